	.headerflags	@"EF_CUDA_TEXMODE_UNIFIED EF_CUDA_64BIT_ADDRESS EF_CUDA_SM86 EF_CUDA_VIRTUAL_SM(EF_CUDA_SM86)"
	.elftype	@"ET_EXEC"


//--------------------- .nv.info                  --------------------------
	.section	.nv.info,"",@"SHT_CUDA_INFO"
	.align	4


	//----- nvinfo : EIATTR_REGCOUNT
	.align		4
        /*0000*/ 	.byte	0x04, 0x2f
        /*0002*/ 	.short	(.L_1 - .L_0)
	.align		4
.L_0:
        /*0004*/ 	.word	index@(tvmgen_default_fused_nn_contrib_conv2d_winograd_without_weight_transform_add_add_nn_relu_3_kernel_1)
        /*0008*/ 	.word	0x00000028


	//----- nvinfo : EIATTR_FRAME_SIZE
	.align		4
.L_1:
        /*000c*/ 	.byte	0x04, 0x11
        /*000e*/ 	.short	(.L_3 - .L_2)
	.align		4
.L_2:
        /*0010*/ 	.word	index@(tvmgen_default_fused_nn_contrib_conv2d_winograd_without_weight_transform_add_add_nn_relu_3_kernel_1)
        /*0014*/ 	.word	0x00000000


	//----- nvinfo : EIATTR_REGCOUNT
	.align		4
.L_3:
        /*0018*/ 	.byte	0x04, 0x2f
        /*001a*/ 	.short	(.L_5 - .L_4)
	.align		4
.L_4:
        /*001c*/ 	.word	index@(tvmgen_default_fused_nn_max_pool2d_kernel)
        /*0020*/ 	.word	0x00000014


	//----- nvinfo : EIATTR_FRAME_SIZE
	.align		4
.L_5:
        /*0024*/ 	.byte	0x04, 0x11
        /*0026*/ 	.short	(.L_7 - .L_6)
	.align		4
.L_6:
        /*0028*/ 	.word	index@(tvmgen_default_fused_nn_max_pool2d_kernel)
        /*002c*/ 	.word	0x00000000


	//----- nvinfo : EIATTR_REGCOUNT
	.align		4
.L_7:
        /*0030*/ 	.byte	0x04, 0x2f
        /*0032*/ 	.short	(.L_9 - .L_8)
	.align		4
.L_8:
        /*0034*/ 	.word	index@(tvmgen_default_fused_nn_batch_flatten_kernel)
        /*0038*/ 	.word	0x00000008


	//----- nvinfo : EIATTR_FRAME_SIZE
	.align		4
.L_9:
        /*003c*/ 	.byte	0x04, 0x11
        /*003e*/ 	.short	(.L_11 - .L_10)
	.align		4
.L_10:
        /*0040*/ 	.word	index@(tvmgen_default_fused_nn_batch_flatten_kernel)
        /*0044*/ 	.word	0x00000000


	//----- nvinfo : EIATTR_REGCOUNT
	.align		4
.L_11:
        /*0048*/ 	.byte	0x04, 0x2f
        /*004a*/ 	.short	(.L_13 - .L_12)
	.align		4
.L_12:
        /*004c*/ 	.word	index@(tvmgen_default_fused_nn_global_avg_pool2d_kernel_1)
        /*0050*/ 	.word	0x0000000a


	//----- nvinfo : EIATTR_FRAME_SIZE
	.align		4
.L_13:
        /*0054*/ 	.byte	0x04, 0x11
        /*0056*/ 	.short	(.L_15 - .L_14)
	.align		4
.L_14:
        /*0058*/ 	.word	index@(tvmgen_default_fused_nn_global_avg_pool2d_kernel_1)
        /*005c*/ 	.word	0x00000000


	//----- nvinfo : EIATTR_REGCOUNT
	.align		4
.L_15:
        /*0060*/ 	.byte	0x04, 0x2f
        /*0062*/ 	.short	(.L_17 - .L_16)
	.align		4
.L_16:
        /*0064*/ 	.word	index@(tvmgen_default_fused_nn_contrib_conv2d_winograd_without_weight_transform_add_add_nn_relu_2_kernel_2)
        /*0068*/ 	.word	0x00000022


	//----- nvinfo : EIATTR_FRAME_SIZE
	.align		4
.L_17:
        /*006c*/ 	.byte	0x04, 0x11
        /*006e*/ 	.short	(.L_19 - .L_18)
	.align		4
.L_18:
        /*0070*/ 	.word	index@(tvmgen_default_fused_nn_contrib_conv2d_winograd_without_weight_transform_add_add_nn_relu_2_kernel_2)
        /*0074*/ 	.word	0x00000000


	//----- nvinfo : EIATTR_REGCOUNT
	.align		4
.L_19:
        /*0078*/ 	.byte	0x04, 0x2f
        /*007a*/ 	.short	(.L_21 - .L_20)
	.align		4
.L_20:
        /*007c*/ 	.word	index@(tvmgen_default_fused_nn_contrib_conv2d_winograd_without_weight_transform_add_nn_relu_kernel_2)
        /*0080*/ 	.word	0x00000028


	//----- nvinfo : EIATTR_FRAME_SIZE
	.align		4
.L_21:
        /*0084*/ 	.byte	0x04, 0x11
        /*0086*/ 	.short	(.L_23 - .L_22)
	.align		4
.L_22:
        /*0088*/ 	.word	index@(tvmgen_default_fused_nn_contrib_conv2d_winograd_without_weight_transform_add_nn_relu_kernel_2)
        /*008c*/ 	.word	0x00000000


	//----- nvinfo : EIATTR_REGCOUNT
	.align		4
.L_23:
        /*0090*/ 	.byte	0x04, 0x2f
        /*0092*/ 	.short	(.L_25 - .L_24)
	.align		4
.L_24:
        /*0094*/ 	.word	index@(tvmgen_default_fused_nn_conv2d_add_2_kernel)
        /*0098*/ 	.word	0x00000026


	//----- nvinfo : EIATTR_FRAME_SIZE
	.align		4
.L_25:
        /*009c*/ 	.byte	0x04, 0x11
        /*009e*/ 	.short	(.L_27 - .L_26)
	.align		4
.L_26:
        /*00a0*/ 	.word	index@(tvmgen_default_fused_nn_conv2d_add_2_kernel)
        /*00a4*/ 	.word	0x00000000


	//----- nvinfo : EIATTR_REGCOUNT
	.align		4
.L_27:
        /*00a8*/ 	.byte	0x04, 0x2f
        /*00aa*/ 	.short	(.L_29 - .L_28)
	.align		4
.L_28:
        /*00ac*/ 	.word	index@(tvmgen_default_fused_nn_contrib_conv2d_winograd_without_weight_transform_add_add_nn_relu_1_kernel_1)
        /*00b0*/ 	.word	0x00000033


	//----- nvinfo : EIATTR_FRAME_SIZE
	.align		4
.L_29:
        /*00b4*/ 	.byte	0x04, 0x11
        /*00b6*/ 	.short	(.L_31 - .L_30)
	.align		4
.L_30:
        /*00b8*/ 	.word	index@(tvmgen_default_fused_nn_contrib_conv2d_winograd_without_weight_transform_add_add_nn_relu_1_kernel_1)
        /*00bc*/ 	.word	0x00000000


	//----- nvinfo : EIATTR_REGCOUNT
	.align		4
.L_31:
        /*00c0*/ 	.byte	0x04, 0x2f
        /*00c2*/ 	.short	(.L_33 - .L_32)
	.align		4
.L_32:
        /*00c4*/ 	.word	index@(tvmgen_default_fused_nn_conv2d_add_kernel)
        /*00c8*/ 	.word	0x00000028


	//----- nvinfo : EIATTR_FRAME_SIZE
	.align		4
.L_33:
        /*00cc*/ 	.byte	0x04, 0x11
        /*00ce*/ 	.short	(.L_35 - .L_34)
	.align		4
.L_34:
        /*00d0*/ 	.word	index@(tvmgen_default_fused_nn_conv2d_add_kernel)
        /*00d4*/ 	.word	0x00000000


	//----- nvinfo : EIATTR_REGCOUNT
	.align		4
.L_35:
        /*00d8*/ 	.byte	0x04, 0x2f
        /*00da*/ 	.short	(.L_37 - .L_36)
	.align		4
.L_36:
        /*00dc*/ 	.word	index@(tvmgen_default_fused_nn_contrib_conv2d_winograd_without_weight_transform_add_add_nn_relu_1_kernel)
        /*00e0*/ 	.word	0x00000024


	//----- nvinfo : EIATTR_FRAME_SIZE
	.align		4
.L_37:
        /*00e4*/ 	.byte	0x04, 0x11
        /*00e6*/ 	.short	(.L_39 - .L_38)
	.align		4
.L_38:
        /*00e8*/ 	.word	index@(tvmgen_default_fused_nn_contrib_conv2d_winograd_without_weight_transform_add_add_nn_relu_1_kernel)
        /*00ec*/ 	.word	0x00000000


	//----- nvinfo : EIATTR_REGCOUNT
	.align		4
.L_39:
        /*00f0*/ 	.byte	0x04, 0x2f
        /*00f2*/ 	.short	(.L_41 - .L_40)
	.align		4
.L_40:
        /*00f4*/ 	.word	index@(tvmgen_default_fused_nn_contrib_conv2d_winograd_without_weight_transform_add_nn_relu_2_kernel)
        /*00f8*/ 	.word	0x00000026


	//----- nvinfo : EIATTR_FRAME_SIZE
	.align		4
.L_41:
        /*00fc*/ 	.byte	0x04, 0x11
        /*00fe*/ 	.short	(.L_43 - .L_42)
	.align		4
.L_42:
        /*0100*/ 	.word	index@(tvmgen_default_fused_nn_contrib_conv2d_winograd_without_weight_transform_add_nn_relu_2_kernel)
        /*0104*/ 	.word	0x00000000


	//----- nvinfo : EIATTR_REGCOUNT
	.align		4
.L_43:
        /*0108*/ 	.byte	0x04, 0x2f
        /*010a*/ 	.short	(.L_45 - .L_44)
	.align		4
.L_44:
        /*010c*/ 	.word	index@(tvmgen_default_fused_nn_contrib_conv2d_winograd_without_weight_transform_add_add_nn_relu_2_kernel_1)
        /*0110*/ 	.word	0x00000040


	//----- nvinfo : EIATTR_FRAME_SIZE
	.align		4
.L_45:
        /*0114*/ 	.byte	0x04, 0x11
        /*0116*/ 	.short	(.L_47 - .L_46)
	.align		4
.L_46:
        /*0118*/ 	.word	index@(tvmgen_default_fused_nn_contrib_conv2d_winograd_without_weight_transform_add_add_nn_relu_2_kernel_1)
        /*011c*/ 	.word	0x00000000


	//----- nvinfo : EIATTR_REGCOUNT
	.align		4
.L_47:
        /*0120*/ 	.byte	0x04, 0x2f
        /*0122*/ 	.short	(.L_49 - .L_48)
	.align		4
.L_48:
        /*0124*/ 	.word	index@(tvmgen_default_fused_nn_contrib_conv2d_winograd_without_weight_transform_add_nn_relu_3_kernel_1)
        /*0128*/ 	.word	0x00000028


	//----- nvinfo : EIATTR_FRAME_SIZE
	.align		4
.L_49:
        /*012c*/ 	.byte	0x04, 0x11
        /*012e*/ 	.short	(.L_51 - .L_50)
	.align		4
.L_50:
        /*0130*/ 	.word	index@(tvmgen_default_fused_nn_contrib_conv2d_winograd_without_weight_transform_add_nn_relu_3_kernel_1)
        /*0134*/ 	.word	0x00000000


	//----- nvinfo : EIATTR_REGCOUNT
	.align		4
.L_51:
        /*0138*/ 	.byte	0x04, 0x2f
        /*013a*/ 	.short	(.L_53 - .L_52)
	.align		4
.L_52:
        /*013c*/ 	.word	index@(tvmgen_default_fused_nn_contrib_conv2d_winograd_without_weight_transform_add_add_nn_relu_2_kernel)
        /*0140*/ 	.word	0x00000026


	//----- nvinfo : EIATTR_FRAME_SIZE
	.align		4
.L_53:
        /*0144*/ 	.byte	0x04, 0x11
        /*0146*/ 	.short	(.L_55 - .L_54)
	.align		4
.L_54:
        /*0148*/ 	.word	index@(tvmgen_default_fused_nn_contrib_conv2d_winograd_without_weight_transform_add_add_nn_relu_2_kernel)
        /*014c*/ 	.word	0x00000000


	//----- nvinfo : EIATTR_REGCOUNT
	.align		4
.L_55:
        /*0150*/ 	.byte	0x04, 0x2f
        /*0152*/ 	.short	(.L_57 - .L_56)
	.align		4
.L_56:
        /*0154*/ 	.word	index@(tvmgen_default_fused_nn_contrib_conv2d_winograd_without_weight_transform_add_add_nn_relu_kernel_1)
        /*0158*/ 	.word	0x00000038


	//----- nvinfo : EIATTR_FRAME_SIZE
	.align		4
.L_57:
        /*015c*/ 	.byte	0x04, 0x11
        /*015e*/ 	.short	(.L_59 - .L_58)
	.align		4
.L_58:
        /*0160*/ 	.word	index@(tvmgen_default_fused_nn_contrib_conv2d_winograd_without_weight_transform_add_add_nn_relu_kernel_1)
        /*0164*/ 	.word	0x00000000


	//----- nvinfo : EIATTR_REGCOUNT
	.align		4
.L_59:
        /*0168*/ 	.byte	0x04, 0x2f
        /*016a*/ 	.short	(.L_61 - .L_60)
	.align		4
.L_60:
        /*016c*/ 	.word	index@(tvmgen_default_fused_nn_contrib_conv2d_winograd_without_weight_transform_add_nn_relu_kernel)
        /*0170*/ 	.word	0x00000040


	//----- nvinfo : EIATTR_FRAME_SIZE
	.align		4
.L_61:
        /*0174*/ 	.byte	0x04, 0x11
        /*0176*/ 	.short	(.L_63 - .L_62)
	.align		4
.L_62:
        /*0178*/ 	.word	index@(tvmgen_default_fused_nn_contrib_conv2d_winograd_without_weight_transform_add_nn_relu_kernel)
        /*017c*/ 	.word	0x00000000


	//----- nvinfo : EIATTR_REGCOUNT
	.align		4
.L_63:
        /*0180*/ 	.byte	0x04, 0x2f
        /*0182*/ 	.short	(.L_65 - .L_64)
	.align		4
.L_64:
        /*0184*/ 	.word	index@(tvmgen_default_fused_nn_conv2d_add_nn_relu_kernel)
        /*0188*/ 	.word	0x0000005d


	//----- nvinfo : EIATTR_FRAME_SIZE
	.align		4
.L_65:
        /*018c*/ 	.byte	0x04, 0x11
        /*018e*/ 	.short	(.L_67 - .L_66)
	.align		4
.L_66:
        /*0190*/ 	.word	index@(tvmgen_default_fused_nn_conv2d_add_nn_relu_kernel)
        /*0194*/ 	.word	0x00000000


	//----- nvinfo : EIATTR_REGCOUNT
	.align		4
.L_67:
        /*0198*/ 	.byte	0x04, 0x2f
        /*019a*/ 	.short	(.L_69 - .L_68)
	.align		4
.L_68:
        /*019c*/ 	.word	index@(tvmgen_default_fused_nn_contrib_conv2d_winograd_without_weight_transform_add_nn_relu_kernel_1)
        /*01a0*/ 	.word	0x00000038


	//----- nvinfo : EIATTR_FRAME_SIZE
	.align		4
.L_69:
        /*01a4*/ 	.byte	0x04, 0x11
        /*01a6*/ 	.short	(.L_71 - .L_70)
	.align		4
.L_70:
        /*01a8*/ 	.word	index@(tvmgen_default_fused_nn_contrib_conv2d_winograd_without_weight_transform_add_nn_relu_kernel_1)
        /*01ac*/ 	.word	0x00000000


	//----- nvinfo : EIATTR_REGCOUNT
	.align		4
.L_71:
        /*01b0*/ 	.byte	0x04, 0x2f
        /*01b2*/ 	.short	(.L_73 - .L_72)
	.align		4
.L_72:
        /*01b4*/ 	.word	index@(tvmgen_default_fused_nn_contrib_conv2d_winograd_without_weight_transform_add_nn_relu_2_kernel_2)
        /*01b8*/ 	.word	0x0000001d


	//----- nvinfo : EIATTR_FRAME_SIZE
	.align		4
.L_73:
        /*01bc*/ 	.byte	0x04, 0x11
        /*01be*/ 	.short	(.L_75 - .L_74)
	.align		4
.L_74:
        /*01c0*/ 	.word	index@(tvmgen_default_fused_nn_contrib_conv2d_winograd_without_weight_transform_add_nn_relu_2_kernel_2)
        /*01c4*/ 	.word	0x00000000


	//----- nvinfo : EIATTR_REGCOUNT
	.align		4
.L_75:
        /*01c8*/ 	.byte	0x04, 0x2f
        /*01ca*/ 	.short	(.L_77 - .L_76)
	.align		4
.L_76:
        /*01cc*/ 	.word	index@(tvmgen_default_fused_nn_contrib_conv2d_winograd_without_weight_transform_add_nn_relu_2_kernel_1)
        /*01d0*/ 	.word	0x00000040


	//----- nvinfo : EIATTR_FRAME_SIZE
	.align		4
.L_77:
        /*01d4*/ 	.byte	0x04, 0x11
        /*01d6*/ 	.short	(.L_79 - .L_78)
	.align		4
.L_78:
        /*01d8*/ 	.word	index@(tvmgen_default_fused_nn_contrib_conv2d_winograd_without_weight_transform_add_nn_relu_2_kernel_1)
        /*01dc*/ 	.word	0x00000000


	//----- nvinfo : EIATTR_REGCOUNT
	.align		4
.L_79:
        /*01e0*/ 	.byte	0x04, 0x2f
        /*01e2*/ 	.short	(.L_81 - .L_80)
	.align		4
.L_80:
        /*01e4*/ 	.word	index@(tvmgen_default_fused_nn_contrib_conv2d_winograd_without_weight_transform_add_add_nn_relu_1_kernel_2)
        /*01e8*/ 	.word	0x00000022


	//----- nvinfo : EIATTR_FRAME_SIZE
	.align		4
.L_81:
        /*01ec*/ 	.byte	0x04, 0x11
        /*01ee*/ 	.short	(.L_83 - .L_82)
	.align		4
.L_82:
        /*01f0*/ 	.word	index@(tvmgen_default_fused_nn_contrib_conv2d_winograd_without_weight_transform_add_add_nn_relu_1_kernel_2)
        /*01f4*/ 	.word	0x00000000


	//----- nvinfo : EIATTR_REGCOUNT
	.align		4
.L_83:
        /*01f8*/ 	.byte	0x04, 0x2f
        /*01fa*/ 	.short	(.L_85 - .L_84)
	.align		4
.L_84:
        /*01fc*/ 	.word	index@(tvmgen_default_fused_nn_contrib_conv2d_winograd_without_weight_transform_add_nn_relu_3_kernel_2)
        /*0200*/ 	.word	0x0000001d


	//----- nvinfo : EIATTR_FRAME_SIZE
	.align		4
.L_85:
        /*0204*/ 	.byte	0x04, 0x11
        /*0206*/ 	.short	(.L_87 - .L_86)
	.align		4
.L_86:
        /*0208*/ 	.word	index@(tvmgen_default_fused_nn_contrib_conv2d_winograd_without_weight_transform_add_nn_relu_3_kernel_2)
        /*020c*/ 	.word	0x00000000


	//----- nvinfo : EIATTR_REGCOUNT
	.align		4
.L_87:
        /*0210*/ 	.byte	0x04, 0x2f
        /*0212*/ 	.short	(.L_89 - .L_88)
	.align		4
.L_88:
        /*0214*/ 	.word	index@(tvmgen_default_fused_nn_contrib_conv2d_winograd_without_weight_transform_add_add_nn_relu_kernel)
        /*0218*/ 	.word	0x00000040


	//----- nvinfo : EIATTR_FRAME_SIZE
	.align		4
.L_89:
        /*021c*/ 	.byte	0x04, 0x11
        /*021e*/ 	.short	(.L_91 - .L_90)
	.align		4
.L_90:
        /*0220*/ 	.word	index@(tvmgen_default_fused_nn_contrib_conv2d_winograd_without_weight_transform_add_add_nn_relu_kernel)
        /*0224*/ 	.word	0x00000000


	//----- nvinfo : EIATTR_REGCOUNT
	.align		4
.L_91:
        /*0228*/ 	.byte	0x04, 0x2f
        /*022a*/ 	.short	(.L_93 - .L_92)
	.align		4
.L_92:
        /*022c*/ 	.word	index@(tvmgen_default_fused_nn_contrib_conv2d_winograd_without_weight_transform_add_nn_relu_1_kernel)
        /*0230*/ 	.word	0x00000024


	//----- nvinfo : EIATTR_FRAME_SIZE
	.align		4
.L_93:
        /*0234*/ 	.byte	0x04, 0x11
        /*0236*/ 	.short	(.L_95 - .L_94)
	.align		4
.L_94:
        /*0238*/ 	.word	index@(tvmgen_default_fused_nn_contrib_conv2d_winograd_without_weight_transform_add_nn_relu_1_kernel)
        /*023c*/ 	.word	0x00000000


	//----- nvinfo : EIATTR_REGCOUNT
	.align		4
.L_95:
        /*0240*/ 	.byte	0x04, 0x2f
        /*0242*/ 	.short	(.L_97 - .L_96)
	.align		4
.L_96:
        /*0244*/ 	.word	index@(tvmgen_default_fused_nn_global_avg_pool2d_kernel)
        /*0248*/ 	.word	0x00000010


	//----- nvinfo : EIATTR_FRAME_SIZE
	.align		4
.L_97:
        /*024c*/ 	.byte	0x04, 0x11
        /*024e*/ 	.short	(.L_99 - .L_98)
	.align		4
.L_98:
        /*0250*/ 	.word	index@(tvmgen_default_fused_nn_global_avg_pool2d_kernel)
        /*0254*/ 	.word	0x00000000


	//----- nvinfo : EIATTR_REGCOUNT
	.align		4
.L_99:
        /*0258*/ 	.byte	0x04, 0x2f
        /*025a*/ 	.short	(.L_101 - .L_100)
	.align		4
.L_100:
        /*025c*/ 	.word	index@(tvmgen_default_fused_nn_conv2d_add_nn_relu_3_kernel)
        /*0260*/ 	.word	0x00000028


	//----- nvinfo : EIATTR_FRAME_SIZE
	.align		4
.L_101:
        /*0264*/ 	.byte	0x04, 0x11
        /*0266*/ 	.short	(.L_103 - .L_102)
	.align		4
.L_102:
        /*0268*/ 	.word	index@(tvmgen_default_fused_nn_conv2d_add_nn_relu_3_kernel)
        /*026c*/ 	.word	0x00000000


	//----- nvinfo : EIATTR_REGCOUNT
	.align		4
.L_103:
        /*0270*/ 	.byte	0x04, 0x2f
        /*0272*/ 	.short	(.L_105 - .L_104)
	.align		4
.L_104:
        /*0274*/ 	.word	index@(tvmgen_default_fused_nn_contrib_conv2d_winograd_without_weight_transform_add_add_nn_relu_kernel_2)
        /*0278*/ 	.word	0x00000028


	//----- nvinfo : EIATTR_FRAME_SIZE
	.align		4
.L_105:
        /*027c*/ 	.byte	0x04, 0x11
        /*027e*/ 	.short	(.L_107 - .L_106)
	.align		4
.L_106:
        /*0280*/ 	.word	index@(tvmgen_default_fused_nn_contrib_conv2d_winograd_without_weight_transform_add_add_nn_relu_kernel_2)
        /*0284*/ 	.word	0x00000000


	//----- nvinfo : EIATTR_REGCOUNT
	.align		4
.L_107:
        /*0288*/ 	.byte	0x04, 0x2f
        /*028a*/ 	.short	(.L_109 - .L_108)
	.align		4
.L_108:
        /*028c*/ 	.word	index@(tvmgen_default_fused_nn_contrib_conv2d_winograd_without_weight_transform_add_nn_relu_3_kernel)
        /*0290*/ 	.word	0x0000001c


	//----- nvinfo : EIATTR_FRAME_SIZE
	.align		4
.L_109:
        /*0294*/ 	.byte	0x04, 0x11
        /*0296*/ 	.short	(.L_111 - .L_110)
	.align		4
.L_110:
        /*0298*/ 	.word	index@(tvmgen_default_fused_nn_contrib_conv2d_winograd_without_weight_transform_add_nn_relu_3_kernel)
        /*029c*/ 	.word	0x00000000


	//----- nvinfo : EIATTR_REGCOUNT
	.align		4
.L_111:
        /*02a0*/ 	.byte	0x04, 0x2f
        /*02a2*/ 	.short	(.L_113 - .L_112)
	.align		4
.L_112:
        /*02a4*/ 	.word	index@(tvmgen_default_fused_nn_contrib_conv2d_winograd_without_weight_transform_add_nn_relu_1_kernel_1)
        /*02a8*/ 	.word	0x00000033


	//----- nvinfo : EIATTR_FRAME_SIZE
	.align		4
.L_113:
        /*02ac*/ 	.byte	0x04, 0x11
        /*02ae*/ 	.short	(.L_115 - .L_114)
	.align		4
.L_114:
        /*02b0*/ 	.word	index@(tvmgen_default_fused_nn_contrib_conv2d_winograd_without_weight_transform_add_nn_relu_1_kernel_1)
        /*02b4*/ 	.word	0x00000000


	//----- nvinfo : EIATTR_REGCOUNT
	.align		4
.L_115:
        /*02b8*/ 	.byte	0x04, 0x2f
        /*02ba*/ 	.short	(.L_117 - .L_116)
	.align		4
.L_116:
        /*02bc*/ 	.word	index@(tvmgen_default_fused_nn_conv2d_add_1_kernel)
        /*02c0*/ 	.word	0x00000027


	//----- nvinfo : EIATTR_FRAME_SIZE
	.align		4
.L_117:
        /*02c4*/ 	.byte	0x04, 0x11
        /*02c6*/ 	.short	(.L_119 - .L_118)
	.align		4
.L_118:
        /*02c8*/ 	.word	index@(tvmgen_default_fused_nn_conv2d_add_1_kernel)
        /*02cc*/ 	.word	0x00000000


	//----- nvinfo : EIATTR_REGCOUNT
	.align		4
.L_119:
        /*02d0*/ 	.byte	0x04, 0x2f
        /*02d2*/ 	.short	(.L_121 - .L_120)
	.align		4
.L_120:
        /*02d4*/ 	.word	index@(tvmgen_default_fused_nn_contrib_conv2d_winograd_without_weight_transform_add_nn_relu_1_kernel_2)
        /*02d8*/ 	.word	0x0000001e


	//----- nvinfo : EIATTR_FRAME_SIZE
	.align		4
.L_121:
        /*02dc*/ 	.byte	0x04, 0x11
        /*02de*/ 	.short	(.L_123 - .L_122)
	.align		4
.L_122:
        /*02e0*/ 	.word	index@(tvmgen_default_fused_nn_contrib_conv2d_winograd_without_weight_transform_add_nn_relu_1_kernel_2)
        /*02e4*/ 	.word	0x00000000


	//----- nvinfo : EIATTR_REGCOUNT
	.align		4
.L_123:
        /*02e8*/ 	.byte	0x04, 0x2f
        /*02ea*/ 	.short	(.L_125 - .L_124)
	.align		4
.L_124:
        /*02ec*/ 	.word	index@(tvmgen_default_fused_nn_dense_add_kernel)
        /*02f0*/ 	.word	0x0000001c


	//----- nvinfo : EIATTR_FRAME_SIZE
	.align		4
.L_125:
        /*02f4*/ 	.byte	0x04, 0x11
        /*02f6*/ 	.short	(.L_127 - .L_126)
	.align		4
.L_126:
        /*02f8*/ 	.word	index@(tvmgen_default_fused_nn_dense_add_kernel)
        /*02fc*/ 	.word	0x00000000


	//----- nvinfo : EIATTR_REGCOUNT
	.align		4
.L_127:
        /*0300*/ 	.byte	0x04, 0x2f
        /*0302*/ 	.short	(.L_129 - .L_128)
	.align		4
.L_128:
        /*0304*/ 	.word	index@(tvmgen_default_fused_nn_conv2d_add_nn_relu_2_kernel)
        /*0308*/ 	.word	0x00000027


	//----- nvinfo : EIATTR_FRAME_SIZE
	.align		4
.L_129:
        /*030c*/ 	.byte	0x04, 0x11
        /*030e*/ 	.short	(.L_131 - .L_130)
	.align		4
.L_130:
        /*0310*/ 	.word	index@(tvmgen_default_fused_nn_conv2d_add_nn_relu_2_kernel)
        /*0314*/ 	.word	0x00000000


	//----- nvinfo : EIATTR_REGCOUNT
	.align		4
.L_131:
        /*0318*/ 	.byte	0x04, 0x2f
        /*031a*/ 	.short	(.L_133 - .L_132)
	.align		4
.L_132:
        /*031c*/ 	.word	index@(tvmgen_default_fused_nn_contrib_conv2d_winograd_without_weight_transform_add_add_nn_relu_3_kernel_2)
        /*0320*/ 	.word	0x0000001c


	//----- nvinfo : EIATTR_FRAME_SIZE
	.align		4
.L_133:
        /*0324*/ 	.byte	0x04, 0x11
        /*0326*/ 	.short	(.L_135 - .L_134)
	.align		4
.L_134:
        /*0328*/ 	.word	index@(tvmgen_default_fused_nn_contrib_conv2d_winograd_without_weight_transform_add_add_nn_relu_3_kernel_2)
        /*032c*/ 	.word	0x00000000


	//----- nvinfo : EIATTR_REGCOUNT
	.align		4
.L_135:
        /*0330*/ 	.byte	0x04, 0x2f
        /*0332*/ 	.short	(.L_137 - .L_136)
	.align		4
.L_136:
        /*0334*/ 	.word	index@(tvmgen_default_fused_nn_contrib_conv2d_winograd_without_weight_transform_add_add_nn_relu_3_kernel)
        /*0338*/ 	.word	0x0000001c


	//----- nvinfo : EIATTR_FRAME_SIZE
	.align		4
.L_137:
        /*033c*/ 	.byte	0x04, 0x11
        /*033e*/ 	.short	(.L_139 - .L_138)
	.align		4
.L_138:
        /*0340*/ 	.word	index@(tvmgen_default_fused_nn_contrib_conv2d_winograd_without_weight_transform_add_add_nn_relu_3_kernel)
        /*0344*/ 	.word	0x00000000


	//----- nvinfo : EIATTR_REGCOUNT
	.align		4
.L_139:
        /*0348*/ 	.byte	0x04, 0x2f
        /*034a*/ 	.short	(.L_141 - .L_140)
	.align		4
.L_140:
        /*034c*/ 	.word	index@(tvmgen_default_fused_nn_conv2d_add_nn_relu_1_kernel)
        /*0350*/ 	.word	0x00000028


	//----- nvinfo : EIATTR_FRAME_SIZE
	.align		4
.L_141:
        /*0354*/ 	.byte	0x04, 0x11
        /*0356*/ 	.short	(.L_143 - .L_142)
	.align		4
.L_142:
        /*0358*/ 	.word	index@(tvmgen_default_fused_nn_conv2d_add_nn_relu_1_kernel)
        /*035c*/ 	.word	0x00000000


	//----- nvinfo : EIATTR_MIN_STACK_SIZE
	.align		4
.L_143:
        /*0360*/ 	.byte	0x04, 0x12
        /*0362*/ 	.short	(.L_145 - .L_144)
	.align		4
.L_144:
        /*0364*/ 	.word	index@(tvmgen_default_fused_nn_conv2d_add_nn_relu_1_kernel)
        /*0368*/ 	.word	0x00000000


	//----- nvinfo : EIATTR_MIN_STACK_SIZE
	.align		4
.L_145:
        /*036c*/ 	.byte	0x04, 0x12
        /*036e*/ 	.short	(.L_147 - .L_146)
	.align		4
.L_146:
        /*0370*/ 	.word	index@(tvmgen_default_fused_nn_contrib_conv2d_winograd_without_weight_transform_add_add_nn_relu_3_kernel)
        /*0374*/ 	.word	0x00000000


	//----- nvinfo : EIATTR_MIN_STACK_SIZE
	.align		4
.L_147:
        /*0378*/ 	.byte	0x04, 0x12
        /*037a*/ 	.short	(.L_149 - .L_148)
	.align		4
.L_148:
        /*037c*/ 	.word	index@(tvmgen_default_fused_nn_contrib_conv2d_winograd_without_weight_transform_add_add_nn_relu_3_kernel_2)
        /*0380*/ 	.word	0x00000000


	//----- nvinfo : EIATTR_MIN_STACK_SIZE
	.align		4
.L_149:
        /*0384*/ 	.byte	0x04, 0x12
        /*0386*/ 	.short	(.L_151 - .L_150)
	.align		4
.L_150:
        /*0388*/ 	.word	index@(tvmgen_default_fused_nn_conv2d_add_nn_relu_2_kernel)
        /*038c*/ 	.word	0x00000000


	//----- nvinfo : EIATTR_MIN_STACK_SIZE
	.align		4
.L_151:
        /*0390*/ 	.byte	0x04, 0x12
        /*0392*/ 	.short	(.L_153 - .L_152)
	.align		4
.L_152:
        /*0394*/ 	.word	index@(tvmgen_default_fused_nn_dense_add_kernel)
        /*0398*/ 	.word	0x00000000


	//----- nvinfo : EIATTR_MIN_STACK_SIZE
	.align		4
.L_153:
        /*039c*/ 	.byte	0x04, 0x12
        /*039e*/ 	.short	(.L_155 - .L_154)
	.align		4
.L_154:
        /*03a0*/ 	.word	index@(tvmgen_default_fused_nn_contrib_conv2d_winograd_without_weight_transform_add_nn_relu_1_kernel_2)
        /*03a4*/ 	.word	0x00000000


	//----- nvinfo : EIATTR_MIN_STACK_SIZE
	.align		4
.L_155:
        /*03a8*/ 	.byte	0x04, 0x12
        /*03aa*/ 	.short	(.L_157 - .L_156)
	.align		4
.L_156:
        /*03ac*/ 	.word	index@(tvmgen_default_fused_nn_conv2d_add_1_kernel)
        /*03b0*/ 	.word	0x00000000


	//----- nvinfo : EIATTR_MIN_STACK_SIZE
	.align		4
.L_157:
        /*03b4*/ 	.byte	0x04, 0x12
        /*03b6*/ 	.short	(.L_159 - .L_158)
	.align		4
.L_158:
        /*03b8*/ 	.word	index@(tvmgen_default_fused_nn_contrib_conv2d_winograd_without_weight_transform_add_nn_relu_1_kernel_1)
        /*03bc*/ 	.word	0x00000000


	//----- nvinfo : EIATTR_MIN_STACK_SIZE
	.align		4
.L_159:
        /*03c0*/ 	.byte	0x04, 0x12
        /*03c2*/ 	.short	(.L_161 - .L_160)
	.align		4
.L_160:
        /*03c4*/ 	.word	index@(tvmgen_default_fused_nn_contrib_conv2d_winograd_without_weight_transform_add_nn_relu_3_kernel)
        /*03c8*/ 	.word	0x00000000


	//----- nvinfo : EIATTR_MIN_STACK_SIZE
	.align		4
.L_161:
        /*03cc*/ 	.byte	0x04, 0x12
        /*03ce*/ 	.short	(.L_163 - .L_162)
	.align		4
.L_162:
        /*03d0*/ 	.word	index@(tvmgen_default_fused_nn_contrib_conv2d_winograd_without_weight_transform_add_add_nn_relu_kernel_2)
        /*03d4*/ 	.word	0x00000000


	//----- nvinfo : EIATTR_MIN_STACK_SIZE
	.align		4
.L_163:
        /*03d8*/ 	.byte	0x04, 0x12
        /*03da*/ 	.short	(.L_165 - .L_164)
	.align		4
.L_164:
        /*03dc*/ 	.word	index@(tvmgen_default_fused_nn_conv2d_add_nn_relu_3_kernel)
        /*03e0*/ 	.word	0x00000000


	//----- nvinfo : EIATTR_MIN_STACK_SIZE
	.align		4
.L_165:
        /*03e4*/ 	.byte	0x04, 0x12
        /*03e6*/ 	.short	(.L_167 - .L_166)
	.align		4
.L_166:
        /*03e8*/ 	.word	index@(tvmgen_default_fused_nn_global_avg_pool2d_kernel)
        /*03ec*/ 	.word	0x00000000


	//----- nvinfo : EIATTR_MIN_STACK_SIZE
	.align		4
.L_167:
        /*03f0*/ 	.byte	0x04, 0x12
        /*03f2*/ 	.short	(.L_169 - .L_168)
	.align		4
.L_168:
        /*03f4*/ 	.word	index@(tvmgen_default_fused_nn_contrib_conv2d_winograd_without_weight_transform_add_nn_relu_1_kernel)
        /*03f8*/ 	.word	0x00000000


	//----- nvinfo : EIATTR_MIN_STACK_SIZE
	.align		4
.L_169:
        /*03fc*/ 	.byte	0x04, 0x12
        /*03fe*/ 	.short	(.L_171 - .L_170)
	.align		4
.L_170:
        /*0400*/ 	.word	index@(tvmgen_default_fused_nn_contrib_conv2d_winograd_without_weight_transform_add_add_nn_relu_kernel)
        /*0404*/ 	.word	0x00000000


	//----- nvinfo : EIATTR_MIN_STACK_SIZE
	.align		4
.L_171:
        /*0408*/ 	.byte	0x04, 0x12
        /*040a*/ 	.short	(.L_173 - .L_172)
	.align		4
.L_172:
        /*040c*/ 	.word	index@(tvmgen_default_fused_nn_contrib_conv2d_winograd_without_weight_transform_add_nn_relu_3_kernel_2)
        /*0410*/ 	.word	0x00000000


	//----- nvinfo : EIATTR_MIN_STACK_SIZE
	.align		4
.L_173:
        /*0414*/ 	.byte	0x04, 0x12
        /*0416*/ 	.short	(.L_175 - .L_174)
	.align		4
.L_174:
        /*0418*/ 	.word	index@(tvmgen_default_fused_nn_contrib_conv2d_winograd_without_weight_transform_add_add_nn_relu_1_kernel_2)
        /*041c*/ 	.word	0x00000000


	//----- nvinfo : EIATTR_MIN_STACK_SIZE
	.align		4
.L_175:
        /*0420*/ 	.byte	0x04, 0x12
        /*0422*/ 	.short	(.L_177 - .L_176)
	.align		4
.L_176:
        /*0424*/ 	.word	index@(tvmgen_default_fused_nn_contrib_conv2d_winograd_without_weight_transform_add_nn_relu_2_kernel_1)
        /*0428*/ 	.word	0x00000000


	//----- nvinfo : EIATTR_MIN_STACK_SIZE
	.align		4
.L_177:
        /*042c*/ 	.byte	0x04, 0x12
        /*042e*/ 	.short	(.L_179 - .L_178)
	.align		4
.L_178:
        /*0430*/ 	.word	index@(tvmgen_default_fused_nn_contrib_conv2d_winograd_without_weight_transform_add_nn_relu_2_kernel_2)
        /*0434*/ 	.word	0x00000000


	//----- nvinfo : EIATTR_MIN_STACK_SIZE
	.align		4
.L_179:
        /*0438*/ 	.byte	0x04, 0x12
        /*043a*/ 	.short	(.L_181 - .L_180)
	.align		4
.L_180:
        /*043c*/ 	.word	index@(tvmgen_default_fused_nn_contrib_conv2d_winograd_without_weight_transform_add_nn_relu_kernel_1)
        /*0440*/ 	.word	0x00000000


	//----- nvinfo : EIATTR_MIN_STACK_SIZE
	.align		4
.L_181:
        /*0444*/ 	.byte	0x04, 0x12
        /*0446*/ 	.short	(.L_183 - .L_182)
	.align		4
.L_182:
        /*0448*/ 	.word	index@(tvmgen_default_fused_nn_conv2d_add_nn_relu_kernel)
        /*044c*/ 	.word	0x00000000


	//----- nvinfo : EIATTR_MIN_STACK_SIZE
	.align		4
.L_183:
        /*0450*/ 	.byte	0x04, 0x12
        /*0452*/ 	.short	(.L_185 - .L_184)
	.align		4
.L_184:
        /*0454*/ 	.word	index@(tvmgen_default_fused_nn_contrib_conv2d_winograd_without_weight_transform_add_nn_relu_kernel)
        /*0458*/ 	.word	0x00000000


	//----- nvinfo : EIATTR_MIN_STACK_SIZE
	.align		4
.L_185:
        /*045c*/ 	.byte	0x04, 0x12
        /*045e*/ 	.short	(.L_187 - .L_186)
	.align		4
.L_186:
        /*0460*/ 	.word	index@(tvmgen_default_fused_nn_contrib_conv2d_winograd_without_weight_transform_add_add_nn_relu_kernel_1)
        /*0464*/ 	.word	0x00000000


	//----- nvinfo : EIATTR_MIN_STACK_SIZE
	.align		4
.L_187:
        /*0468*/ 	.byte	0x04, 0x12
        /*046a*/ 	.short	(.L_189 - .L_188)
	.align		4
.L_188:
        /*046c*/ 	.word	index@(tvmgen_default_fused_nn_contrib_conv2d_winograd_without_weight_transform_add_add_nn_relu_2_kernel)
        /*0470*/ 	.word	0x00000000


	//----- nvinfo : EIATTR_MIN_STACK_SIZE
	.align		4
.L_189:
        /*0474*/ 	.byte	0x04, 0x12
        /*0476*/ 	.short	(.L_191 - .L_190)
	.align		4
.L_190:
        /*0478*/ 	.word	index@(tvmgen_default_fused_nn_contrib_conv2d_winograd_without_weight_transform_add_nn_relu_3_kernel_1)
        /*047c*/ 	.word	0x00000000


	//----- nvinfo : EIATTR_MIN_STACK_SIZE
	.align		4
.L_191:
        /*0480*/ 	.byte	0x04, 0x12
        /*0482*/ 	.short	(.L_193 - .L_192)
	.align		4
.L_192:
        /*0484*/ 	.word	index@(tvmgen_default_fused_nn_contrib_conv2d_winograd_without_weight_transform_add_add_nn_relu_2_kernel_1)
        /*0488*/ 	.word	0x00000000


	//----- nvinfo : EIATTR_MIN_STACK_SIZE
	.align		4
.L_193:
        /*048c*/ 	.byte	0x04, 0x12
        /*048e*/ 	.short	(.L_195 - .L_194)
	.align		4
.L_194:
        /*0490*/ 	.word	index@(tvmgen_default_fused_nn_contrib_conv2d_winograd_without_weight_transform_add_nn_relu_2_kernel)
        /*0494*/ 	.word	0x00000000


	//----- nvinfo : EIATTR_MIN_STACK_SIZE
	.align		4
.L_195:
        /*0498*/ 	.byte	0x04, 0x12
        /*049a*/ 	.short	(.L_197 - .L_196)
	.align		4
.L_196:
        /*049c*/ 	.word	index@(tvmgen_default_fused_nn_contrib_conv2d_winograd_without_weight_transform_add_add_nn_relu_1_kernel)
        /*04a0*/ 	.word	0x00000000


	//----- nvinfo : EIATTR_MIN_STACK_SIZE
	.align		4
.L_197:
        /*04a4*/ 	.byte	0x04, 0x12
        /*04a6*/ 	.short	(.L_199 - .L_198)
	.align		4
.L_198:
        /*04a8*/ 	.word	index@(tvmgen_default_fused_nn_conv2d_add_kernel)
        /*04ac*/ 	.word	0x00000000


	//----- nvinfo : EIATTR_MIN_STACK_SIZE
	.align		4
.L_199:
        /*04b0*/ 	.byte	0x04, 0x12
        /*04b2*/ 	.short	(.L_201 - .L_200)
	.align		4
.L_200:
        /*04b4*/ 	.word	index@(tvmgen_default_fused_nn_contrib_conv2d_winograd_without_weight_transform_add_add_nn_relu_1_kernel_1)
        /*04b8*/ 	.word	0x00000000


	//----- nvinfo : EIATTR_MIN_STACK_SIZE
	.align		4
.L_201:
        /*04bc*/ 	.byte	0x04, 0x12
        /*04be*/ 	.short	(.L_203 - .L_202)
	.align		4
.L_202:
        /*04c0*/ 	.word	index@(tvmgen_default_fused_nn_conv2d_add_2_kernel)
        /*04c4*/ 	.word	0x00000000


	//----- nvinfo : EIATTR_MIN_STACK_SIZE
	.align		4
.L_203:
        /*04c8*/ 	.byte	0x04, 0x12
        /*04ca*/ 	.short	(.L_205 - .L_204)
	.align		4
.L_204:
        /*04cc*/ 	.word	index@(tvmgen_default_fused_nn_contrib_conv2d_winograd_without_weight_transform_add_nn_relu_kernel_2)
        /*04d0*/ 	.word	0x00000000


	//----- nvinfo : EIATTR_MIN_STACK_SIZE
	.align		4
.L_205:
        /*04d4*/ 	.byte	0x04, 0x12
        /*04d6*/ 	.short	(.L_207 - .L_206)
	.align		4
.L_206:
        /*04d8*/ 	.word	index@(tvmgen_default_fused_nn_contrib_conv2d_winograd_without_weight_transform_add_add_nn_relu_2_kernel_2)
        /*04dc*/ 	.word	0x00000000


	//----- nvinfo : EIATTR_MIN_STACK_SIZE
	.align		4
.L_207:
        /*04e0*/ 	.byte	0x04, 0x12
        /*04e2*/ 	.short	(.L_209 - .L_208)
	.align		4
.L_208:
        /*04e4*/ 	.word	index@(tvmgen_default_fused_nn_global_avg_pool2d_kernel_1)
        /*04e8*/ 	.word	0x00000000


	//----- nvinfo : EIATTR_MIN_STACK_SIZE
	.align		4
.L_209:
        /*04ec*/ 	.byte	0x04, 0x12
        /*04ee*/ 	.short	(.L_211 - .L_210)
	.align		4
.L_210:
        /*04f0*/ 	.word	index@(tvmgen_default_fused_nn_batch_flatten_kernel)
        /*04f4*/ 	.word	0x00000000


	//----- nvinfo : EIATTR_MIN_STACK_SIZE
	.align		4
.L_211:
        /*04f8*/ 	.byte	0x04, 0x12
        /*04fa*/ 	.short	(.L_213 - .L_212)
	.align		4
.L_212:
        /*04fc*/ 	.word	index@(tvmgen_default_fused_nn_max_pool2d_kernel)
        /*0500*/ 	.word	0x00000000


	//----- nvinfo : EIATTR_MIN_STACK_SIZE
	.align		4
.L_213:
        /*0504*/ 	.byte	0x04, 0x12
        /*0506*/ 	.short	(.L_215 - .L_214)
	.align		4
.L_214:
        /*0508*/ 	.word	index@(tvmgen_default_fused_nn_contrib_conv2d_winograd_without_weight_transform_add_add_nn_relu_3_kernel_1)
        /*050c*/ 	.word	0x00000000
.L_215:


//--------------------- .nv.info.tvmgen_default_fused_nn_conv2d_add_nn_relu_1_kernel --------------------------
	.section	.nv.info.tvmgen_default_fused_nn_conv2d_add_nn_relu_1_kernel,"",@"SHT_CUDA_INFO"
	.sectionflags	@""
	.align	4


	//----- nvinfo : EIATTR_CUDA_API_VERSION
	.align		4
        /*0000*/ 	.byte	0x04, 0x37
        /*0002*/ 	.short	(.L_217 - .L_216)
.L_216:
        /*0004*/ 	.word	0x0000007e


	//----- nvinfo : EIATTR_SW2861232_WAR
	.align		4
.L_217:
        /*0008*/ 	.byte	0x01, 0x35
	.zero		2


	//----- nvinfo : EIATTR_PARAM_CBANK
	.align		4
        /*000c*/ 	.byte	0x04, 0x0a
        /*000e*/ 	.short	(.L_219 - .L_218)
	.align		4
.L_218:
        /*0010*/ 	.word	index@(.nv.constant0.tvmgen_default_fused_nn_conv2d_add_nn_relu_1_kernel)
        /*0014*/ 	.short	0x0160
        /*0016*/ 	.short	0x0020


	//----- nvinfo : EIATTR_CBANK_PARAM_SIZE
	.align		4
.L_219:
        /*0018*/ 	.byte	0x03, 0x19
        /*001a*/ 	.short	0x0020


	//----- nvinfo : EIATTR_KPARAM_INFO
	.align		4
        /*001c*/ 	.byte	0x04, 0x17
        /*001e*/ 	.short	(.L_221 - .L_220)
.L_220:
        /*0020*/ 	.word	0x00000000
        /*0024*/ 	.short	0x0003
        /*0026*/ 	.short	0x0018
        /*0028*/ 	.byte	0x00, 0xf0, 0x21, 0x00


	//----- nvinfo : EIATTR_KPARAM_INFO
	.align		4
.L_221:
        /*002c*/ 	.byte	0x04, 0x17
        /*002e*/ 	.short	(.L_223 - .L_222)
.L_222:
        /*0030*/ 	.word	0x00000000
        /*0034*/ 	.short	0x0002
        /*0036*/ 	.short	0x0010
        /*0038*/ 	.byte	0x00, 0xf0, 0x21, 0x00


	//----- nvinfo : EIATTR_KPARAM_INFO
	.align		4
.L_223:
        /*003c*/ 	.byte	0x04, 0x17
        /*003e*/ 	.short	(.L_225 - .L_224)
.L_224:
        /*0040*/ 	.word	0x00000000
        /*0044*/ 	.short	0x0001
        /*0046*/ 	.short	0x0008
        /*0048*/ 	.byte	0x00, 0xf0, 0x21, 0x00


	//----- nvinfo : EIATTR_KPARAM_INFO
	.align		4
.L_225:
        /*004c*/ 	.byte	0x04, 0x17
        /*004e*/ 	.short	(.L_227 - .L_226)
.L_226:
        /*0050*/ 	.word	0x00000000
        /*0054*/ 	.short	0x0000
        /*0056*/ 	.short	0x0000
        /*0058*/ 	.byte	0x00, 0xf0, 0x21, 0x00


	//----- nvinfo : EIATTR_MAXREG_COUNT
	.align		4
.L_227:
        /*005c*/ 	.byte	0x03, 0x1b
        /*005e*/ 	.short	0x00ff


	//----- nvinfo : EIATTR_EXIT_INSTR_OFFSETS
	.align		4
        /*0060*/ 	.byte	0x04, 0x1c
        /*0062*/ 	.short	(.L_229 - .L_228)


	//   ....[0]....
.L_228:
        /*0064*/ 	.word	0x00000fc0


	//----- nvinfo : EIATTR_CTAIDZ_USED
	.align		4
.L_229:
        /*0068*/ 	.byte	0x01, 0x04
	.zero		2


	//----- nvinfo : EIATTR_MAX_THREADS
	.align		4
        /*006c*/ 	.byte	0x04, 0x05
        /*006e*/ 	.short	(.L_231 - .L_230)
.L_230:
        /*0070*/ 	.word	0x000000e0
        /*0074*/ 	.word	0x00000001
        /*0078*/ 	.word	0x00000001


	//----- nvinfo : EIATTR_CRS_STACK_SIZE
	.align		4
.L_231:
        /*007c*/ 	.byte	0x04, 0x1e
        /*007e*/ 	.short	(.L_233 - .L_232)
.L_232:
        /*0080*/ 	.word	0x00000000
.L_233:


//--------------------- .nv.info.tvmgen_default_fused_nn_contrib_conv2d_winograd_without_weight_transform_add_add_nn_relu_3_kernel --------------------------
	.section	.nv.info.tvmgen_default_fused_nn_contrib_conv2d_winograd_without_weight_transform_add_add_nn_relu_3_kernel,"",@"SHT_CUDA_INFO"
	.sectionflags	@""
	.align	4


	//----- nvinfo : EIATTR_CUDA_API_VERSION
	.align		4
        /*0000*/ 	.byte	0x04, 0x37
        /*0002*/ 	.short	(.L_235 - .L_234)
.L_234:
        /*0004*/ 	.word	0x0000007e


	//----- nvinfo : EIATTR_SW2861232_WAR
	.align		4
.L_235:
        /*0008*/ 	.byte	0x01, 0x35
	.zero		2


	//----- nvinfo : EIATTR_PARAM_CBANK
	.align		4
        /*000c*/ 	.byte	0x04, 0x0a
        /*000e*/ 	.short	(.L_237 - .L_236)
	.align		4
.L_236:
        /*0010*/ 	.word	index@(.nv.constant0.tvmgen_default_fused_nn_contrib_conv2d_winograd_without_weight_transform_add_add_nn_relu_3_kernel)
        /*0014*/ 	.short	0x0160
        /*0016*/ 	.short	0x0010


	//----- nvinfo : EIATTR_CBANK_PARAM_SIZE
	.align		4
.L_237:
        /*0018*/ 	.byte	0x03, 0x19
        /*001a*/ 	.short	0x0010


	//----- nvinfo : EIATTR_KPARAM_INFO
	.align		4
        /*001c*/ 	.byte	0x04, 0x17
        /*001e*/ 	.short	(.L_239 - .L_238)
.L_238:
        /*0020*/ 	.word	0x00000000
        /*0024*/ 	.short	0x0001
        /*0026*/ 	.short	0x0008
        /*0028*/ 	.byte	0x00, 0xf0, 0x21, 0x00


	//----- nvinfo : EIATTR_KPARAM_INFO
	.align		4
.L_239:
        /*002c*/ 	.byte	0x04, 0x17
        /*002e*/ 	.short	(.L_241 - .L_240)
.L_240:
        /*0030*/ 	.word	0x00000000
        /*0034*/ 	.short	0x0000
        /*0036*/ 	.short	0x0000
        /*0038*/ 	.byte	0x00, 0xf0, 0x21, 0x00


	//----- nvinfo : EIATTR_MAXREG_COUNT
	.align		4
.L_241:
        /*003c*/ 	.byte	0x03, 0x1b
        /*003e*/ 	.short	0x00ff


	//----- nvinfo : EIATTR_EXIT_INSTR_OFFSETS
	.align		4
        /*0040*/ 	.byte	0x04, 0x1c
        /*0042*/ 	.short	(.L_243 - .L_242)


	//   ....[0]....
.L_242:
        /*0044*/ 	.word	0x000007a0


	//----- nvinfo : EIATTR_MAX_THREADS
	.align		4
.L_243:
        /*0048*/ 	.byte	0x04, 0x05
        /*004a*/ 	.short	(.L_245 - .L_244)
.L_244:
        /*004c*/ 	.word	0x00000080
        /*0050*/ 	.word	0x00000001
        /*0054*/ 	.word	0x00000001
.L_245:


//--------------------- .nv.info.tvmgen_default_fused_nn_contrib_conv2d_winograd_without_weight_transform_add_add_nn_relu_3_kernel_2 --------------------------
	.section	.nv.info.tvmgen_default_fused_nn_contrib_conv2d_winograd_without_weight_transform_add_add_nn_relu_3_kernel_2,"",@"SHT_CUDA_INFO"
	.sectionflags	@""
	.align	4


	//----- nvinfo : EIATTR_CUDA_API_VERSION
	.align		4
        /*0000*/ 	.byte	0x04, 0x37
        /*0002*/ 	.short	(.L_247 - .L_246)
.L_246:
        /*0004*/ 	.word	0x0000007e


	//----- nvinfo : EIATTR_SW2861232_WAR
	.align		4
.L_247:
        /*0008*/ 	.byte	0x01, 0x35
	.zero		2


	//----- nvinfo : EIATTR_PARAM_CBANK
	.align		4
        /*000c*/ 	.byte	0x04, 0x0a
        /*000e*/ 	.short	(.L_249 - .L_248)
	.align		4
.L_248:
        /*0010*/ 	.word	index@(.nv.constant0.tvmgen_default_fused_nn_contrib_conv2d_winograd_without_weight_transform_add_add_nn_relu_3_kernel_2)
        /*0014*/ 	.short	0x0160
        /*0016*/ 	.short	0x0020


	//----- nvinfo : EIATTR_CBANK_PARAM_SIZE
	.align		4
.L_249:
        /*0018*/ 	.byte	0x03, 0x19
        /*001a*/ 	.short	0x0020


	//----- nvinfo : EIATTR_KPARAM_INFO
	.align		4
        /*001c*/ 	.byte	0x04, 0x17
        /*001e*/ 	.short	(.L_251 - .L_250)
.L_250:
        /*0020*/ 	.word	0x00000000
        /*0024*/ 	.short	0x0003
        /*0026*/ 	.short	0x0018
        /*0028*/ 	.byte	0x00, 0xf0, 0x21, 0x00


	//----- nvinfo : EIATTR_KPARAM_INFO
	.align		4
.L_251:
        /*002c*/ 	.byte	0x04, 0x17
        /*002e*/ 	.short	(.L_253 - .L_252)
.L_252:
        /*0030*/ 	.word	0x00000000
        /*0034*/ 	.short	0x0002
        /*0036*/ 	.short	0x0010
        /*0038*/ 	.byte	0x00, 0xf0, 0x21, 0x00


	//----- nvinfo : EIATTR_KPARAM_INFO
	.align		4
.L_253:
        /*003c*/ 	.byte	0x04, 0x17
        /*003e*/ 	.short	(.L_255 - .L_254)
.L_254:
        /*0040*/ 	.word	0x00000000
        /*0044*/ 	.short	0x0001
        /*0046*/ 	.short	0x0008
        /*0048*/ 	.byte	0x00, 0xf0, 0x21, 0x00


	//----- nvinfo : EIATTR_KPARAM_INFO
	.align		4
.L_255:
        /*004c*/ 	.byte	0x04, 0x17
        /*004e*/ 	.short	(.L_257 - .L_256)
.L_256:
        /*0050*/ 	.word	0x00000000
        /*0054*/ 	.short	0x0000
        /*0056*/ 	.short	0x0000
        /*0058*/ 	.byte	0x00, 0xf0, 0x21, 0x00


	//----- nvinfo : EIATTR_MAXREG_COUNT
	.align		4
.L_257:
        /*005c*/ 	.byte	0x03, 0x1b
        /*005e*/ 	.short	0x00ff


	//----- nvinfo : EIATTR_EXIT_INSTR_OFFSETS
	.align		4
        /*0060*/ 	.byte	0x04, 0x1c
        /*0062*/ 	.short	(.L_259 - .L_258)


	//   ....[0]....
.L_258:
        /*0064*/ 	.word	0x00000420


	//   ....[1]....
        /*0068*/ 	.word	0x00000510


	//   ....[2]....
        /*006c*/ 	.word	0x00000600


	//----- nvinfo : EIATTR_MAX_THREADS
	.align		4
.L_259:
        /*0070*/ 	.byte	0x04, 0x05
        /*0072*/ 	.short	(.L_261 - .L_260)
.L_260:
        /*0074*/ 	.word	0x00000080
        /*0078*/ 	.word	0x00000001
        /*007c*/ 	.word	0x00000001
.L_261:


//--------------------- .nv.info.tvmgen_default_fused_nn_conv2d_add_nn_relu_2_kernel --------------------------
	.section	.nv.info.tvmgen_default_fused_nn_conv2d_add_nn_relu_2_kernel,"",@"SHT_CUDA_INFO"
	.sectionflags	@""
	.align	4


	//----- nvinfo : EIATTR_CUDA_API_VERSION
	.align		4
        /*0000*/ 	.byte	0x04, 0x37
        /*0002*/ 	.short	(.L_263 - .L_262)
.L_262:
        /*0004*/ 	.word	0x0000007e


	//----- nvinfo : EIATTR_SW2861232_WAR
	.align		4
.L_263:
        /*0008*/ 	.byte	0x01, 0x35
	.zero		2


	//----- nvinfo : EIATTR_PARAM_CBANK
	.align		4
        /*000c*/ 	.byte	0x04, 0x0a
        /*000e*/ 	.short	(.L_265 - .L_264)
	.align		4
.L_264:
        /*0010*/ 	.word	index@(.nv.constant0.tvmgen_default_fused_nn_conv2d_add_nn_relu_2_kernel)
        /*0014*/ 	.short	0x0160
        /*0016*/ 	.short	0x0020


	//----- nvinfo : EIATTR_CBANK_PARAM_SIZE
	.align		4
.L_265:
        /*0018*/ 	.byte	0x03, 0x19
        /*001a*/ 	.short	0x0020


	//----- nvinfo : EIATTR_KPARAM_INFO
	.align		4
        /*001c*/ 	.byte	0x04, 0x17
        /*001e*/ 	.short	(.L_267 - .L_266)
.L_266:
        /*0020*/ 	.word	0x00000000
        /*0024*/ 	.short	0x0003
        /*0026*/ 	.short	0x0018
        /*0028*/ 	.byte	0x00, 0xf0, 0x21, 0x00


	//----- nvinfo : EIATTR_KPARAM_INFO
	.align		4
.L_267:
        /*002c*/ 	.byte	0x04, 0x17
        /*002e*/ 	.short	(.L_269 - .L_268)
.L_268:
        /*0030*/ 	.word	0x00000000
        /*0034*/ 	.short	0x0002
        /*0036*/ 	.short	0x0010
        /*0038*/ 	.byte	0x00, 0xf0, 0x21, 0x00


	//----- nvinfo : EIATTR_KPARAM_INFO
	.align		4
.L_269:
        /*003c*/ 	.byte	0x04, 0x17
        /*003e*/ 	.short	(.L_271 - .L_270)
.L_270:
        /*0040*/ 	.word	0x00000000
        /*0044*/ 	.short	0x0001
        /*0046*/ 	.short	0x0008
        /*0048*/ 	.byte	0x00, 0xf0, 0x21, 0x00


	//----- nvinfo : EIATTR_KPARAM_INFO
	.align		4
.L_271:
        /*004c*/ 	.byte	0x04, 0x17
        /*004e*/ 	.short	(.L_273 - .L_272)
.L_272:
        /*0050*/ 	.word	0x00000000
        /*0054*/ 	.short	0x0000
        /*0056*/ 	.short	0x0000
        /*0058*/ 	.byte	0x00, 0xf0, 0x21, 0x00


	//----- nvinfo : EIATTR_MAXREG_COUNT
	.align		4
.L_273:
        /*005c*/ 	.byte	0x03, 0x1b
        /*005e*/ 	.short	0x00ff


	//----- nvinfo : EIATTR_EXIT_INSTR_OFFSETS
	.align		4
        /*0060*/ 	.byte	0x04, 0x1c
        /*0062*/ 	.short	(.L_275 - .L_274)


	//   ....[0]....
.L_274:
        /*0064*/ 	.word	0x00001060


	//----- nvinfo : EIATTR_CTAIDZ_USED
	.align		4
.L_275:
        /*0068*/ 	.byte	0x01, 0x04
	.zero		2


	//----- nvinfo : EIATTR_MAX_THREADS
	.align		4
        /*006c*/ 	.byte	0x04, 0x05
        /*006e*/ 	.short	(.L_277 - .L_276)
.L_276:
        /*0070*/ 	.word	0x000000e0
        /*0074*/ 	.word	0x00000001
        /*0078*/ 	.word	0x00000001


	//----- nvinfo : EIATTR_CRS_STACK_SIZE
	.align		4
.L_277:
        /*007c*/ 	.byte	0x04, 0x1e
        /*007e*/ 	.short	(.L_279 - .L_278)
.L_278:
        /*0080*/ 	.word	0x00000000
.L_279:


//--------------------- .nv.info.tvmgen_default_fused_nn_dense_add_kernel --------------------------
	.section	.nv.info.tvmgen_default_fused_nn_dense_add_kernel,"",@"SHT_CUDA_INFO"
	.sectionflags	@""
	.align	4


	//----- nvinfo : EIATTR_CUDA_API_VERSION
	.align		4
        /*0000*/ 	.byte	0x04, 0x37
        /*0002*/ 	.short	(.L_281 - .L_280)
.L_280:
        /*0004*/ 	.word	0x0000007e


	//----- nvinfo : EIATTR_SW2861232_WAR
	.align		4
.L_281:
        /*0008*/ 	.byte	0x01, 0x35
	.zero		2


	//----- nvinfo : EIATTR_PARAM_CBANK
	.align		4
        /*000c*/ 	.byte	0x04, 0x0a
        /*000e*/ 	.short	(.L_283 - .L_282)
	.align		4
.L_282:
        /*0010*/ 	.word	index@(.nv.constant0.tvmgen_default_fused_nn_dense_add_kernel)
        /*0014*/ 	.short	0x0160
        /*0016*/ 	.short	0x0020


	//----- nvinfo : EIATTR_CBANK_PARAM_SIZE
	.align		4
.L_283:
        /*0018*/ 	.byte	0x03, 0x19
        /*001a*/ 	.short	0x0020


	//----- nvinfo : EIATTR_KPARAM_INFO
	.align		4
        /*001c*/ 	.byte	0x04, 0x17
        /*001e*/ 	.short	(.L_285 - .L_284)
.L_284:
        /*0020*/ 	.word	0x00000000
        /*0024*/ 	.short	0x0003
        /*0026*/ 	.short	0x0018
        /*0028*/ 	.byte	0x00, 0xf0, 0x21, 0x00


	//----- nvinfo : EIATTR_KPARAM_INFO
	.align		4
.L_285:
        /*002c*/ 	.byte	0x04, 0x17
        /*002e*/ 	.short	(.L_287 - .L_286)
.L_286:
        /*0030*/ 	.word	0x00000000
        /*0034*/ 	.short	0x0002
        /*0036*/ 	.short	0x0010
        /*0038*/ 	.byte	0x00, 0xf0, 0x21, 0x00


	//----- nvinfo : EIATTR_KPARAM_INFO
	.align		4
.L_287:
        /*003c*/ 	.byte	0x04, 0x17
        /*003e*/ 	.short	(.L_289 - .L_288)
.L_288:
        /*0040*/ 	.word	0x00000000
        /*0044*/ 	.short	0x0001
        /*0046*/ 	.short	0x0008
        /*0048*/ 	.byte	0x00, 0xf0, 0x21, 0x00


	//----- nvinfo : EIATTR_KPARAM_INFO
	.align		4
.L_289:
        /*004c*/ 	.byte	0x04, 0x17
        /*004e*/ 	.short	(.L_291 - .L_290)
.L_290:
        /*0050*/ 	.word	0x00000000
        /*0054*/ 	.short	0x0000
        /*0056*/ 	.short	0x0000
        /*0058*/ 	.byte	0x00, 0xf0, 0x21, 0x00


	//----- nvinfo : EIATTR_MAXREG_COUNT
	.align		4
.L_291:
        /*005c*/ 	.byte	0x03, 0x1b
        /*005e*/ 	.short	0x00ff


	//----- nvinfo : EIATTR_COOP_GROUP_MASK_REGIDS
	.align		4
        /*0060*/ 	.byte	0x04, 0x29
        /*0062*/ 	.short	(.L_293 - .L_292)


	//   ....[0]....
.L_292:
        /*0064*/ 	.word	0x05000007


	//   ....[1]....
        /*0068*/ 	.word	0x05000007


	//   ....[2]....
        /*006c*/ 	.word	0x05000007


	//   ....[3]....
        /*0070*/ 	.word	0x05000007


	//   ....[4]....
        /*0074*/ 	.word	0x05000007


	//   ....[5]....
        /*0078*/ 	.word	0x05000005


	//----- nvinfo : EIATTR_COOP_GROUP_INSTR_OFFSETS
	.align		4
.L_293:
        /*007c*/ 	.byte	0x04, 0x28
        /*007e*/ 	.short	(.L_295 - .L_294)


	//   ....[0]....
.L_294:
        /*0080*/ 	.word	0x00000240


	//   ....[1]....
        /*0084*/ 	.word	0x00000260


	//   ....[2]....
        /*0088*/ 	.word	0x00000280


	//   ....[3]....
        /*008c*/ 	.word	0x000002a0


	//   ....[4]....
        /*0090*/ 	.word	0x000002c0


	//   ....[5]....
        /*0094*/ 	.word	0x00000330


	//----- nvinfo : EIATTR_EXIT_INSTR_OFFSETS
	.align		4
.L_295:
        /*0098*/ 	.byte	0x04, 0x1c
        /*009a*/ 	.short	(.L_297 - .L_296)


	//   ....[0]....
.L_296:
        /*009c*/ 	.word	0x000003a0


	//   ....[1]....
        /*00a0*/ 	.word	0x00000410


	//----- nvinfo : EIATTR_MAX_THREADS
	.align		4
.L_297:
        /*00a4*/ 	.byte	0x04, 0x05
        /*00a6*/ 	.short	(.L_299 - .L_298)
.L_298:
        /*00a8*/ 	.word	0x00000040
        /*00ac*/ 	.word	0x00000001
        /*00b0*/ 	.word	0x00000001
.L_299:


//--------------------- .nv.info.tvmgen_default_fused_nn_contrib_conv2d_winograd_without_weight_transform_add_nn_relu_1_kernel_2 --------------------------
	.section	.nv.info.tvmgen_default_fused_nn_contrib_conv2d_winograd_without_weight_transform_add_nn_relu_1_kernel_2,"",@"SHT_CUDA_INFO"
	.sectionflags	@""
	.align	4


	//----- nvinfo : EIATTR_CUDA_API_VERSION
	.align		4
        /*0000*/ 	.byte	0x04, 0x37
        /*0002*/ 	.short	(.L_301 - .L_300)
.L_300:
        /*0004*/ 	.word	0x0000007e


	//----- nvinfo : EIATTR_SW2861232_WAR
	.align		4
.L_301:
        /*0008*/ 	.byte	0x01, 0x35
	.zero		2


	//----- nvinfo : EIATTR_PARAM_CBANK
	.align		4
        /*000c*/ 	.byte	0x04, 0x0a
        /*000e*/ 	.short	(.L_303 - .L_302)
	.align		4
.L_302:
        /*0010*/ 	.word	index@(.nv.constant0.tvmgen_default_fused_nn_contrib_conv2d_winograd_without_weight_transform_add_nn_relu_1_kernel_2)
        /*0014*/ 	.short	0x0160
        /*0016*/ 	.short	0x0018


	//----- nvinfo : EIATTR_CBANK_PARAM_SIZE
	.align		4
.L_303:
        /*0018*/ 	.byte	0x03, 0x19
        /*001a*/ 	.short	0x0018


	//----- nvinfo : EIATTR_KPARAM_INFO
	.align		4
        /*001c*/ 	.byte	0x04, 0x17
        /*001e*/ 	.short	(.L_305 - .L_304)
.L_304:
        /*0020*/ 	.word	0x00000000
        /*0024*/ 	.short	0x0002
        /*0026*/ 	.short	0x0010
        /*0028*/ 	.byte	0x00, 0xf0, 0x21, 0x00


	//----- nvinfo : EIATTR_KPARAM_INFO
	.align		4
.L_305:
        /*002c*/ 	.byte	0x04, 0x17
        /*002e*/ 	.short	(.L_307 - .L_306)
.L_306:
        /*0030*/ 	.word	0x00000000
        /*0034*/ 	.short	0x0001
        /*0036*/ 	.short	0x0008
        /*0038*/ 	.byte	0x00, 0xf0, 0x21, 0x00


	//----- nvinfo : EIATTR_KPARAM_INFO
	.align		4
.L_307:
        /*003c*/ 	.byte	0x04, 0x17
        /*003e*/ 	.short	(.L_309 - .L_308)
.L_308:
        /*0040*/ 	.word	0x00000000
        /*0044*/ 	.short	0x0000
        /*0046*/ 	.short	0x0000
        /*0048*/ 	.byte	0x00, 0xf0, 0x21, 0x00


	//----- nvinfo : EIATTR_MAXREG_COUNT
	.align		4
.L_309:
        /*004c*/ 	.byte	0x03, 0x1b
        /*004e*/ 	.short	0x00ff


	//----- nvinfo : EIATTR_EXIT_INSTR_OFFSETS
	.align		4
        /*0050*/ 	.byte	0x04, 0x1c
        /*0052*/ 	.short	(.L_311 - .L_310)


	//   ....[0]....
.L_310:
        /*0054*/ 	.word	0x000005d0


	//----- nvinfo : EIATTR_MAX_THREADS
	.align		4
.L_311:
        /*0058*/ 	.byte	0x04, 0x05
        /*005a*/ 	.short	(.L_313 - .L_312)
.L_312:
        /*005c*/ 	.word	0x00000080
        /*0060*/ 	.word	0x00000001
        /*0064*/ 	.word	0x00000001
.L_313:


//--------------------- .nv.info.tvmgen_default_fused_nn_conv2d_add_1_kernel --------------------------
	.section	.nv.info.tvmgen_default_fused_nn_conv2d_add_1_kernel,"",@"SHT_CUDA_INFO"
	.sectionflags	@""
	.align	4


	//----- nvinfo : EIATTR_CUDA_API_VERSION
	.align		4
        /*0000*/ 	.byte	0x04, 0x37
        /*0002*/ 	.short	(.L_315 - .L_314)
.L_314:
        /*0004*/ 	.word	0x0000007e


	//----- nvinfo : EIATTR_SW2861232_WAR
	.align		4
.L_315:
        /*0008*/ 	.byte	0x01, 0x35
	.zero		2


	//----- nvinfo : EIATTR_PARAM_CBANK
	.align		4
        /*000c*/ 	.byte	0x04, 0x0a
        /*000e*/ 	.short	(.L_317 - .L_316)
	.align		4
.L_316:
        /*0010*/ 	.word	index@(.nv.constant0.tvmgen_default_fused_nn_conv2d_add_1_kernel)
        /*0014*/ 	.short	0x0160
        /*0016*/ 	.short	0x0020


	//----- nvinfo : EIATTR_CBANK_PARAM_SIZE
	.align		4
.L_317:
        /*0018*/ 	.byte	0x03, 0x19
        /*001a*/ 	.short	0x0020


	//----- nvinfo : EIATTR_KPARAM_INFO
	.align		4
        /*001c*/ 	.byte	0x04, 0x17
        /*001e*/ 	.short	(.L_319 - .L_318)
.L_318:
        /*0020*/ 	.word	0x00000000
        /*0024*/ 	.short	0x0003
        /*0026*/ 	.short	0x0018
        /*0028*/ 	.byte	0x00, 0xf0, 0x21, 0x00


	//----- nvinfo : EIATTR_KPARAM_INFO
	.align		4
.L_319:
        /*002c*/ 	.byte	0x04, 0x17
        /*002e*/ 	.short	(.L_321 - .L_320)
.L_320:
        /*0030*/ 	.word	0x00000000
        /*0034*/ 	.short	0x0002
        /*0036*/ 	.short	0x0010
        /*0038*/ 	.byte	0x00, 0xf0, 0x21, 0x00


	//----- nvinfo : EIATTR_KPARAM_INFO
	.align		4
.L_321:
        /*003c*/ 	.byte	0x04, 0x17
        /*003e*/ 	.short	(.L_323 - .L_322)
.L_322:
        /*0040*/ 	.word	0x00000000
        /*0044*/ 	.short	0x0001
        /*0046*/ 	.short	0x0008
        /*0048*/ 	.byte	0x00, 0xf0, 0x21, 0x00


	//----- nvinfo : EIATTR_KPARAM_INFO
	.align		4
.L_323:
        /*004c*/ 	.byte	0x04, 0x17
        /*004e*/ 	.short	(.L_325 - .L_324)
.L_324:
        /*0050*/ 	.word	0x00000000
        /*0054*/ 	.short	0x0000
        /*0056*/ 	.short	0x0000
        /*0058*/ 	.byte	0x00, 0xf0, 0x21, 0x00


	//----- nvinfo : EIATTR_MAXREG_COUNT
	.align		4
.L_325:
        /*005c*/ 	.byte	0x03, 0x1b
        /*005e*/ 	.short	0x00ff


	//----- nvinfo : EIATTR_EXIT_INSTR_OFFSETS
	.align		4
        /*0060*/ 	.byte	0x04, 0x1c
        /*0062*/ 	.short	(.L_327 - .L_326)


	//   ....[0]....
.L_326:
        /*0064*/ 	.word	0x000005f0


	//----- nvinfo : EIATTR_CTAIDZ_USED
	.align		4
.L_327:
        /*0068*/ 	.byte	0x01, 0x04
	.zero		2


	//----- nvinfo : EIATTR_MAX_THREADS
	.align		4
        /*006c*/ 	.byte	0x04, 0x05
        /*006e*/ 	.short	(.L_329 - .L_328)
.L_328:
        /*0070*/ 	.word	0x000000e0
        /*0074*/ 	.word	0x00000001
        /*0078*/ 	.word	0x00000001
.L_329:


//--------------------- .nv.info.tvmgen_default_fused_nn_contrib_conv2d_winograd_without_weight_transform_add_nn_relu_1_kernel_1 --------------------------
	.section	.nv.info.tvmgen_default_fused_nn_contrib_conv2d_winograd_without_weight_transform_add_nn_relu_1_kernel_1,"",@"SHT_CUDA_INFO"
	.sectionflags	@""
	.align	4


	//----- nvinfo : EIATTR_CUDA_API_VERSION
	.align		4
        /*0000*/ 	.byte	0x04, 0x37
        /*0002*/ 	.short	(.L_331 - .L_330)
.L_330:
        /*0004*/ 	.word	0x0000007e


	//----- nvinfo : EIATTR_SW2861232_WAR
	.align		4
.L_331:
        /*0008*/ 	.byte	0x01, 0x35
	.zero		2


	//----- nvinfo : EIATTR_PARAM_CBANK
	.align		4
        /*000c*/ 	.byte	0x04, 0x0a
        /*000e*/ 	.short	(.L_333 - .L_332)
	.align		4
.L_332:
        /*0010*/ 	.word	index@(.nv.constant0.tvmgen_default_fused_nn_contrib_conv2d_winograd_without_weight_transform_add_nn_relu_1_kernel_1)
        /*0014*/ 	.short	0x0160
        /*0016*/ 	.short	0x0018


	//----- nvinfo : EIATTR_CBANK_PARAM_SIZE
	.align		4
.L_333:
        /*0018*/ 	.byte	0x03, 0x19
        /*001a*/ 	.short	0x0018


	//----- nvinfo : EIATTR_KPARAM_INFO
	.align		4
        /*001c*/ 	.byte	0x04, 0x17
        /*001e*/ 	.short	(.L_335 - .L_334)
.L_334:
        /*0020*/ 	.word	0x00000000
        /*0024*/ 	.short	0x0002
        /*0026*/ 	.short	0x0010
        /*0028*/ 	.byte	0x00, 0xf0, 0x21, 0x00


	//----- nvinfo : EIATTR_KPARAM_INFO
	.align		4
.L_335:
        /*002c*/ 	.byte	0x04, 0x17
        /*002e*/ 	.short	(.L_337 - .L_336)
.L_336:
        /*0030*/ 	.word	0x00000000
        /*0034*/ 	.short	0x0001
        /*0036*/ 	.short	0x0008
        /*0038*/ 	.byte	0x00, 0xf0, 0x21, 0x00


	//----- nvinfo : EIATTR_KPARAM_INFO
	.align		4
.L_337:
        /*003c*/ 	.byte	0x04, 0x17
        /*003e*/ 	.short	(.L_339 - .L_338)
.L_338:
        /*0040*/ 	.word	0x00000000
        /*0044*/ 	.short	0x0000
        /*0046*/ 	.short	0x0000
        /*0048*/ 	.byte	0x00, 0xf0, 0x21, 0x00


	//----- nvinfo : EIATTR_MAXREG_COUNT
	.align		4
.L_339:
        /*004c*/ 	.byte	0x03, 0x1b
        /*004e*/ 	.short	0x00ff


	//----- nvinfo : EIATTR_EXIT_INSTR_OFFSETS
	.align		4
        /*0050*/ 	.byte	0x04, 0x1c
        /*0052*/ 	.short	(.L_341 - .L_340)


	//   ....[0]....
.L_340:
        /*0054*/ 	.word	0x00001200


	//----- nvinfo : EIATTR_CTAIDZ_USED
	.align		4
.L_341:
        /*0058*/ 	.byte	0x01, 0x04
	.zero		2


	//----- nvinfo : EIATTR_MAX_THREADS
	.align		4
        /*005c*/ 	.byte	0x04, 0x05
        /*005e*/ 	.short	(.L_343 - .L_342)
.L_342:
        /*0060*/ 	.word	0x000000c4
        /*0064*/ 	.word	0x00000001
        /*0068*/ 	.word	0x00000001
.L_343:


//--------------------- .nv.info.tvmgen_default_fused_nn_contrib_conv2d_winograd_without_weight_transform_add_nn_relu_3_kernel --------------------------
	.section	.nv.info.tvmgen_default_fused_nn_contrib_conv2d_winograd_without_weight_transform_add_nn_relu_3_kernel,"",@"SHT_CUDA_INFO"
	.sectionflags	@""
	.align	4


	//----- nvinfo : EIATTR_CUDA_API_VERSION
	.align		4
        /*0000*/ 	.byte	0x04, 0x37
        /*0002*/ 	.short	(.L_345 - .L_344)
.L_344:
        /*0004*/ 	.word	0x0000007e


	//----- nvinfo : EIATTR_SW2861232_WAR
	.align		4
.L_345:
        /*0008*/ 	.byte	0x01, 0x35
	.zero		2


	//----- nvinfo : EIATTR_PARAM_CBANK
	.align		4
        /*000c*/ 	.byte	0x04, 0x0a
        /*000e*/ 	.short	(.L_347 - .L_346)
	.align		4
.L_346:
        /*0010*/ 	.word	index@(.nv.constant0.tvmgen_default_fused_nn_contrib_conv2d_winograd_without_weight_transform_add_nn_relu_3_kernel)
        /*0014*/ 	.short	0x0160
        /*0016*/ 	.short	0x0010


	//----- nvinfo : EIATTR_CBANK_PARAM_SIZE
	.align		4
.L_347:
        /*0018*/ 	.byte	0x03, 0x19
        /*001a*/ 	.short	0x0010


	//----- nvinfo : EIATTR_KPARAM_INFO
	.align		4
        /*001c*/ 	.byte	0x04, 0x17
        /*001e*/ 	.short	(.L_349 - .L_348)
.L_348:
        /*0020*/ 	.word	0x00000000
        /*0024*/ 	.short	0x0001
        /*0026*/ 	.short	0x0008
        /*0028*/ 	.byte	0x00, 0xf0, 0x21, 0x00


	//----- nvinfo : EIATTR_KPARAM_INFO
	.align		4
.L_349:
        /*002c*/ 	.byte	0x04, 0x17
        /*002e*/ 	.short	(.L_351 - .L_350)
.L_350:
        /*0030*/ 	.word	0x00000000
        /*0034*/ 	.short	0x0000
        /*0036*/ 	.short	0x0000
        /*0038*/ 	.byte	0x00, 0xf0, 0x21, 0x00


	//----- nvinfo : EIATTR_MAXREG_COUNT
	.align		4
.L_351:
        /*003c*/ 	.byte	0x03, 0x1b
        /*003e*/ 	.short	0x00ff


	//----- nvinfo : EIATTR_EXIT_INSTR_OFFSETS
	.align		4
        /*0040*/ 	.byte	0x04, 0x1c
        /*0042*/ 	.short	(.L_353 - .L_352)


	//   ....[0]....
.L_352:
        /*0044*/ 	.word	0x000007a0


	//----- nvinfo : EIATTR_MAX_THREADS
	.align		4
.L_353:
        /*0048*/ 	.byte	0x04, 0x05
        /*004a*/ 	.short	(.L_355 - .L_354)
.L_354:
        /*004c*/ 	.word	0x00000080
        /*0050*/ 	.word	0x00000001
        /*0054*/ 	.word	0x00000001
.L_355:


//--------------------- .nv.info.tvmgen_default_fused_nn_contrib_conv2d_winograd_without_weight_transform_add_add_nn_relu_kernel_2 --------------------------
	.section	.nv.info.tvmgen_default_fused_nn_contrib_conv2d_winograd_without_weight_transform_add_add_nn_relu_kernel_2,"",@"SHT_CUDA_INFO"
	.sectionflags	@""
	.align	4


	//----- nvinfo : EIATTR_CUDA_API_VERSION
	.align		4
        /*0000*/ 	.byte	0x04, 0x37
        /*0002*/ 	.short	(.L_357 - .L_356)
.L_356:
        /*0004*/ 	.word	0x0000007e


	//----- nvinfo : EIATTR_SW2861232_WAR
	.align		4
.L_357:
        /*0008*/ 	.byte	0x01, 0x35
	.zero		2


	//----- nvinfo : EIATTR_PARAM_CBANK
	.align		4
        /*000c*/ 	.byte	0x04, 0x0a
        /*000e*/ 	.short	(.L_359 - .L_358)
	.align		4
.L_358:
        /*0010*/ 	.word	index@(.nv.constant0.tvmgen_default_fused_nn_contrib_conv2d_winograd_without_weight_transform_add_add_nn_relu_kernel_2)
        /*0014*/ 	.short	0x0160
        /*0016*/ 	.short	0x0020


	//----- nvinfo : EIATTR_CBANK_PARAM_SIZE
	.align		4
.L_359:
        /*0018*/ 	.byte	0x03, 0x19
        /*001a*/ 	.short	0x0020


	//----- nvinfo : EIATTR_KPARAM_INFO
	.align		4
        /*001c*/ 	.byte	0x04, 0x17
        /*001e*/ 	.short	(.L_361 - .L_360)
.L_360:
        /*0020*/ 	.word	0x00000000
        /*0024*/ 	.short	0x0003
        /*0026*/ 	.short	0x0018
        /*0028*/ 	.byte	0x00, 0xf0, 0x21, 0x00


	//----- nvinfo : EIATTR_KPARAM_INFO
	.align		4
.L_361:
        /*002c*/ 	.byte	0x04, 0x17
        /*002e*/ 	.short	(.L_363 - .L_362)
.L_362:
        /*0030*/ 	.word	0x00000000
        /*0034*/ 	.short	0x0002
        /*0036*/ 	.short	0x0010
        /*0038*/ 	.byte	0x00, 0xf0, 0x21, 0x00


	//----- nvinfo : EIATTR_KPARAM_INFO
	.align		4
.L_363:
        /*003c*/ 	.byte	0x04, 0x17
        /*003e*/ 	.short	(.L_365 - .L_364)
.L_364:
        /*0040*/ 	.word	0x00000000
        /*0044*/ 	.short	0x0001
        /*0046*/ 	.short	0x0008
        /*0048*/ 	.byte	0x00, 0xf0, 0x21, 0x00


	//----- nvinfo : EIATTR_KPARAM_INFO
	.align		4
.L_365:
        /*004c*/ 	.byte	0x04, 0x17
        /*004e*/ 	.short	(.L_367 - .L_366)
.L_366:
        /*0050*/ 	.word	0x00000000
        /*0054*/ 	.short	0x0000
        /*0056*/ 	.short	0x0000
        /*0058*/ 	.byte	0x00, 0xf0, 0x21, 0x00


	//----- nvinfo : EIATTR_MAXREG_COUNT
	.align		4
.L_367:
        /*005c*/ 	.byte	0x03, 0x1b
        /*005e*/ 	.short	0x00ff


	//----- nvinfo : EIATTR_EXIT_INSTR_OFFSETS
	.align		4
        /*0060*/ 	.byte	0x04, 0x1c
        /*0062*/ 	.short	(.L_369 - .L_368)


	//   ....[0]....
.L_368:
        /*0064*/ 	.word	0x00001c70


	//----- nvinfo : EIATTR_MAX_THREADS
	.align		4
.L_369:
        /*0068*/ 	.byte	0x04, 0x05
        /*006a*/ 	.short	(.L_371 - .L_370)
.L_370:
        /*006c*/ 	.word	0x00000080
        /*0070*/ 	.word	0x00000001
        /*0074*/ 	.word	0x00000001
.L_371:


//--------------------- .nv.info.tvmgen_default_fused_nn_conv2d_add_nn_relu_3_kernel --------------------------
	.section	.nv.info.tvmgen_default_fused_nn_conv2d_add_nn_relu_3_kernel,"",@"SHT_CUDA_INFO"
	.sectionflags	@""
	.align	4


	//----- nvinfo : EIATTR_CUDA_API_VERSION
	.align		4
        /*0000*/ 	.byte	0x04, 0x37
        /*0002*/ 	.short	(.L_373 - .L_372)
.L_372:
        /*0004*/ 	.word	0x0000007e


	//----- nvinfo : EIATTR_SW2861232_WAR
	.align		4
.L_373:
        /*0008*/ 	.byte	0x01, 0x35
	.zero		2


	//----- nvinfo : EIATTR_PARAM_CBANK
	.align		4
        /*000c*/ 	.byte	0x04, 0x0a
        /*000e*/ 	.short	(.L_375 - .L_374)
	.align		4
.L_374:
        /*0010*/ 	.word	index@(.nv.constant0.tvmgen_default_fused_nn_conv2d_add_nn_relu_3_kernel)
        /*0014*/ 	.short	0x0160
        /*0016*/ 	.short	0x0020


	//----- nvinfo : EIATTR_CBANK_PARAM_SIZE
	.align		4
.L_375:
        /*0018*/ 	.byte	0x03, 0x19
        /*001a*/ 	.short	0x0020


	//----- nvinfo : EIATTR_KPARAM_INFO
	.align		4
        /*001c*/ 	.byte	0x04, 0x17
        /*001e*/ 	.short	(.L_377 - .L_376)
.L_376:
        /*0020*/ 	.word	0x00000000
        /*0024*/ 	.short	0x0003
        /*0026*/ 	.short	0x0018
        /*0028*/ 	.byte	0x00, 0xf0, 0x21, 0x00


	//----- nvinfo : EIATTR_KPARAM_INFO
	.align		4
.L_377:
        /*002c*/ 	.byte	0x04, 0x17
        /*002e*/ 	.short	(.L_379 - .L_378)
.L_378:
        /*0030*/ 	.word	0x00000000
        /*0034*/ 	.short	0x0002
        /*0036*/ 	.short	0x0010
        /*0038*/ 	.byte	0x00, 0xf0, 0x21, 0x00


	//----- nvinfo : EIATTR_KPARAM_INFO
	.align		4
.L_379:
        /*003c*/ 	.byte	0x04, 0x17
        /*003e*/ 	.short	(.L_381 - .L_380)
.L_380:
        /*0040*/ 	.word	0x00000000
        /*0044*/ 	.short	0x0001
        /*0046*/ 	.short	0x0008
        /*0048*/ 	.byte	0x00, 0xf0, 0x21, 0x00


	//----- nvinfo : EIATTR_KPARAM_INFO
	.align		4
.L_381:
        /*004c*/ 	.byte	0x04, 0x17
        /*004e*/ 	.short	(.L_383 - .L_382)
.L_382:
        /*0050*/ 	.word	0x00000000
        /*0054*/ 	.short	0x0000
        /*0056*/ 	.short	0x0000
        /*0058*/ 	.byte	0x00, 0xf0, 0x21, 0x00


	//----- nvinfo : EIATTR_MAXREG_COUNT
	.align		4
.L_383:
        /*005c*/ 	.byte	0x03, 0x1b
        /*005e*/ 	.short	0x00ff


	//----- nvinfo : EIATTR_EXIT_INSTR_OFFSETS
	.align		4
        /*0060*/ 	.byte	0x04, 0x1c
        /*0062*/ 	.short	(.L_385 - .L_384)


	//   ....[0]....
.L_384:
        /*0064*/ 	.word	0x00000d50


	//----- nvinfo : EIATTR_CTAIDZ_USED
	.align		4
.L_385:
        /*0068*/ 	.byte	0x01, 0x04
	.zero		2


	//----- nvinfo : EIATTR_MAX_THREADS
	.align		4
        /*006c*/ 	.byte	0x04, 0x05
        /*006e*/ 	.short	(.L_387 - .L_386)
.L_386:
        /*0070*/ 	.word	0x00000070
        /*0074*/ 	.word	0x00000001
        /*0078*/ 	.word	0x00000001


	//----- nvinfo : EIATTR_CRS_STACK_SIZE
	.align		4
.L_387:
        /*007c*/ 	.byte	0x04, 0x1e
        /*007e*/ 	.short	(.L_389 - .L_388)
.L_388:
        /*0080*/ 	.word	0x00000000
.L_389:


//--------------------- .nv.info.tvmgen_default_fused_nn_global_avg_pool2d_kernel --------------------------
	.section	.nv.info.tvmgen_default_fused_nn_global_avg_pool2d_kernel,"",@"SHT_CUDA_INFO"
	.sectionflags	@""
	.align	4


	//----- nvinfo : EIATTR_CUDA_API_VERSION
	.align		4
        /*0000*/ 	.byte	0x04, 0x37
        /*0002*/ 	.short	(.L_391 - .L_390)
.L_390:
        /*0004*/ 	.word	0x0000007e


	//----- nvinfo : EIATTR_SW2861232_WAR
	.align		4
.L_391:
        /*0008*/ 	.byte	0x01, 0x35
	.zero		2


	//----- nvinfo : EIATTR_PARAM_CBANK
	.align		4
        /*000c*/ 	.byte	0x04, 0x0a
        /*000e*/ 	.short	(.L_393 - .L_392)
	.align		4
.L_392:
        /*0010*/ 	.word	index@(.nv.constant0.tvmgen_default_fused_nn_global_avg_pool2d_kernel)
        /*0014*/ 	.short	0x0160
        /*0016*/ 	.short	0x0010


	//----- nvinfo : EIATTR_CBANK_PARAM_SIZE
	.align		4
.L_393:
        /*0018*/ 	.byte	0x03, 0x19
        /*001a*/ 	.short	0x0010


	//----- nvinfo : EIATTR_KPARAM_INFO
	.align		4
        /*001c*/ 	.byte	0x04, 0x17
        /*001e*/ 	.short	(.L_395 - .L_394)
.L_394:
        /*0020*/ 	.word	0x00000000
        /*0024*/ 	.short	0x0001
        /*0026*/ 	.short	0x0008
        /*0028*/ 	.byte	0x00, 0xf0, 0x21, 0x00


	//----- nvinfo : EIATTR_KPARAM_INFO
	.align		4
.L_395:
        /*002c*/ 	.byte	0x04, 0x17
        /*002e*/ 	.short	(.L_397 - .L_396)
.L_396:
        /*0030*/ 	.word	0x00000000
        /*0034*/ 	.short	0x0000
        /*0036*/ 	.short	0x0000
        /*0038*/ 	.byte	0x00, 0xf0, 0x21, 0x00


	//----- nvinfo : EIATTR_MAXREG_COUNT
	.align		4
.L_397:
        /*003c*/ 	.byte	0x03, 0x1b
        /*003e*/ 	.short	0x0040


	//----- nvinfo : EIATTR_COOP_GROUP_MASK_REGIDS
	.align		4
        /*0040*/ 	.byte	0x04, 0x29
        /*0042*/ 	.short	(.L_399 - .L_398)


	//   ....[0]....
.L_398:
        /*0044*/ 	.word	0x05000007


	//   ....[1]....
        /*0048*/ 	.word	0x05000007


	//   ....[2]....
        /*004c*/ 	.word	0x05000007


	//   ....[3]....
        /*0050*/ 	.word	0x05000007


	//   ....[4]....
        /*0054*/ 	.word	0x05000007


	//   ....[5]....
        /*0058*/ 	.word	0x05000007


	//----- nvinfo : EIATTR_COOP_GROUP_INSTR_OFFSETS
	.align		4
.L_399:
        /*005c*/ 	.byte	0x04, 0x28
        /*005e*/ 	.short	(.L_401 - .L_400)


	//   ....[0]....
.L_400:
        /*0060*/ 	.word	0x00000120


	//   ....[1]....
        /*0064*/ 	.word	0x00000140


	//   ....[2]....
        /*0068*/ 	.word	0x00000160


	//   ....[3]....
        /*006c*/ 	.word	0x00000190


	//   ....[4]....
        /*0070*/ 	.word	0x000001b0


	//   ....[5]....
        /*0074*/ 	.word	0x000001d0


	//----- nvinfo : EIATTR_EXIT_INSTR_OFFSETS
	.align		4
.L_401:
        /*0078*/ 	.byte	0x04, 0x1c
        /*007a*/ 	.short	(.L_403 - .L_402)


	//   ....[0]....
.L_402:
        /*007c*/ 	.word	0x000001e0


	//   ....[1]....
        /*0080*/ 	.word	0x00000220


	//----- nvinfo : EIATTR_MAX_THREADS
	.align		4
.L_403:
        /*0084*/ 	.byte	0x04, 0x05
        /*0086*/ 	.short	(.L_405 - .L_404)
.L_404:
        /*0088*/ 	.word	0x00000400
        /*008c*/ 	.word	0x00000001
        /*0090*/ 	.word	0x00000001
.L_405:


//--------------------- .nv.info.tvmgen_default_fused_nn_contrib_conv2d_winograd_without_weight_transform_add_nn_relu_1_kernel --------------------------
	.section	.nv.info.tvmgen_default_fused_nn_contrib_conv2d_winograd_without_weight_transform_add_nn_relu_1_kernel,"",@"SHT_CUDA_INFO"
	.sectionflags	@""
	.align	4


	//----- nvinfo : EIATTR_CUDA_API_VERSION
	.align		4
        /*0000*/ 	.byte	0x04, 0x37
        /*0002*/ 	.short	(.L_407 - .L_406)
.L_406:
        /*0004*/ 	.word	0x0000007e


	//----- nvinfo : EIATTR_SW2861232_WAR
	.align		4
.L_407:
        /*0008*/ 	.byte	0x01, 0x35
	.zero		2


	//----- nvinfo : EIATTR_PARAM_CBANK
	.align		4
        /*000c*/ 	.byte	0x04, 0x0a
        /*000e*/ 	.short	(.L_409 - .L_408)
	.align		4
.L_408:
        /*0010*/ 	.word	index@(.nv.constant0.tvmgen_default_fused_nn_contrib_conv2d_winograd_without_weight_transform_add_nn_relu_1_kernel)
        /*0014*/ 	.short	0x0160
        /*0016*/ 	.short	0x0010


	//----- nvinfo : EIATTR_CBANK_PARAM_SIZE
	.align		4
.L_409:
        /*0018*/ 	.byte	0x03, 0x19
        /*001a*/ 	.short	0x0010


	//----- nvinfo : EIATTR_KPARAM_INFO
	.align		4
        /*001c*/ 	.byte	0x04, 0x17
        /*001e*/ 	.short	(.L_411 - .L_410)
.L_410:
        /*0020*/ 	.word	0x00000000
        /*0024*/ 	.short	0x0001
        /*0026*/ 	.short	0x0008
        /*0028*/ 	.byte	0x00, 0xf0, 0x21, 0x00


	//----- nvinfo : EIATTR_KPARAM_INFO
	.align		4
.L_411:
        /*002c*/ 	.byte	0x04, 0x17
        /*002e*/ 	.short	(.L_413 - .L_412)
.L_412:
        /*0030*/ 	.word	0x00000000
        /*0034*/ 	.short	0x0000
        /*0036*/ 	.short	0x0000
        /*0038*/ 	.byte	0x00, 0xf0, 0x21, 0x00


	//----- nvinfo : EIATTR_MAXREG_COUNT
	.align		4
.L_413:
        /*003c*/ 	.byte	0x03, 0x1b
        /*003e*/ 	.short	0x00ff


	//----- nvinfo : EIATTR_EXIT_INSTR_OFFSETS
	.align		4
        /*0040*/ 	.byte	0x04, 0x1c
        /*0042*/ 	.short	(.L_415 - .L_414)


	//   ....[0]....
.L_414:
        /*0044*/ 	.word	0x00000970


	//----- nvinfo : EIATTR_MAX_THREADS
	.align		4
.L_415:
        /*0048*/ 	.byte	0x04, 0x05
        /*004a*/ 	.short	(.L_417 - .L_416)
.L_416:
        /*004c*/ 	.word	0x00000080
        /*0050*/ 	.word	0x00000001
        /*0054*/ 	.word	0x00000001
.L_417:


//--------------------- .nv.info.tvmgen_default_fused_nn_contrib_conv2d_winograd_without_weight_transform_add_add_nn_relu_kernel --------------------------
	.section	.nv.info.tvmgen_default_fused_nn_contrib_conv2d_winograd_without_weight_transform_add_add_nn_relu_kernel,"",@"SHT_CUDA_INFO"
	.sectionflags	@""
	.align	4


	//----- nvinfo : EIATTR_CUDA_API_VERSION
	.align		4
        /*0000*/ 	.byte	0x04, 0x37
        /*0002*/ 	.short	(.L_419 - .L_418)
.L_418:
        /*0004*/ 	.word	0x0000007e


	//----- nvinfo : EIATTR_SW2861232_WAR
	.align		4
.L_419:
        /*0008*/ 	.byte	0x01, 0x35
	.zero		2


	//----- nvinfo : EIATTR_PARAM_CBANK
	.align		4
        /*000c*/ 	.byte	0x04, 0x0a
        /*000e*/ 	.short	(.L_421 - .L_420)
	.align		4
.L_420:
        /*0010*/ 	.word	index@(.nv.constant0.tvmgen_default_fused_nn_contrib_conv2d_winograd_without_weight_transform_add_add_nn_relu_kernel)
        /*0014*/ 	.short	0x0160
        /*0016*/ 	.short	0x0010


	//----- nvinfo : EIATTR_CBANK_PARAM_SIZE
	.align		4
.L_421:
        /*0018*/ 	.byte	0x03, 0x19
        /*001a*/ 	.short	0x0010


	//----- nvinfo : EIATTR_KPARAM_INFO
	.align		4
        /*001c*/ 	.byte	0x04, 0x17
        /*001e*/ 	.short	(.L_423 - .L_422)
.L_422:
        /*0020*/ 	.word	0x00000000
        /*0024*/ 	.short	0x0001
        /*0026*/ 	.short	0x0008
        /*0028*/ 	.byte	0x00, 0xf0, 0x21, 0x00


	//----- nvinfo : EIATTR_KPARAM_INFO
	.align		4
.L_423:
        /*002c*/ 	.byte	0x04, 0x17
        /*002e*/ 	.short	(.L_425 - .L_424)
.L_424:
        /*0030*/ 	.word	0x00000000
        /*0034*/ 	.short	0x0000
        /*0036*/ 	.short	0x0000
        /*0038*/ 	.byte	0x00, 0xf0, 0x21, 0x00


	//----- nvinfo : EIATTR_MAXREG_COUNT
	.align		4
.L_425:
        /*003c*/ 	.byte	0x03, 0x1b
        /*003e*/ 	.short	0x00ff


	//----- nvinfo : EIATTR_EXIT_INSTR_OFFSETS
	.align		4
        /*0040*/ 	.byte	0x04, 0x1c
        /*0042*/ 	.short	(.L_427 - .L_426)


	//   ....[0]....
.L_426:
        /*0044*/ 	.word	0x00003ad0


	//----- nvinfo : EIATTR_MAX_THREADS
	.align		4
.L_427:
        /*0048*/ 	.byte	0x04, 0x05
        /*004a*/ 	.short	(.L_429 - .L_428)
.L_428:
        /*004c*/ 	.word	0x00000080
        /*0050*/ 	.word	0x00000001
        /*0054*/ 	.word	0x00000001
.L_429:


//--------------------- .nv.info.tvmgen_default_fused_nn_contrib_conv2d_winograd_without_weight_transform_add_nn_relu_3_kernel_2 --------------------------
	.section	.nv.info.tvmgen_default_fused_nn_contrib_conv2d_winograd_without_weight_transform_add_nn_relu_3_kernel_2,"",@"SHT_CUDA_INFO"
	.sectionflags	@""
	.align	4


	//----- nvinfo : EIATTR_CUDA_API_VERSION
	.align		4
        /*0000*/ 	.byte	0x04, 0x37
        /*0002*/ 	.short	(.L_431 - .L_430)
.L_430:
        /*0004*/ 	.word	0x0000007e


	//----- nvinfo : EIATTR_SW2861232_WAR
	.align		4
.L_431:
        /*0008*/ 	.byte	0x01, 0x35
	.zero		2


	//----- nvinfo : EIATTR_PARAM_CBANK
	.align		4
        /*000c*/ 	.byte	0x04, 0x0a
        /*000e*/ 	.short	(.L_433 - .L_432)
	.align		4
.L_432:
        /*0010*/ 	.word	index@(.nv.constant0.tvmgen_default_fused_nn_contrib_conv2d_winograd_without_weight_transform_add_nn_relu_3_kernel_2)
        /*0014*/ 	.short	0x0160
        /*0016*/ 	.short	0x0018


	//----- nvinfo : EIATTR_CBANK_PARAM_SIZE
	.align		4
.L_433:
        /*0018*/ 	.byte	0x03, 0x19
        /*001a*/ 	.short	0x0018


	//----- nvinfo : EIATTR_KPARAM_INFO
	.align		4
        /*001c*/ 	.byte	0x04, 0x17
        /*001e*/ 	.short	(.L_435 - .L_434)
.L_434:
        /*0020*/ 	.word	0x00000000
        /*0024*/ 	.short	0x0002
        /*0026*/ 	.short	0x0010
        /*0028*/ 	.byte	0x00, 0xf0, 0x21, 0x00


	//----- nvinfo : EIATTR_KPARAM_INFO
	.align		4
.L_435:
        /*002c*/ 	.byte	0x04, 0x17
        /*002e*/ 	.short	(.L_437 - .L_436)
.L_436:
        /*0030*/ 	.word	0x00000000
        /*0034*/ 	.short	0x0001
        /*0036*/ 	.short	0x0008
        /*0038*/ 	.byte	0x00, 0xf0, 0x21, 0x00


	//----- nvinfo : EIATTR_KPARAM_INFO
	.align		4
.L_437:
        /*003c*/ 	.byte	0x04, 0x17
        /*003e*/ 	.short	(.L_439 - .L_438)
.L_438:
        /*0040*/ 	.word	0x00000000
        /*0044*/ 	.short	0x0000
        /*0046*/ 	.short	0x0000
        /*0048*/ 	.byte	0x00, 0xf0, 0x21, 0x00


	//----- nvinfo : EIATTR_MAXREG_COUNT
	.align		4
.L_439:
        /*004c*/ 	.byte	0x03, 0x1b
        /*004e*/ 	.short	0x00ff


	//----- nvinfo : EIATTR_EXIT_INSTR_OFFSETS
	.align		4
        /*0050*/ 	.byte	0x04, 0x1c
        /*0052*/ 	.short	(.L_441 - .L_440)


	//   ....[0]....
.L_440:
        /*0054*/ 	.word	0x000004d0


	//   ....[1]....
        /*0058*/ 	.word	0x00000530


	//   ....[2]....
        /*005c*/ 	.word	0x00000570


	//----- nvinfo : EIATTR_MAX_THREADS
	.align		4
.L_441:
        /*0060*/ 	.byte	0x04, 0x05
        /*0062*/ 	.short	(.L_443 - .L_442)
.L_442:
        /*0064*/ 	.word	0x00000080
        /*0068*/ 	.word	0x00000001
        /*006c*/ 	.word	0x00000001
.L_443:


//--------------------- .nv.info.tvmgen_default_fused_nn_contrib_conv2d_winograd_without_weight_transform_add_add_nn_relu_1_kernel_2 --------------------------
	.section	.nv.info.tvmgen_default_fused_nn_contrib_conv2d_winograd_without_weight_transform_add_add_nn_relu_1_kernel_2,"",@"SHT_CUDA_INFO"
	.sectionflags	@""
	.align	4


	//----- nvinfo : EIATTR_CUDA_API_VERSION
	.align		4
        /*0000*/ 	.byte	0x04, 0x37
        /*0002*/ 	.short	(.L_445 - .L_444)
.L_444:
        /*0004*/ 	.word	0x0000007e


	//----- nvinfo : EIATTR_SW2861232_WAR
	.align		4
.L_445:
        /*0008*/ 	.byte	0x01, 0x35
	.zero		2


	//----- nvinfo : EIATTR_PARAM_CBANK
	.align		4
        /*000c*/ 	.byte	0x04, 0x0a
        /*000e*/ 	.short	(.L_447 - .L_446)
	.align		4
.L_446:
        /*0010*/ 	.word	index@(.nv.constant0.tvmgen_default_fused_nn_contrib_conv2d_winograd_without_weight_transform_add_add_nn_relu_1_kernel_2)
        /*0014*/ 	.short	0x0160
        /*0016*/ 	.short	0x0020


	//----- nvinfo : EIATTR_CBANK_PARAM_SIZE
	.align		4
.L_447:
        /*0018*/ 	.byte	0x03, 0x19
        /*001a*/ 	.short	0x0020


	//----- nvinfo : EIATTR_KPARAM_INFO
	.align		4
        /*001c*/ 	.byte	0x04, 0x17
        /*001e*/ 	.short	(.L_449 - .L_448)
.L_448:
        /*0020*/ 	.word	0x00000000
        /*0024*/ 	.short	0x0003
        /*0026*/ 	.short	0x0018
        /*0028*/ 	.byte	0x00, 0xf0, 0x21, 0x00


	//----- nvinfo : EIATTR_KPARAM_INFO
	.align		4
.L_449:
        /*002c*/ 	.byte	0x04, 0x17
        /*002e*/ 	.short	(.L_451 - .L_450)
.L_450:
        /*0030*/ 	.word	0x00000000
        /*0034*/ 	.short	0x0002
        /*0036*/ 	.short	0x0010
        /*0038*/ 	.byte	0x00, 0xf0, 0x21, 0x00


	//----- nvinfo : EIATTR_KPARAM_INFO
	.align		4
.L_451:
        /*003c*/ 	.byte	0x04, 0x17
        /*003e*/ 	.short	(.L_453 - .L_452)
.L_452:
        /*0040*/ 	.word	0x00000000
        /*0044*/ 	.short	0x0001
        /*0046*/ 	.short	0x0008
        /*0048*/ 	.byte	0x00, 0xf0, 0x21, 0x00


	//----- nvinfo : EIATTR_KPARAM_INFO
	.align		4
.L_453:
        /*004c*/ 	.byte	0x04, 0x17
        /*004e*/ 	.short	(.L_455 - .L_454)
.L_454:
        /*0050*/ 	.word	0x00000000
        /*0054*/ 	.short	0x0000
        /*0056*/ 	.short	0x0000
        /*0058*/ 	.byte	0x00, 0xf0, 0x21, 0x00


	//----- nvinfo : EIATTR_MAXREG_COUNT
	.align		4
.L_455:
        /*005c*/ 	.byte	0x03, 0x1b
        /*005e*/ 	.short	0x00ff


	//----- nvinfo : EIATTR_EXIT_INSTR_OFFSETS
	.align		4
        /*0060*/ 	.byte	0x04, 0x1c
        /*0062*/ 	.short	(.L_457 - .L_456)


	//   ....[0]....
.L_456:
        /*0064*/ 	.word	0x00000660


	//----- nvinfo : EIATTR_MAX_THREADS
	.align		4
.L_457:
        /*0068*/ 	.byte	0x04, 0x05
        /*006a*/ 	.short	(.L_459 - .L_458)
.L_458:
        /*006c*/ 	.word	0x00000080
        /*0070*/ 	.word	0x00000001
        /*0074*/ 	.word	0x00000001
.L_459:


//--------------------- .nv.info.tvmgen_default_fused_nn_contrib_conv2d_winograd_without_weight_transform_add_nn_relu_2_kernel_1 --------------------------
	.section	.nv.info.tvmgen_default_fused_nn_contrib_conv2d_winograd_without_weight_transform_add_nn_relu_2_kernel_1,"",@"SHT_CUDA_INFO"
	.sectionflags	@""
	.align	4


	//----- nvinfo : EIATTR_CUDA_API_VERSION
	.align		4
        /*0000*/ 	.byte	0x04, 0x37
        /*0002*/ 	.short	(.L_461 - .L_460)
.L_460:
        /*0004*/ 	.word	0x0000007e


	//----- nvinfo : EIATTR_SW2861232_WAR
	.align		4
.L_461:
        /*0008*/ 	.byte	0x01, 0x35
	.zero		2


	//----- nvinfo : EIATTR_PARAM_CBANK
	.align		4
        /*000c*/ 	.byte	0x04, 0x0a
        /*000e*/ 	.short	(.L_463 - .L_462)
	.align		4
.L_462:
        /*0010*/ 	.word	index@(.nv.constant0.tvmgen_default_fused_nn_contrib_conv2d_winograd_without_weight_transform_add_nn_relu_2_kernel_1)
        /*0014*/ 	.short	0x0160
        /*0016*/ 	.short	0x0018


	//----- nvinfo : EIATTR_CBANK_PARAM_SIZE
	.align		4
.L_463:
        /*0018*/ 	.byte	0x03, 0x19
        /*001a*/ 	.short	0x0018


	//----- nvinfo : EIATTR_KPARAM_INFO
	.align		4
        /*001c*/ 	.byte	0x04, 0x17
        /*001e*/ 	.short	(.L_465 - .L_464)
.L_464:
        /*0020*/ 	.word	0x00000000
        /*0024*/ 	.short	0x0002
        /*0026*/ 	.short	0x0010
        /*0028*/ 	.byte	0x00, 0xf0, 0x21, 0x00


	//----- nvinfo : EIATTR_KPARAM_INFO
	.align		4
.L_465:
        /*002c*/ 	.byte	0x04, 0x17
        /*002e*/ 	.short	(.L_467 - .L_466)
.L_466:
        /*0030*/ 	.word	0x00000000
        /*0034*/ 	.short	0x0001
        /*0036*/ 	.short	0x0008
        /*0038*/ 	.byte	0x00, 0xf0, 0x21, 0x00


	//----- nvinfo : EIATTR_KPARAM_INFO
	.align		4
.L_467:
        /*003c*/ 	.byte	0x04, 0x17
        /*003e*/ 	.short	(.L_469 - .L_468)
.L_468:
        /*0040*/ 	.word	0x00000000
        /*0044*/ 	.short	0x0000
        /*0046*/ 	.short	0x0000
        /*0048*/ 	.byte	0x00, 0xf0, 0x21, 0x00


	//----- nvinfo : EIATTR_MAXREG_COUNT
	.align		4
.L_469:
        /*004c*/ 	.byte	0x03, 0x1b
        /*004e*/ 	.short	0x00ff


	//----- nvinfo : EIATTR_EXIT_INSTR_OFFSETS
	.align		4
        /*0050*/ 	.byte	0x04, 0x1c
        /*0052*/ 	.short	(.L_471 - .L_470)


	//   ....[0]....
.L_470:
        /*0054*/ 	.word	0x000010e0


	//----- nvinfo : EIATTR_CTAIDZ_USED
	.align		4
.L_471:
        /*0058*/ 	.byte	0x01, 0x04
	.zero		2


	//----- nvinfo : EIATTR_MAX_THREADS
	.align		4
        /*005c*/ 	.byte	0x04, 0x05
        /*005e*/ 	.short	(.L_473 - .L_472)
.L_472:
        /*0060*/ 	.word	0x00000031
        /*0064*/ 	.word	0x00000001
        /*0068*/ 	.word	0x00000001
.L_473:


//--------------------- .nv.info.tvmgen_default_fused_nn_contrib_conv2d_winograd_without_weight_transform_add_nn_relu_2_kernel_2 --------------------------
	.section	.nv.info.tvmgen_default_fused_nn_contrib_conv2d_winograd_without_weight_transform_add_nn_relu_2_kernel_2,"",@"SHT_CUDA_INFO"
	.sectionflags	@""
	.align	4


	//----- nvinfo : EIATTR_CUDA_API_VERSION
	.align		4
        /*0000*/ 	.byte	0x04, 0x37
        /*0002*/ 	.short	(.L_475 - .L_474)
.L_474:
        /*0004*/ 	.word	0x0000007e


	//----- nvinfo : EIATTR_SW2861232_WAR
	.align		4
.L_475:
        /*0008*/ 	.byte	0x01, 0x35
	.zero		2


	//----- nvinfo : EIATTR_PARAM_CBANK
	.align		4
        /*000c*/ 	.byte	0x04, 0x0a
        /*000e*/ 	.short	(.L_477 - .L_476)
	.align		4
.L_476:
        /*0010*/ 	.word	index@(.nv.constant0.tvmgen_default_fused_nn_contrib_conv2d_winograd_without_weight_transform_add_nn_relu_2_kernel_2)
        /*0014*/ 	.short	0x0160
        /*0016*/ 	.short	0x0018


	//----- nvinfo : EIATTR_CBANK_PARAM_SIZE
	.align		4
.L_477:
        /*0018*/ 	.byte	0x03, 0x19
        /*001a*/ 	.short	0x0018


	//----- nvinfo : EIATTR_KPARAM_INFO
	.align		4
        /*001c*/ 	.byte	0x04, 0x17
        /*001e*/ 	.short	(.L_479 - .L_478)
.L_478:
        /*0020*/ 	.word	0x00000000
        /*0024*/ 	.short	0x0002
        /*0026*/ 	.short	0x0010
        /*0028*/ 	.byte	0x00, 0xf0, 0x21, 0x00


	//----- nvinfo : EIATTR_KPARAM_INFO
	.align		4
.L_479:
        /*002c*/ 	.byte	0x04, 0x17
        /*002e*/ 	.short	(.L_481 - .L_480)
.L_480:
        /*0030*/ 	.word	0x00000000
        /*0034*/ 	.short	0x0001
        /*0036*/ 	.short	0x0008
        /*0038*/ 	.byte	0x00, 0xf0, 0x21, 0x00


	//----- nvinfo : EIATTR_KPARAM_INFO
	.align		4
.L_481:
        /*003c*/ 	.byte	0x04, 0x17
        /*003e*/ 	.short	(.L_483 - .L_482)
.L_482:
        /*0040*/ 	.word	0x00000000
        /*0044*/ 	.short	0x0000
        /*0046*/ 	.short	0x0000
        /*0048*/ 	.byte	0x00, 0xf0, 0x21, 0x00


	//----- nvinfo : EIATTR_MAXREG_COUNT
	.align		4
.L_483:
        /*004c*/ 	.byte	0x03, 0x1b
        /*004e*/ 	.short	0x00ff


	//----- nvinfo : EIATTR_EXIT_INSTR_OFFSETS
	.align		4
        /*0050*/ 	.byte	0x04, 0x1c
        /*0052*/ 	.short	(.L_485 - .L_484)


	//   ....[0]....
.L_484:
        /*0054*/ 	.word	0x00000650


	//----- nvinfo : EIATTR_MAX_THREADS
	.align		4
.L_485:
        /*0058*/ 	.byte	0x04, 0x05
        /*005a*/ 	.short	(.L_487 - .L_486)
.L_486:
        /*005c*/ 	.word	0x00000080
        /*0060*/ 	.word	0x00000001
        /*0064*/ 	.word	0x00000001
.L_487:


//--------------------- .nv.info.tvmgen_default_fused_nn_contrib_conv2d_winograd_without_weight_transform_add_nn_relu_kernel_1 --------------------------
	.section	.nv.info.tvmgen_default_fused_nn_contrib_conv2d_winograd_without_weight_transform_add_nn_relu_kernel_1,"",@"SHT_CUDA_INFO"
	.sectionflags	@""
	.align	4


	//----- nvinfo : EIATTR_CUDA_API_VERSION
	.align		4
        /*0000*/ 	.byte	0x04, 0x37
        /*0002*/ 	.short	(.L_489 - .L_488)
.L_488:
        /*0004*/ 	.word	0x0000007e


	//----- nvinfo : EIATTR_SW2861232_WAR
	.align		4
.L_489:
        /*0008*/ 	.byte	0x01, 0x35
	.zero		2


	//----- nvinfo : EIATTR_PARAM_CBANK
	.align		4
        /*000c*/ 	.byte	0x04, 0x0a
        /*000e*/ 	.short	(.L_491 - .L_490)
	.align		4
.L_490:
        /*0010*/ 	.word	index@(.nv.constant0.tvmgen_default_fused_nn_contrib_conv2d_winograd_without_weight_transform_add_nn_relu_kernel_1)
        /*0014*/ 	.short	0x0160
        /*0016*/ 	.short	0x0018


	//----- nvinfo : EIATTR_CBANK_PARAM_SIZE
	.align		4
.L_491:
        /*0018*/ 	.byte	0x03, 0x19
        /*001a*/ 	.short	0x0018


	//----- nvinfo : EIATTR_KPARAM_INFO
	.align		4
        /*001c*/ 	.byte	0x04, 0x17
        /*001e*/ 	.short	(.L_493 - .L_492)
.L_492:
        /*0020*/ 	.word	0x00000000
        /*0024*/ 	.short	0x0002
        /*0026*/ 	.short	0x0010
        /*0028*/ 	.byte	0x00, 0xf0, 0x21, 0x00


	//----- nvinfo : EIATTR_KPARAM_INFO
	.align		4
.L_493:
        /*002c*/ 	.byte	0x04, 0x17
        /*002e*/ 	.short	(.L_495 - .L_494)
.L_494:
        /*0030*/ 	.word	0x00000000
        /*0034*/ 	.short	0x0001
        /*0036*/ 	.short	0x0008
        /*0038*/ 	.byte	0x00, 0xf0, 0x21, 0x00


	//----- nvinfo : EIATTR_KPARAM_INFO
	.align		4
.L_495:
        /*003c*/ 	.byte	0x04, 0x17
        /*003e*/ 	.short	(.L_497 - .L_496)
.L_496:
        /*0040*/ 	.word	0x00000000
        /*0044*/ 	.short	0x0000
        /*0046*/ 	.short	0x0000
        /*0048*/ 	.byte	0x00, 0xf0, 0x21, 0x00


	//----- nvinfo : EIATTR_MAXREG_COUNT
	.align		4
.L_497:
        /*004c*/ 	.byte	0x03, 0x1b
        /*004e*/ 	.short	0x00ff


	//----- nvinfo : EIATTR_EXIT_INSTR_OFFSETS
	.align		4
        /*0050*/ 	.byte	0x04, 0x1c
        /*0052*/ 	.short	(.L_499 - .L_498)


	//   ....[0]....
.L_498:
        /*0054*/ 	.word	0x00001180


	//----- nvinfo : EIATTR_CTAIDZ_USED
	.align		4
.L_499:
        /*0058*/ 	.byte	0x01, 0x04
	.zero		2


	//----- nvinfo : EIATTR_MAX_THREADS
	.align		4
        /*005c*/ 	.byte	0x04, 0x05
        /*005e*/ 	.short	(.L_501 - .L_500)
.L_500:
        /*0060*/ 	.word	0x000000c4
        /*0064*/ 	.word	0x00000001
        /*0068*/ 	.word	0x00000001
.L_501:


//--------------------- .nv.info.tvmgen_default_fused_nn_conv2d_add_nn_relu_kernel --------------------------
	.section	.nv.info.tvmgen_default_fused_nn_conv2d_add_nn_relu_kernel,"",@"SHT_CUDA_INFO"
	.sectionflags	@""
	.align	4


	//----- nvinfo : EIATTR_CUDA_API_VERSION
	.align		4
        /*0000*/ 	.byte	0x04, 0x37
        /*0002*/ 	.short	(.L_503 - .L_502)
.L_502:
        /*0004*/ 	.word	0x0000007e


	//----- nvinfo : EIATTR_SW2861232_WAR
	.align		4
.L_503:
        /*0008*/ 	.byte	0x01, 0x35
	.zero		2


	//----- nvinfo : EIATTR_PARAM_CBANK
	.align		4
        /*000c*/ 	.byte	0x04, 0x0a
        /*000e*/ 	.short	(.L_505 - .L_504)
	.align		4
.L_504:
        /*0010*/ 	.word	index@(.nv.constant0.tvmgen_default_fused_nn_conv2d_add_nn_relu_kernel)
        /*0014*/ 	.short	0x0160
        /*0016*/ 	.short	0x0020


	//----- nvinfo : EIATTR_CBANK_PARAM_SIZE
	.align		4
.L_505:
        /*0018*/ 	.byte	0x03, 0x19
        /*001a*/ 	.short	0x0020


	//----- nvinfo : EIATTR_KPARAM_INFO
	.align		4
        /*001c*/ 	.byte	0x04, 0x17
        /*001e*/ 	.short	(.L_507 - .L_506)
.L_506:
        /*0020*/ 	.word	0x00000000
        /*0024*/ 	.short	0x0003
        /*0026*/ 	.short	0x0018
        /*0028*/ 	.byte	0x00, 0xf0, 0x21, 0x00


	//----- nvinfo : EIATTR_KPARAM_INFO
	.align		4
.L_507:
        /*002c*/ 	.byte	0x04, 0x17
        /*002e*/ 	.short	(.L_509 - .L_508)
.L_508:
        /*0030*/ 	.word	0x00000000
        /*0034*/ 	.short	0x0002
        /*0036*/ 	.short	0x0010
        /*0038*/ 	.byte	0x00, 0xf0, 0x21, 0x00


	//----- nvinfo : EIATTR_KPARAM_INFO
	.align		4
.L_509:
        /*003c*/ 	.byte	0x04, 0x17
        /*003e*/ 	.short	(.L_511 - .L_510)
.L_510:
        /*0040*/ 	.word	0x00000000
        /*0044*/ 	.short	0x0001
        /*0046*/ 	.short	0x0008
        /*0048*/ 	.byte	0x00, 0xf0, 0x21, 0x00


	//----- nvinfo : EIATTR_KPARAM_INFO
	.align		4
.L_511:
        /*004c*/ 	.byte	0x04, 0x17
        /*004e*/ 	.short	(.L_513 - .L_512)
.L_512:
        /*0050*/ 	.word	0x00000000
        /*0054*/ 	.short	0x0000
        /*0056*/ 	.short	0x0000
        /*0058*/ 	.byte	0x00, 0xf0, 0x21, 0x00


	//----- nvinfo : EIATTR_MAXREG_COUNT
	.align		4
.L_513:
        /*005c*/ 	.byte	0x03, 0x1b
        /*005e*/ 	.short	0x00ff


	//----- nvinfo : EIATTR_EXIT_INSTR_OFFSETS
	.align		4
        /*0060*/ 	.byte	0x04, 0x1c
        /*0062*/ 	.short	(.L_515 - .L_514)


	//   ....[0]....
.L_514:
        /*0064*/ 	.word	0x000019d0


	//----- nvinfo : EIATTR_MAX_THREADS
	.align		4
.L_515:
        /*0068*/ 	.byte	0x04, 0x05
        /*006a*/ 	.short	(.L_517 - .L_516)
.L_516:
        /*006c*/ 	.word	0x00000080
        /*0070*/ 	.word	0x00000001
        /*0074*/ 	.word	0x00000001


	//----- nvinfo : EIATTR_CRS_STACK_SIZE
	.align		4
.L_517:
        /*0078*/ 	.byte	0x04, 0x1e
        /*007a*/ 	.short	(.L_519 - .L_518)
.L_518:
        /*007c*/ 	.word	0x00000000
.L_519:


//--------------------- .nv.info.tvmgen_default_fused_nn_contrib_conv2d_winograd_without_weight_transform_add_nn_relu_kernel --------------------------
	.section	.nv.info.tvmgen_default_fused_nn_contrib_conv2d_winograd_without_weight_transform_add_nn_relu_kernel,"",@"SHT_CUDA_INFO"
	.sectionflags	@""
	.align	4


	//----- nvinfo : EIATTR_CUDA_API_VERSION
	.align		4
        /*0000*/ 	.byte	0x04, 0x37
        /*0002*/ 	.short	(.L_521 - .L_520)
.L_520:
        /*0004*/ 	.word	0x0000007e


	//----- nvinfo : EIATTR_SW2861232_WAR
	.align		4
.L_521:
        /*0008*/ 	.byte	0x01, 0x35
	.zero		2


	//----- nvinfo : EIATTR_PARAM_CBANK
	.align		4
        /*000c*/ 	.byte	0x04, 0x0a
        /*000e*/ 	.short	(.L_523 - .L_522)
	.align		4
.L_522:
        /*0010*/ 	.word	index@(.nv.constant0.tvmgen_default_fused_nn_contrib_conv2d_winograd_without_weight_transform_add_nn_relu_kernel)
        /*0014*/ 	.short	0x0160
        /*0016*/ 	.short	0x0010


	//----- nvinfo : EIATTR_CBANK_PARAM_SIZE
	.align		4
.L_523:
        /*0018*/ 	.byte	0x03, 0x19
        /*001a*/ 	.short	0x0010


	//----- nvinfo : EIATTR_KPARAM_INFO
	.align		4
        /*001c*/ 	.byte	0x04, 0x17
        /*001e*/ 	.short	(.L_525 - .L_524)
.L_524:
        /*0020*/ 	.word	0x00000000
        /*0024*/ 	.short	0x0001
        /*0026*/ 	.short	0x0008
        /*0028*/ 	.byte	0x00, 0xf0, 0x21, 0x00


	//----- nvinfo : EIATTR_KPARAM_INFO
	.align		4
.L_525:
        /*002c*/ 	.byte	0x04, 0x17
        /*002e*/ 	.short	(.L_527 - .L_526)
.L_526:
        /*0030*/ 	.word	0x00000000
        /*0034*/ 	.short	0x0000
        /*0036*/ 	.short	0x0000
        /*0038*/ 	.byte	0x00, 0xf0, 0x21, 0x00


	//----- nvinfo : EIATTR_MAXREG_COUNT
	.align		4
.L_527:
        /*003c*/ 	.byte	0x03, 0x1b
        /*003e*/ 	.short	0x00ff


	//----- nvinfo : EIATTR_EXIT_INSTR_OFFSETS
	.align		4
        /*0040*/ 	.byte	0x04, 0x1c
        /*0042*/ 	.short	(.L_529 - .L_528)


	//   ....[0]....
.L_528:
        /*0044*/ 	.word	0x00003ad0


	//----- nvinfo : EIATTR_MAX_THREADS
	.align		4
.L_529:
        /*0048*/ 	.byte	0x04, 0x05
        /*004a*/ 	.short	(.L_531 - .L_530)
.L_530:
        /*004c*/ 	.word	0x00000080
        /*0050*/ 	.word	0x00000001
        /*0054*/ 	.word	0x00000001
.L_531:


//--------------------- .nv.info.tvmgen_default_fused_nn_contrib_conv2d_winograd_without_weight_transform_add_add_nn_relu_kernel_1 --------------------------
	.section	.nv.info.tvmgen_default_fused_nn_contrib_conv2d_winograd_without_weight_transform_add_add_nn_relu_kernel_1,"",@"SHT_CUDA_INFO"
	.sectionflags	@""
	.align	4


	//----- nvinfo : EIATTR_CUDA_API_VERSION
	.align		4
        /*0000*/ 	.byte	0x04, 0x37
        /*0002*/ 	.short	(.L_533 - .L_532)
.L_532:
        /*0004*/ 	.word	0x0000007e


	//----- nvinfo : EIATTR_SW2861232_WAR
	.align		4
.L_533:
        /*0008*/ 	.byte	0x01, 0x35
	.zero		2


	//----- nvinfo : EIATTR_PARAM_CBANK
	.align		4
        /*000c*/ 	.byte	0x04, 0x0a
        /*000e*/ 	.short	(.L_535 - .L_534)
	.align		4
.L_534:
        /*0010*/ 	.word	index@(.nv.constant0.tvmgen_default_fused_nn_contrib_conv2d_winograd_without_weight_transform_add_add_nn_relu_kernel_1)
        /*0014*/ 	.short	0x0160
        /*0016*/ 	.short	0x0018


	//----- nvinfo : EIATTR_CBANK_PARAM_SIZE
	.align		4
.L_535:
        /*0018*/ 	.byte	0x03, 0x19
        /*001a*/ 	.short	0x0018


	//----- nvinfo : EIATTR_KPARAM_INFO
	.align		4
        /*001c*/ 	.byte	0x04, 0x17
        /*001e*/ 	.short	(.L_537 - .L_536)
.L_536:
        /*0020*/ 	.word	0x00000000
        /*0024*/ 	.short	0x0002
        /*0026*/ 	.short	0x0010
        /*0028*/ 	.byte	0x00, 0xf0, 0x21, 0x00


	//----- nvinfo : EIATTR_KPARAM_INFO
	.align		4
.L_537:
        /*002c*/ 	.byte	0x04, 0x17
        /*002e*/ 	.short	(.L_539 - .L_538)
.L_538:
        /*0030*/ 	.word	0x00000000
        /*0034*/ 	.short	0x0001
        /*0036*/ 	.short	0x0008
        /*0038*/ 	.byte	0x00, 0xf0, 0x21, 0x00


	//----- nvinfo : EIATTR_KPARAM_INFO
	.align		4
.L_539:
        /*003c*/ 	.byte	0x04, 0x17
        /*003e*/ 	.short	(.L_541 - .L_540)
.L_540:
        /*0040*/ 	.word	0x00000000
        /*0044*/ 	.short	0x0000
        /*0046*/ 	.short	0x0000
        /*0048*/ 	.byte	0x00, 0xf0, 0x21, 0x00


	//----- nvinfo : EIATTR_MAXREG_COUNT
	.align		4
.L_541:
        /*004c*/ 	.byte	0x03, 0x1b
        /*004e*/ 	.short	0x00ff


	//----- nvinfo : EIATTR_EXIT_INSTR_OFFSETS
	.align		4
        /*0050*/ 	.byte	0x04, 0x1c
        /*0052*/ 	.short	(.L_543 - .L_542)


	//   ....[0]....
.L_542:
        /*0054*/ 	.word	0x00001180


	//----- nvinfo : EIATTR_CTAIDZ_USED
	.align		4
.L_543:
        /*0058*/ 	.byte	0x01, 0x04
	.zero		2


	//----- nvinfo : EIATTR_MAX_THREADS
	.align		4
        /*005c*/ 	.byte	0x04, 0x05
        /*005e*/ 	.short	(.L_545 - .L_544)
.L_544:
        /*0060*/ 	.word	0x000000c4
        /*0064*/ 	.word	0x00000001
        /*0068*/ 	.word	0x00000001
.L_545:


//--------------------- .nv.info.tvmgen_default_fused_nn_contrib_conv2d_winograd_without_weight_transform_add_add_nn_relu_2_kernel --------------------------
	.section	.nv.info.tvmgen_default_fused_nn_contrib_conv2d_winograd_without_weight_transform_add_add_nn_relu_2_kernel,"",@"SHT_CUDA_INFO"
	.sectionflags	@""
	.align	4


	//----- nvinfo : EIATTR_CUDA_API_VERSION
	.align		4
        /*0000*/ 	.byte	0x04, 0x37
        /*0002*/ 	.short	(.L_547 - .L_546)
.L_546:
        /*0004*/ 	.word	0x0000007e


	//----- nvinfo : EIATTR_SW2861232_WAR
	.align		4
.L_547:
        /*0008*/ 	.byte	0x01, 0x35
	.zero		2


	//----- nvinfo : EIATTR_PARAM_CBANK
	.align		4
        /*000c*/ 	.byte	0x04, 0x0a
        /*000e*/ 	.short	(.L_549 - .L_548)
	.align		4
.L_548:
        /*0010*/ 	.word	index@(.nv.constant0.tvmgen_default_fused_nn_contrib_conv2d_winograd_without_weight_transform_add_add_nn_relu_2_kernel)
        /*0014*/ 	.short	0x0160
        /*0016*/ 	.short	0x0010


	//----- nvinfo : EIATTR_CBANK_PARAM_SIZE
	.align		4
.L_549:
        /*0018*/ 	.byte	0x03, 0x19
        /*001a*/ 	.short	0x0010


	//----- nvinfo : EIATTR_KPARAM_INFO
	.align		4
        /*001c*/ 	.byte	0x04, 0x17
        /*001e*/ 	.short	(.L_551 - .L_550)
.L_550:
        /*0020*/ 	.word	0x00000000
        /*0024*/ 	.short	0x0001
        /*0026*/ 	.short	0x0008
        /*0028*/ 	.byte	0x00, 0xf0, 0x21, 0x00


	//----- nvinfo : EIATTR_KPARAM_INFO
	.align		4
.L_551:
        /*002c*/ 	.byte	0x04, 0x17
        /*002e*/ 	.short	(.L_553 - .L_552)
.L_552:
        /*0030*/ 	.word	0x00000000
        /*0034*/ 	.short	0x0000
        /*0036*/ 	.short	0x0000
        /*0038*/ 	.byte	0x00, 0xf0, 0x21, 0x00


	//----- nvinfo : EIATTR_MAXREG_COUNT
	.align		4
.L_553:
        /*003c*/ 	.byte	0x03, 0x1b
        /*003e*/ 	.short	0x00ff


	//----- nvinfo : EIATTR_EXIT_INSTR_OFFSETS
	.align		4
        /*0040*/ 	.byte	0x04, 0x1c
        /*0042*/ 	.short	(.L_555 - .L_554)


	//   ....[0]....
.L_554:
        /*0044*/ 	.word	0x00000990


	//----- nvinfo : EIATTR_MAX_THREADS
	.align		4
.L_555:
        /*0048*/ 	.byte	0x04, 0x05
        /*004a*/ 	.short	(.L_557 - .L_556)
.L_556:
        /*004c*/ 	.word	0x00000080
        /*0050*/ 	.word	0x00000001
        /*0054*/ 	.word	0x00000001
.L_557:


//--------------------- .nv.info.tvmgen_default_fused_nn_contrib_conv2d_winograd_without_weight_transform_add_nn_relu_3_kernel_1 --------------------------
	.section	.nv.info.tvmgen_default_fused_nn_contrib_conv2d_winograd_without_weight_transform_add_nn_relu_3_kernel_1,"",@"SHT_CUDA_INFO"
	.sectionflags	@""
	.align	4


	//----- nvinfo : EIATTR_CUDA_API_VERSION
	.align		4
        /*0000*/ 	.byte	0x04, 0x37
        /*0002*/ 	.short	(.L_559 - .L_558)
.L_558:
        /*0004*/ 	.word	0x0000007e


	//----- nvinfo : EIATTR_SW2861232_WAR
	.align		4
.L_559:
        /*0008*/ 	.byte	0x01, 0x35
	.zero		2


	//----- nvinfo : EIATTR_PARAM_CBANK
	.align		4
        /*000c*/ 	.byte	0x04, 0x0a
        /*000e*/ 	.short	(.L_561 - .L_560)
	.align		4
.L_560:
        /*0010*/ 	.word	index@(.nv.constant0.tvmgen_default_fused_nn_contrib_conv2d_winograd_without_weight_transform_add_nn_relu_3_kernel_1)
        /*0014*/ 	.short	0x0160
        /*0016*/ 	.short	0x0018


	//----- nvinfo : EIATTR_CBANK_PARAM_SIZE
	.align		4
.L_561:
        /*0018*/ 	.byte	0x03, 0x19
        /*001a*/ 	.short	0x0018


	//----- nvinfo : EIATTR_KPARAM_INFO
	.align		4
        /*001c*/ 	.byte	0x04, 0x17
        /*001e*/ 	.short	(.L_563 - .L_562)
.L_562:
        /*0020*/ 	.word	0x00000000
        /*0024*/ 	.short	0x0002
        /*0026*/ 	.short	0x0010
        /*0028*/ 	.byte	0x00, 0xf0, 0x21, 0x00


	//----- nvinfo : EIATTR_KPARAM_INFO
	.align		4
.L_563:
        /*002c*/ 	.byte	0x04, 0x17
        /*002e*/ 	.short	(.L_565 - .L_564)
.L_564:
        /*0030*/ 	.word	0x00000000
        /*0034*/ 	.short	0x0001
        /*0036*/ 	.short	0x0008
        /*0038*/ 	.byte	0x00, 0xf0, 0x21, 0x00


	//----- nvinfo : EIATTR_KPARAM_INFO
	.align		4
.L_565:
        /*003c*/ 	.byte	0x04, 0x17
        /*003e*/ 	.short	(.L_567 - .L_566)
.L_566:
        /*0040*/ 	.word	0x00000000
        /*0044*/ 	.short	0x0000
        /*0046*/ 	.short	0x0000
        /*0048*/ 	.byte	0x00, 0xf0, 0x21, 0x00


	//----- nvinfo : EIATTR_MAXREG_COUNT
	.align		4
.L_567:
        /*004c*/ 	.byte	0x03, 0x1b
        /*004e*/ 	.short	0x00ff


	//----- nvinfo : EIATTR_EXIT_INSTR_OFFSETS
	.align		4
        /*0050*/ 	.byte	0x04, 0x1c
        /*0052*/ 	.short	(.L_569 - .L_568)


	//   ....[0]....
.L_568:
        /*0054*/ 	.word	0x00000e10


	//----- nvinfo : EIATTR_CTAIDZ_USED
	.align		4
.L_569:
        /*0058*/ 	.byte	0x01, 0x04
	.zero		2


	//----- nvinfo : EIATTR_MAX_THREADS
	.align		4
        /*005c*/ 	.byte	0x04, 0x05
        /*005e*/ 	.short	(.L_571 - .L_570)
.L_570:
        /*0060*/ 	.word	0x00000080
        /*0064*/ 	.word	0x00000001
        /*0068*/ 	.word	0x00000001
.L_571:


//--------------------- .nv.info.tvmgen_default_fused_nn_contrib_conv2d_winograd_without_weight_transform_add_add_nn_relu_2_kernel_1 --------------------------
	.section	.nv.info.tvmgen_default_fused_nn_contrib_conv2d_winograd_without_weight_transform_add_add_nn_relu_2_kernel_1,"",@"SHT_CUDA_INFO"
	.sectionflags	@""
	.align	4


	//----- nvinfo : EIATTR_CUDA_API_VERSION
	.align		4
        /*0000*/ 	.byte	0x04, 0x37
        /*0002*/ 	.short	(.L_573 - .L_572)
.L_572:
        /*0004*/ 	.word	0x0000007e


	//----- nvinfo : EIATTR_SW2861232_WAR
	.align		4
.L_573:
        /*0008*/ 	.byte	0x01, 0x35
	.zero		2


	//----- nvinfo : EIATTR_PARAM_CBANK
	.align		4
        /*000c*/ 	.byte	0x04, 0x0a
        /*000e*/ 	.short	(.L_575 - .L_574)
	.align		4
.L_574:
        /*0010*/ 	.word	index@(.nv.constant0.tvmgen_default_fused_nn_contrib_conv2d_winograd_without_weight_transform_add_add_nn_relu_2_kernel_1)
        /*0014*/ 	.short	0x0160
        /*0016*/ 	.short	0x0018


	//----- nvinfo : EIATTR_CBANK_PARAM_SIZE
	.align		4
.L_575:
        /*0018*/ 	.byte	0x03, 0x19
        /*001a*/ 	.short	0x0018


	//----- nvinfo : EIATTR_KPARAM_INFO
	.align		4
        /*001c*/ 	.byte	0x04, 0x17
        /*001e*/ 	.short	(.L_577 - .L_576)
.L_576:
        /*0020*/ 	.word	0x00000000
        /*0024*/ 	.short	0x0002
        /*0026*/ 	.short	0x0010
        /*0028*/ 	.byte	0x00, 0xf0, 0x21, 0x00


	//----- nvinfo : EIATTR_KPARAM_INFO
	.align		4
.L_577:
        /*002c*/ 	.byte	0x04, 0x17
        /*002e*/ 	.short	(.L_579 - .L_578)
.L_578:
        /*0030*/ 	.word	0x00000000
        /*0034*/ 	.short	0x0001
        /*0036*/ 	.short	0x0008
        /*0038*/ 	.byte	0x00, 0xf0, 0x21, 0x00


	//----- nvinfo : EIATTR_KPARAM_INFO
	.align		4
.L_579:
        /*003c*/ 	.byte	0x04, 0x17
        /*003e*/ 	.short	(.L_581 - .L_580)
.L_580:
        /*0040*/ 	.word	0x00000000
        /*0044*/ 	.short	0x0000
        /*0046*/ 	.short	0x0000
        /*0048*/ 	.byte	0x00, 0xf0, 0x21, 0x00


	//----- nvinfo : EIATTR_MAXREG_COUNT
	.align		4
.L_581:
        /*004c*/ 	.byte	0x03, 0x1b
        /*004e*/ 	.short	0x00ff


	//----- nvinfo : EIATTR_EXIT_INSTR_OFFSETS
	.align		4
        /*0050*/ 	.byte	0x04, 0x1c
        /*0052*/ 	.short	(.L_583 - .L_582)


	//   ....[0]....
.L_582:
        /*0054*/ 	.word	0x000010e0


	//----- nvinfo : EIATTR_CTAIDZ_USED
	.align		4
.L_583:
        /*0058*/ 	.byte	0x01, 0x04
	.zero		2


	//----- nvinfo : EIATTR_MAX_THREADS
	.align		4
        /*005c*/ 	.byte	0x04, 0x05
        /*005e*/ 	.short	(.L_585 - .L_584)
.L_584:
        /*0060*/ 	.word	0x00000031
        /*0064*/ 	.word	0x00000001
        /*0068*/ 	.word	0x00000001
.L_585:


//--------------------- .nv.info.tvmgen_default_fused_nn_contrib_conv2d_winograd_without_weight_transform_add_nn_relu_2_kernel --------------------------
	.section	.nv.info.tvmgen_default_fused_nn_contrib_conv2d_winograd_without_weight_transform_add_nn_relu_2_kernel,"",@"SHT_CUDA_INFO"
	.sectionflags	@""
	.align	4


	//----- nvinfo : EIATTR_CUDA_API_VERSION
	.align		4
        /*0000*/ 	.byte	0x04, 0x37
        /*0002*/ 	.short	(.L_587 - .L_586)
.L_586:
        /*0004*/ 	.word	0x0000007e


	//----- nvinfo : EIATTR_SW2861232_WAR
	.align		4
.L_587:
        /*0008*/ 	.byte	0x01, 0x35
	.zero		2


	//----- nvinfo : EIATTR_PARAM_CBANK
	.align		4
        /*000c*/ 	.byte	0x04, 0x0a
        /*000e*/ 	.short	(.L_589 - .L_588)
	.align		4
.L_588:
        /*0010*/ 	.word	index@(.nv.constant0.tvmgen_default_fused_nn_contrib_conv2d_winograd_without_weight_transform_add_nn_relu_2_kernel)
        /*0014*/ 	.short	0x0160
        /*0016*/ 	.short	0x0010


	//----- nvinfo : EIATTR_CBANK_PARAM_SIZE
	.align		4
.L_589:
        /*0018*/ 	.byte	0x03, 0x19
        /*001a*/ 	.short	0x0010


	//----- nvinfo : EIATTR_KPARAM_INFO
	.align		4
        /*001c*/ 	.byte	0x04, 0x17
        /*001e*/ 	.short	(.L_591 - .L_590)
.L_590:
        /*0020*/ 	.word	0x00000000
        /*0024*/ 	.short	0x0001
        /*0026*/ 	.short	0x0008
        /*0028*/ 	.byte	0x00, 0xf0, 0x21, 0x00


	//----- nvinfo : EIATTR_KPARAM_INFO
	.align		4
.L_591:
        /*002c*/ 	.byte	0x04, 0x17
        /*002e*/ 	.short	(.L_593 - .L_592)
.L_592:
        /*0030*/ 	.word	0x00000000
        /*0034*/ 	.short	0x0000
        /*0036*/ 	.short	0x0000
        /*0038*/ 	.byte	0x00, 0xf0, 0x21, 0x00


	//----- nvinfo : EIATTR_MAXREG_COUNT
	.align		4
.L_593:
        /*003c*/ 	.byte	0x03, 0x1b
        /*003e*/ 	.short	0x00ff


	//----- nvinfo : EIATTR_EXIT_INSTR_OFFSETS
	.align		4
        /*0040*/ 	.byte	0x04, 0x1c
        /*0042*/ 	.short	(.L_595 - .L_594)


	//   ....[0]....
.L_594:
        /*0044*/ 	.word	0x00000990


	//----- nvinfo : EIATTR_MAX_THREADS
	.align		4
.L_595:
        /*0048*/ 	.byte	0x04, 0x05
        /*004a*/ 	.short	(.L_597 - .L_596)
.L_596:
        /*004c*/ 	.word	0x00000080
        /*0050*/ 	.word	0x00000001
        /*0054*/ 	.word	0x00000001
.L_597:


//--------------------- .nv.info.tvmgen_default_fused_nn_contrib_conv2d_winograd_without_weight_transform_add_add_nn_relu_1_kernel --------------------------
	.section	.nv.info.tvmgen_default_fused_nn_contrib_conv2d_winograd_without_weight_transform_add_add_nn_relu_1_kernel,"",@"SHT_CUDA_INFO"
	.sectionflags	@""
	.align	4


	//----- nvinfo : EIATTR_CUDA_API_VERSION
	.align		4
        /*0000*/ 	.byte	0x04, 0x37
        /*0002*/ 	.short	(.L_599 - .L_598)
.L_598:
        /*0004*/ 	.word	0x0000007e


	//----- nvinfo : EIATTR_SW2861232_WAR
	.align		4
.L_599:
        /*0008*/ 	.byte	0x01, 0x35
	.zero		2


	//----- nvinfo : EIATTR_PARAM_CBANK
	.align		4
        /*000c*/ 	.byte	0x04, 0x0a
        /*000e*/ 	.short	(.L_601 - .L_600)
	.align		4
.L_600:
        /*0010*/ 	.word	index@(.nv.constant0.tvmgen_default_fused_nn_contrib_conv2d_winograd_without_weight_transform_add_add_nn_relu_1_kernel)
        /*0014*/ 	.short	0x0160
        /*0016*/ 	.short	0x0010


	//----- nvinfo : EIATTR_CBANK_PARAM_SIZE
	.align		4
.L_601:
        /*0018*/ 	.byte	0x03, 0x19
        /*001a*/ 	.short	0x0010


	//----- nvinfo : EIATTR_KPARAM_INFO
	.align		4
        /*001c*/ 	.byte	0x04, 0x17
        /*001e*/ 	.short	(.L_603 - .L_602)
.L_602:
        /*0020*/ 	.word	0x00000000
        /*0024*/ 	.short	0x0001
        /*0026*/ 	.short	0x0008
        /*0028*/ 	.byte	0x00, 0xf0, 0x21, 0x00


	//----- nvinfo : EIATTR_KPARAM_INFO
	.align		4
.L_603:
        /*002c*/ 	.byte	0x04, 0x17
        /*002e*/ 	.short	(.L_605 - .L_604)
.L_604:
        /*0030*/ 	.word	0x00000000
        /*0034*/ 	.short	0x0000
        /*0036*/ 	.short	0x0000
        /*0038*/ 	.byte	0x00, 0xf0, 0x21, 0x00


	//----- nvinfo : EIATTR_MAXREG_COUNT
	.align		4
.L_605:
        /*003c*/ 	.byte	0x03, 0x1b
        /*003e*/ 	.short	0x00ff


	//----- nvinfo : EIATTR_EXIT_INSTR_OFFSETS
	.align		4
        /*0040*/ 	.byte	0x04, 0x1c
        /*0042*/ 	.short	(.L_607 - .L_606)


	//   ....[0]....
.L_606:
        /*0044*/ 	.word	0x00000970


	//----- nvinfo : EIATTR_MAX_THREADS
	.align		4
.L_607:
        /*0048*/ 	.byte	0x04, 0x05
        /*004a*/ 	.short	(.L_609 - .L_608)
.L_608:
        /*004c*/ 	.word	0x00000080
        /*0050*/ 	.word	0x00000001
        /*0054*/ 	.word	0x00000001
.L_609:


//--------------------- .nv.info.tvmgen_default_fused_nn_conv2d_add_kernel --------------------------
	.section	.nv.info.tvmgen_default_fused_nn_conv2d_add_kernel,"",@"SHT_CUDA_INFO"
	.sectionflags	@""
	.align	4


	//----- nvinfo : EIATTR_CUDA_API_VERSION
	.align		4
        /*0000*/ 	.byte	0x04, 0x37
        /*0002*/ 	.short	(.L_611 - .L_610)
.L_610:
        /*0004*/ 	.word	0x0000007e


	//----- nvinfo : EIATTR_SW2861232_WAR
	.align		4
.L_611:
        /*0008*/ 	.byte	0x01, 0x35
	.zero		2


	//----- nvinfo : EIATTR_PARAM_CBANK
	.align		4
        /*000c*/ 	.byte	0x04, 0x0a
        /*000e*/ 	.short	(.L_613 - .L_612)
	.align		4
.L_612:
        /*0010*/ 	.word	index@(.nv.constant0.tvmgen_default_fused_nn_conv2d_add_kernel)
        /*0014*/ 	.short	0x0160
        /*0016*/ 	.short	0x0020


	//----- nvinfo : EIATTR_CBANK_PARAM_SIZE
	.align		4
.L_613:
        /*0018*/ 	.byte	0x03, 0x19
        /*001a*/ 	.short	0x0020


	//----- nvinfo : EIATTR_KPARAM_INFO
	.align		4
        /*001c*/ 	.byte	0x04, 0x17
        /*001e*/ 	.short	(.L_615 - .L_614)
.L_614:
        /*0020*/ 	.word	0x00000000
        /*0024*/ 	.short	0x0003
        /*0026*/ 	.short	0x0018
        /*0028*/ 	.byte	0x00, 0xf0, 0x21, 0x00


	//----- nvinfo : EIATTR_KPARAM_INFO
	.align		4
.L_615:
        /*002c*/ 	.byte	0x04, 0x17
        /*002e*/ 	.short	(.L_617 - .L_616)
.L_616:
        /*0030*/ 	.word	0x00000000
        /*0034*/ 	.short	0x0002
        /*0036*/ 	.short	0x0010
        /*0038*/ 	.byte	0x00, 0xf0, 0x21, 0x00


	//----- nvinfo : EIATTR_KPARAM_INFO
	.align		4
.L_617:
        /*003c*/ 	.byte	0x04, 0x17
        /*003e*/ 	.short	(.L_619 - .L_618)
.L_618:
        /*0040*/ 	.word	0x00000000
        /*0044*/ 	.short	0x0001
        /*0046*/ 	.short	0x0008
        /*0048*/ 	.byte	0x00, 0xf0, 0x21, 0x00


	//----- nvinfo : EIATTR_KPARAM_INFO
	.align		4
.L_619:
        /*004c*/ 	.byte	0x04, 0x17
        /*004e*/ 	.short	(.L_621 - .L_620)
.L_620:
        /*0050*/ 	.word	0x00000000
        /*0054*/ 	.short	0x0000
        /*0056*/ 	.short	0x0000
        /*0058*/ 	.byte	0x00, 0xf0, 0x21, 0x00


	//----- nvinfo : EIATTR_MAXREG_COUNT
	.align		4
.L_621:
        /*005c*/ 	.byte	0x03, 0x1b
        /*005e*/ 	.short	0x0080


	//----- nvinfo : EIATTR_EXIT_INSTR_OFFSETS
	.align		4
        /*0060*/ 	.byte	0x04, 0x1c
        /*0062*/ 	.short	(.L_623 - .L_622)


	//   ....[0]....
.L_622:
        /*0064*/ 	.word	0x00000d90


	//----- nvinfo : EIATTR_CTAIDZ_USED
	.align		4
.L_623:
        /*0068*/ 	.byte	0x01, 0x04
	.zero		2


	//----- nvinfo : EIATTR_MAX_THREADS
	.align		4
        /*006c*/ 	.byte	0x04, 0x05
        /*006e*/ 	.short	(.L_625 - .L_624)
.L_624:
        /*0070*/ 	.word	0x000001c0
        /*0074*/ 	.word	0x00000001
        /*0078*/ 	.word	0x00000001
.L_625:


//--------------------- .nv.info.tvmgen_default_fused_nn_contrib_conv2d_winograd_without_weight_transform_add_add_nn_relu_1_kernel_1 --------------------------
	.section	.nv.info.tvmgen_default_fused_nn_contrib_conv2d_winograd_without_weight_transform_add_add_nn_relu_1_kernel_1,"",@"SHT_CUDA_INFO"
	.sectionflags	@""
	.align	4


	//----- nvinfo : EIATTR_CUDA_API_VERSION
	.align		4
        /*0000*/ 	.byte	0x04, 0x37
        /*0002*/ 	.short	(.L_627 - .L_626)
.L_626:
        /*0004*/ 	.word	0x0000007e


	//----- nvinfo : EIATTR_SW2861232_WAR
	.align		4
.L_627:
        /*0008*/ 	.byte	0x01, 0x35
	.zero		2


	//----- nvinfo : EIATTR_PARAM_CBANK
	.align		4
        /*000c*/ 	.byte	0x04, 0x0a
        /*000e*/ 	.short	(.L_629 - .L_628)
	.align		4
.L_628:
        /*0010*/ 	.word	index@(.nv.constant0.tvmgen_default_fused_nn_contrib_conv2d_winograd_without_weight_transform_add_add_nn_relu_1_kernel_1)
        /*0014*/ 	.short	0x0160
        /*0016*/ 	.short	0x0018


	//----- nvinfo : EIATTR_CBANK_PARAM_SIZE
	.align		4
.L_629:
        /*0018*/ 	.byte	0x03, 0x19
        /*001a*/ 	.short	0x0018


	//----- nvinfo : EIATTR_KPARAM_INFO
	.align		4
        /*001c*/ 	.byte	0x04, 0x17
        /*001e*/ 	.short	(.L_631 - .L_630)
.L_630:
        /*0020*/ 	.word	0x00000000
        /*0024*/ 	.short	0x0002
        /*0026*/ 	.short	0x0010
        /*0028*/ 	.byte	0x00, 0xf0, 0x21, 0x00


	//----- nvinfo : EIATTR_KPARAM_INFO
	.align		4
.L_631:
        /*002c*/ 	.byte	0x04, 0x17
        /*002e*/ 	.short	(.L_633 - .L_632)
.L_632:
        /*0030*/ 	.word	0x00000000
        /*0034*/ 	.short	0x0001
        /*0036*/ 	.short	0x0008
        /*0038*/ 	.byte	0x00, 0xf0, 0x21, 0x00


	//----- nvinfo : EIATTR_KPARAM_INFO
	.align		4
.L_633:
        /*003c*/ 	.byte	0x04, 0x17
        /*003e*/ 	.short	(.L_635 - .L_634)
.L_634:
        /*0040*/ 	.word	0x00000000
        /*0044*/ 	.short	0x0000
        /*0046*/ 	.short	0x0000
        /*0048*/ 	.byte	0x00, 0xf0, 0x21, 0x00


	//----- nvinfo : EIATTR_MAXREG_COUNT
	.align		4
.L_635:
        /*004c*/ 	.byte	0x03, 0x1b
        /*004e*/ 	.short	0x00ff


	//----- nvinfo : EIATTR_EXIT_INSTR_OFFSETS
	.align		4
        /*0050*/ 	.byte	0x04, 0x1c
        /*0052*/ 	.short	(.L_637 - .L_636)


	//   ....[0]....
.L_636:
        /*0054*/ 	.word	0x00001200


	//----- nvinfo : EIATTR_CTAIDZ_USED
	.align		4
.L_637:
        /*0058*/ 	.byte	0x01, 0x04
	.zero		2


	//----- nvinfo : EIATTR_MAX_THREADS
	.align		4
        /*005c*/ 	.byte	0x04, 0x05
        /*005e*/ 	.short	(.L_639 - .L_638)
.L_638:
        /*0060*/ 	.word	0x000000c4
        /*0064*/ 	.word	0x00000001
        /*0068*/ 	.word	0x00000001
.L_639:


//--------------------- .nv.info.tvmgen_default_fused_nn_conv2d_add_2_kernel --------------------------
	.section	.nv.info.tvmgen_default_fused_nn_conv2d_add_2_kernel,"",@"SHT_CUDA_INFO"
	.sectionflags	@""
	.align	4


	//----- nvinfo : EIATTR_CUDA_API_VERSION
	.align		4
        /*0000*/ 	.byte	0x04, 0x37
        /*0002*/ 	.short	(.L_641 - .L_640)
.L_640:
        /*0004*/ 	.word	0x0000007e


	//----- nvinfo : EIATTR_SW2861232_WAR
	.align		4
.L_641:
        /*0008*/ 	.byte	0x01, 0x35
	.zero		2


	//----- nvinfo : EIATTR_PARAM_CBANK
	.align		4
        /*000c*/ 	.byte	0x04, 0x0a
        /*000e*/ 	.short	(.L_643 - .L_642)
	.align		4
.L_642:
        /*0010*/ 	.word	index@(.nv.constant0.tvmgen_default_fused_nn_conv2d_add_2_kernel)
        /*0014*/ 	.short	0x0160
        /*0016*/ 	.short	0x0020


	//----- nvinfo : EIATTR_CBANK_PARAM_SIZE
	.align		4
.L_643:
        /*0018*/ 	.byte	0x03, 0x19
        /*001a*/ 	.short	0x0020


	//----- nvinfo : EIATTR_KPARAM_INFO
	.align		4
        /*001c*/ 	.byte	0x04, 0x17
        /*001e*/ 	.short	(.L_645 - .L_644)
.L_644:
        /*0020*/ 	.word	0x00000000
        /*0024*/ 	.short	0x0003
        /*0026*/ 	.short	0x0018
        /*0028*/ 	.byte	0x00, 0xf0, 0x21, 0x00


	//----- nvinfo : EIATTR_KPARAM_INFO
	.align		4
.L_645:
        /*002c*/ 	.byte	0x04, 0x17
        /*002e*/ 	.short	(.L_647 - .L_646)
.L_646:
        /*0030*/ 	.word	0x00000000
        /*0034*/ 	.short	0x0002
        /*0036*/ 	.short	0x0010
        /*0038*/ 	.byte	0x00, 0xf0, 0x21, 0x00


	//----- nvinfo : EIATTR_KPARAM_INFO
	.align		4
.L_647:
        /*003c*/ 	.byte	0x04, 0x17
        /*003e*/ 	.short	(.L_649 - .L_648)
.L_648:
        /*0040*/ 	.word	0x00000000
        /*0044*/ 	.short	0x0001
        /*0046*/ 	.short	0x0008
        /*0048*/ 	.byte	0x00, 0xf0, 0x21, 0x00


	//----- nvinfo : EIATTR_KPARAM_INFO
	.align		4
.L_649:
        /*004c*/ 	.byte	0x04, 0x17
        /*004e*/ 	.short	(.L_651 - .L_650)
.L_650:
        /*0050*/ 	.word	0x00000000
        /*0054*/ 	.short	0x0000
        /*0056*/ 	.short	0x0000
        /*0058*/ 	.byte	0x00, 0xf0, 0x21, 0x00


	//----- nvinfo : EIATTR_MAXREG_COUNT
	.align		4
.L_651:
        /*005c*/ 	.byte	0x03, 0x1b
        /*005e*/ 	.short	0x00ff


	//----- nvinfo : EIATTR_EXIT_INSTR_OFFSETS
	.align		4
        /*0060*/ 	.byte	0x04, 0x1c
        /*0062*/ 	.short	(.L_653 - .L_652)


	//   ....[0]....
.L_652:
        /*0064*/ 	.word	0x00000640


	//----- nvinfo : EIATTR_CTAIDZ_USED
	.align		4
.L_653:
        /*0068*/ 	.byte	0x01, 0x04
	.zero		2


	//----- nvinfo : EIATTR_MAX_THREADS
	.align		4
        /*006c*/ 	.byte	0x04, 0x05
        /*006e*/ 	.short	(.L_655 - .L_654)
.L_654:
        /*0070*/ 	.word	0x000000e0
        /*0074*/ 	.word	0x00000001
        /*0078*/ 	.word	0x00000001
.L_655:


//--------------------- .nv.info.tvmgen_default_fused_nn_contrib_conv2d_winograd_without_weight_transform_add_nn_relu_kernel_2 --------------------------
	.section	.nv.info.tvmgen_default_fused_nn_contrib_conv2d_winograd_without_weight_transform_add_nn_relu_kernel_2,"",@"SHT_CUDA_INFO"
	.sectionflags	@""
	.align	4


	//----- nvinfo : EIATTR_CUDA_API_VERSION
	.align		4
        /*0000*/ 	.byte	0x04, 0x37
        /*0002*/ 	.short	(.L_657 - .L_656)
.L_656:
        /*0004*/ 	.word	0x0000007e


	//----- nvinfo : EIATTR_SW2861232_WAR
	.align		4
.L_657:
        /*0008*/ 	.byte	0x01, 0x35
	.zero		2


	//----- nvinfo : EIATTR_PARAM_CBANK
	.align		4
        /*000c*/ 	.byte	0x04, 0x0a
        /*000e*/ 	.short	(.L_659 - .L_658)
	.align		4
.L_658:
        /*0010*/ 	.word	index@(.nv.constant0.tvmgen_default_fused_nn_contrib_conv2d_winograd_without_weight_transform_add_nn_relu_kernel_2)
        /*0014*/ 	.short	0x0160
        /*0016*/ 	.short	0x0018


	//----- nvinfo : EIATTR_CBANK_PARAM_SIZE
	.align		4
.L_659:
        /*0018*/ 	.byte	0x03, 0x19
        /*001a*/ 	.short	0x0018


	//----- nvinfo : EIATTR_KPARAM_INFO
	.align		4
        /*001c*/ 	.byte	0x04, 0x17
        /*001e*/ 	.short	(.L_661 - .L_660)
.L_660:
        /*0020*/ 	.word	0x00000000
        /*0024*/ 	.short	0x0002
        /*0026*/ 	.short	0x0010
        /*0028*/ 	.byte	0x00, 0xf0, 0x21, 0x00


	//----- nvinfo : EIATTR_KPARAM_INFO
	.align		4
.L_661:
        /*002c*/ 	.byte	0x04, 0x17
        /*002e*/ 	.short	(.L_663 - .L_662)
.L_662:
        /*0030*/ 	.word	0x00000000
        /*0034*/ 	.short	0x0001
        /*0036*/ 	.short	0x0008
        /*0038*/ 	.byte	0x00, 0xf0, 0x21, 0x00


	//----- nvinfo : EIATTR_KPARAM_INFO
	.align		4
.L_663:
        /*003c*/ 	.byte	0x04, 0x17
        /*003e*/ 	.short	(.L_665 - .L_664)
.L_664:
        /*0040*/ 	.word	0x00000000
        /*0044*/ 	.short	0x0000
        /*0046*/ 	.short	0x0000
        /*0048*/ 	.byte	0x00, 0xf0, 0x21, 0x00


	//----- nvinfo : EIATTR_MAXREG_COUNT
	.align		4
.L_665:
        /*004c*/ 	.byte	0x03, 0x1b
        /*004e*/ 	.short	0x00ff


	//----- nvinfo : EIATTR_EXIT_INSTR_OFFSETS
	.align		4
        /*0050*/ 	.byte	0x04, 0x1c
        /*0052*/ 	.short	(.L_667 - .L_666)


	//   ....[0]....
.L_666:
        /*0054*/ 	.word	0x00001a60


	//----- nvinfo : EIATTR_MAX_THREADS
	.align		4
.L_667:
        /*0058*/ 	.byte	0x04, 0x05
        /*005a*/ 	.short	(.L_669 - .L_668)
.L_668:
        /*005c*/ 	.word	0x00000080
        /*0060*/ 	.word	0x00000001
        /*0064*/ 	.word	0x00000001
.L_669:


//--------------------- .nv.info.tvmgen_default_fused_nn_contrib_conv2d_winograd_without_weight_transform_add_add_nn_relu_2_kernel_2 --------------------------
	.section	.nv.info.tvmgen_default_fused_nn_contrib_conv2d_winograd_without_weight_transform_add_add_nn_relu_2_kernel_2,"",@"SHT_CUDA_INFO"
	.sectionflags	@""
	.align	4


	//----- nvinfo : EIATTR_CUDA_API_VERSION
	.align		4
        /*0000*/ 	.byte	0x04, 0x37
        /*0002*/ 	.short	(.L_671 - .L_670)
.L_670:
        /*0004*/ 	.word	0x0000007e


	//----- nvinfo : EIATTR_SW2861232_WAR
	.align		4
.L_671:
        /*0008*/ 	.byte	0x01, 0x35
	.zero		2


	//----- nvinfo : EIATTR_PARAM_CBANK
	.align		4
        /*000c*/ 	.byte	0x04, 0x0a
        /*000e*/ 	.short	(.L_673 - .L_672)
	.align		4
.L_672:
        /*0010*/ 	.word	index@(.nv.constant0.tvmgen_default_fused_nn_contrib_conv2d_winograd_without_weight_transform_add_add_nn_relu_2_kernel_2)
        /*0014*/ 	.short	0x0160
        /*0016*/ 	.short	0x0020


	//----- nvinfo : EIATTR_CBANK_PARAM_SIZE
	.align		4
.L_673:
        /*0018*/ 	.byte	0x03, 0x19
        /*001a*/ 	.short	0x0020


	//----- nvinfo : EIATTR_KPARAM_INFO
	.align		4
        /*001c*/ 	.byte	0x04, 0x17
        /*001e*/ 	.short	(.L_675 - .L_674)
.L_674:
        /*0020*/ 	.word	0x00000000
        /*0024*/ 	.short	0x0003
        /*0026*/ 	.short	0x0018
        /*0028*/ 	.byte	0x00, 0xf0, 0x21, 0x00


	//----- nvinfo : EIATTR_KPARAM_INFO
	.align		4
.L_675:
        /*002c*/ 	.byte	0x04, 0x17
        /*002e*/ 	.short	(.L_677 - .L_676)
.L_676:
        /*0030*/ 	.word	0x00000000
        /*0034*/ 	.short	0x0002
        /*0036*/ 	.short	0x0010
        /*0038*/ 	.byte	0x00, 0xf0, 0x21, 0x00


	//----- nvinfo : EIATTR_KPARAM_INFO
	.align		4
.L_677:
        /*003c*/ 	.byte	0x04, 0x17
        /*003e*/ 	.short	(.L_679 - .L_678)
.L_678:
        /*0040*/ 	.word	0x00000000
        /*0044*/ 	.short	0x0001
        /*0046*/ 	.short	0x0008
        /*0048*/ 	.byte	0x00, 0xf0, 0x21, 0x00


	//----- nvinfo : EIATTR_KPARAM_INFO
	.align		4
.L_679:
        /*004c*/ 	.byte	0x04, 0x17
        /*004e*/ 	.short	(.L_681 - .L_680)
.L_680:
        /*0050*/ 	.word	0x00000000
        /*0054*/ 	.short	0x0000
        /*0056*/ 	.short	0x0000
        /*0058*/ 	.byte	0x00, 0xf0, 0x21, 0x00


	//----- nvinfo : EIATTR_MAXREG_COUNT
	.align		4
.L_681:
        /*005c*/ 	.byte	0x03, 0x1b
        /*005e*/ 	.short	0x00ff


	//----- nvinfo : EIATTR_EXIT_INSTR_OFFSETS
	.align		4
        /*0060*/ 	.byte	0x04, 0x1c
        /*0062*/ 	.short	(.L_683 - .L_682)


	//   ....[0]....
.L_682:
        /*0064*/ 	.word	0x000006e0


	//----- nvinfo : EIATTR_MAX_THREADS
	.align		4
.L_683:
        /*0068*/ 	.byte	0x04, 0x05
        /*006a*/ 	.short	(.L_685 - .L_684)
.L_684:
        /*006c*/ 	.word	0x00000080
        /*0070*/ 	.word	0x00000001
        /*0074*/ 	.word	0x00000001
.L_685:


//--------------------- .nv.info.tvmgen_default_fused_nn_global_avg_pool2d_kernel_1 --------------------------
	.section	.nv.info.tvmgen_default_fused_nn_global_avg_pool2d_kernel_1,"",@"SHT_CUDA_INFO"
	.sectionflags	@""
	.align	4


	//----- nvinfo : EIATTR_CUDA_API_VERSION
	.align		4
        /*0000*/ 	.byte	0x04, 0x37
        /*0002*/ 	.short	(.L_687 - .L_686)
.L_686:
        /*0004*/ 	.word	0x0000007e


	//----- nvinfo : EIATTR_SW2861232_WAR
	.align		4
.L_687:
        /*0008*/ 	.byte	0x01, 0x35
	.zero		2


	//----- nvinfo : EIATTR_PARAM_CBANK
	.align		4
        /*000c*/ 	.byte	0x04, 0x0a
        /*000e*/ 	.short	(.L_689 - .L_688)
	.align		4
.L_688:
        /*0010*/ 	.word	index@(.nv.constant0.tvmgen_default_fused_nn_global_avg_pool2d_kernel_1)
        /*0014*/ 	.short	0x0160
        /*0016*/ 	.short	0x0010


	//----- nvinfo : EIATTR_CBANK_PARAM_SIZE
	.align		4
.L_689:
        /*0018*/ 	.byte	0x03, 0x19
        /*001a*/ 	.short	0x0010


	//----- nvinfo : EIATTR_KPARAM_INFO
	.align		4
        /*001c*/ 	.byte	0x04, 0x17
        /*001e*/ 	.short	(.L_691 - .L_690)
.L_690:
        /*0020*/ 	.word	0x00000000
        /*0024*/ 	.short	0x0001
        /*0026*/ 	.short	0x0008
        /*0028*/ 	.byte	0x00, 0xf0, 0x21, 0x00


	//----- nvinfo : EIATTR_KPARAM_INFO
	.align		4
.L_691:
        /*002c*/ 	.byte	0x04, 0x17
        /*002e*/ 	.short	(.L_693 - .L_692)
.L_692:
        /*0030*/ 	.word	0x00000000
        /*0034*/ 	.short	0x0000
        /*0036*/ 	.short	0x0000
        /*0038*/ 	.byte	0x00, 0xf0, 0x21, 0x00


	//----- nvinfo : EIATTR_MAXREG_COUNT
	.align		4
.L_693:
        /*003c*/ 	.byte	0x03, 0x1b
        /*003e*/ 	.short	0x0080


	//----- nvinfo : EIATTR_EXIT_INSTR_OFFSETS
	.align		4
        /*0040*/ 	.byte	0x04, 0x1c
        /*0042*/ 	.short	(.L_695 - .L_694)


	//   ....[0]....
.L_694:
        /*0044*/ 	.word	0x00000090


	//----- nvinfo : EIATTR_MAX_THREADS
	.align		4
.L_695:
        /*0048*/ 	.byte	0x04, 0x05
        /*004a*/ 	.short	(.L_697 - .L_696)
.L_696:
        /*004c*/ 	.word	0x00000200
        /*0050*/ 	.word	0x00000001
        /*0054*/ 	.word	0x00000001
.L_697:


//--------------------- .nv.info.tvmgen_default_fused_nn_batch_flatten_kernel --------------------------
	.section	.nv.info.tvmgen_default_fused_nn_batch_flatten_kernel,"",@"SHT_CUDA_INFO"
	.sectionflags	@""
	.align	4


	//----- nvinfo : EIATTR_CUDA_API_VERSION
	.align		4
        /*0000*/ 	.byte	0x04, 0x37
        /*0002*/ 	.short	(.L_699 - .L_698)
.L_698:
        /*0004*/ 	.word	0x0000007e


	//----- nvinfo : EIATTR_SW2861232_WAR
	.align		4
.L_699:
        /*0008*/ 	.byte	0x01, 0x35
	.zero		2


	//----- nvinfo : EIATTR_PARAM_CBANK
	.align		4
        /*000c*/ 	.byte	0x04, 0x0a
        /*000e*/ 	.short	(.L_701 - .L_700)
	.align		4
.L_700:
        /*0010*/ 	.word	index@(.nv.constant0.tvmgen_default_fused_nn_batch_flatten_kernel)
        /*0014*/ 	.short	0x0160
        /*0016*/ 	.short	0x0010


	//----- nvinfo : EIATTR_CBANK_PARAM_SIZE
	.align		4
.L_701:
        /*0018*/ 	.byte	0x03, 0x19
        /*001a*/ 	.short	0x0010


	//----- nvinfo : EIATTR_KPARAM_INFO
	.align		4
        /*001c*/ 	.byte	0x04, 0x17
        /*001e*/ 	.short	(.L_703 - .L_702)
.L_702:
        /*0020*/ 	.word	0x00000000
        /*0024*/ 	.short	0x0001
        /*0026*/ 	.short	0x0008
        /*0028*/ 	.byte	0x00, 0xf0, 0x21, 0x00


	//----- nvinfo : EIATTR_KPARAM_INFO
	.align		4
.L_703:
        /*002c*/ 	.byte	0x04, 0x17
        /*002e*/ 	.short	(.L_705 - .L_704)
.L_704:
        /*0030*/ 	.word	0x00000000
        /*0034*/ 	.short	0x0000
        /*0036*/ 	.short	0x0000
        /*0038*/ 	.byte	0x00, 0xf0, 0x21, 0x00


	//----- nvinfo : EIATTR_MAXREG_COUNT
	.align		4
.L_705:
        /*003c*/ 	.byte	0x03, 0x1b
        /*003e*/ 	.short	0x0080


	//----- nvinfo : EIATTR_EXIT_INSTR_OFFSETS
	.align		4
        /*0040*/ 	.byte	0x04, 0x1c
        /*0042*/ 	.short	(.L_707 - .L_706)


	//   ....[0]....
.L_706:
        /*0044*/ 	.word	0x00000080


	//----- nvinfo : EIATTR_MAX_THREADS
	.align		4
.L_707:
        /*0048*/ 	.byte	0x04, 0x05
        /*004a*/ 	.short	(.L_709 - .L_708)
.L_708:
        /*004c*/ 	.word	0x00000200
        /*0050*/ 	.word	0x00000001
        /*0054*/ 	.word	0x00000001
.L_709:


//--------------------- .nv.info.tvmgen_default_fused_nn_max_pool2d_kernel --------------------------
	.section	.nv.info.tvmgen_default_fused_nn_max_pool2d_kernel,"",@"SHT_CUDA_INFO"
	.sectionflags	@""
	.align	4


	//----- nvinfo : EIATTR_CUDA_API_VERSION
	.align		4
        /*0000*/ 	.byte	0x04, 0x37
        /*0002*/ 	.short	(.L_711 - .L_710)
.L_710:
        /*0004*/ 	.word	0x0000007e


	//----- nvinfo : EIATTR_SW2861232_WAR
	.align		4
.L_711:
        /*0008*/ 	.byte	0x01, 0x35
	.zero		2


	//----- nvinfo : EIATTR_PARAM_CBANK
	.align		4
        /*000c*/ 	.byte	0x04, 0x0a
        /*000e*/ 	.short	(.L_713 - .L_712)
	.align		4
.L_712:
        /*0010*/ 	.word	index@(.nv.constant0.tvmgen_default_fused_nn_max_pool2d_kernel)
        /*0014*/ 	.short	0x0160
        /*0016*/ 	.short	0x0010


	//----- nvinfo : EIATTR_CBANK_PARAM_SIZE
	.align		4
.L_713:
        /*0018*/ 	.byte	0x03, 0x19
        /*001a*/ 	.short	0x0010


	//----- nvinfo : EIATTR_KPARAM_INFO
	.align		4
        /*001c*/ 	.byte	0x04, 0x17
        /*001e*/ 	.short	(.L_715 - .L_714)
.L_714:
        /*0020*/ 	.word	0x00000000
        /*0024*/ 	.short	0x0001
        /*0026*/ 	.short	0x0008
        /*0028*/ 	.byte	0x00, 0xf0, 0x21, 0x00


	//----- nvinfo : EIATTR_KPARAM_INFO
	.align		4
.L_715:
        /*002c*/ 	.byte	0x04, 0x17
        /*002e*/ 	.short	(.L_717 - .L_716)
.L_716:
        /*0030*/ 	.word	0x00000000
        /*0034*/ 	.short	0x0000
        /*0036*/ 	.short	0x0000
        /*0038*/ 	.byte	0x00, 0xf0, 0x21, 0x00


	//----- nvinfo : EIATTR_MAXREG_COUNT
	.align		4
.L_717:
        /*003c*/ 	.byte	0x03, 0x1b
        /*003e*/ 	.short	0x0040


	//----- nvinfo : EIATTR_EXIT_INSTR_OFFSETS
	.align		4
        /*0040*/ 	.byte	0x04, 0x1c
        /*0042*/ 	.short	(.L_719 - .L_718)


	//   ....[0]....
.L_718:
        /*0044*/ 	.word	0x000003d0


	//----- nvinfo : EIATTR_MAX_THREADS
	.align		4
.L_719:
        /*0048*/ 	.byte	0x04, 0x05
        /*004a*/ 	.short	(.L_721 - .L_720)
.L_720:
        /*004c*/ 	.word	0x00000400
        /*0050*/ 	.word	0x00000001
        /*0054*/ 	.word	0x00000001
.L_721:


//--------------------- .nv.info.tvmgen_default_fused_nn_contrib_conv2d_winograd_without_weight_transform_add_add_nn_relu_3_kernel_1 --------------------------
	.section	.nv.info.tvmgen_default_fused_nn_contrib_conv2d_winograd_without_weight_transform_add_add_nn_relu_3_kernel_1,"",@"SHT_CUDA_INFO"
	.sectionflags	@""
	.align	4


	//----- nvinfo : EIATTR_CUDA_API_VERSION
	.align		4
        /*0000*/ 	.byte	0x04, 0x37
        /*0002*/ 	.short	(.L_723 - .L_722)
.L_722:
        /*0004*/ 	.word	0x0000007e


	//----- nvinfo : EIATTR_SW2861232_WAR
	.align		4
.L_723:
        /*0008*/ 	.byte	0x01, 0x35
	.zero		2


	//----- nvinfo : EIATTR_PARAM_CBANK
	.align		4
        /*000c*/ 	.byte	0x04, 0x0a
        /*000e*/ 	.short	(.L_725 - .L_724)
	.align		4
.L_724:
        /*0010*/ 	.word	index@(.nv.constant0.tvmgen_default_fused_nn_contrib_conv2d_winograd_without_weight_transform_add_add_nn_relu_3_kernel_1)
        /*0014*/ 	.short	0x0160
        /*0016*/ 	.short	0x0018


	//----- nvinfo : EIATTR_CBANK_PARAM_SIZE
	.align		4
.L_725:
        /*0018*/ 	.byte	0x03, 0x19
        /*001a*/ 	.short	0x0018


	//----- nvinfo : EIATTR_KPARAM_INFO
	.align		4
        /*001c*/ 	.byte	0x04, 0x17
        /*001e*/ 	.short	(.L_727 - .L_726)
.L_726:
        /*0020*/ 	.word	0x00000000
        /*0024*/ 	.short	0x0002
        /*0026*/ 	.short	0x0010
        /*0028*/ 	.byte	0x00, 0xf0, 0x21, 0x00


	//----- nvinfo : EIATTR_KPARAM_INFO
	.align		4
.L_727:
        /*002c*/ 	.byte	0x04, 0x17
        /*002e*/ 	.short	(.L_729 - .L_728)
.L_728:
        /*0030*/ 	.word	0x00000000
        /*0034*/ 	.short	0x0001
        /*0036*/ 	.short	0x0008
        /*0038*/ 	.byte	0x00, 0xf0, 0x21, 0x00


	//----- nvinfo : EIATTR_KPARAM_INFO
	.align		4
.L_729:
        /*003c*/ 	.byte	0x04, 0x17
        /*003e*/ 	.short	(.L_731 - .L_730)
.L_730:
        /*0040*/ 	.word	0x00000000
        /*0044*/ 	.short	0x0000
        /*0046*/ 	.short	0x0000
        /*0048*/ 	.byte	0x00, 0xf0, 0x21, 0x00


	//----- nvinfo : EIATTR_MAXREG_COUNT
	.align		4
.L_731:
        /*004c*/ 	.byte	0x03, 0x1b
        /*004e*/ 	.short	0x00ff


	//----- nvinfo : EIATTR_EXIT_INSTR_OFFSETS
	.align		4
        /*0050*/ 	.byte	0x04, 0x1c
        /*0052*/ 	.short	(.L_733 - .L_732)


	//   ....[0]....
.L_732:
        /*0054*/ 	.word	0x00000e10


	//----- nvinfo : EIATTR_CTAIDZ_USED
	.align		4
.L_733:
        /*0058*/ 	.byte	0x01, 0x04
	.zero		2


	//----- nvinfo : EIATTR_MAX_THREADS
	.align		4
        /*005c*/ 	.byte	0x04, 0x05
        /*005e*/ 	.short	(.L_735 - .L_734)
.L_734:
        /*0060*/ 	.word	0x00000080
        /*0064*/ 	.word	0x00000001
        /*0068*/ 	.word	0x00000001
.L_735:


//--------------------- .nv.callgraph             --------------------------
	.section	.nv.callgraph,"",@"SHT_CUDA_CALLGRAPH"
	.align	4
	.sectionentsize	8
	.align		4
        /*0000*/ 	.word	0x00000000
	.align		4
        /*0004*/ 	.word	0xffffffff
	.align		4
        /*0008*/ 	.word	0x00000000
	.align		4
        /*000c*/ 	.word	0xfffffffe
	.align		4
        /*0010*/ 	.word	0x00000000
	.align		4
        /*0014*/ 	.word	0xfffffffd
	.align		4
        /*0018*/ 	.word	0x00000000
	.align		4
        /*001c*/ 	.word	0xfffffffc


//--------------------- .nv.rel.action            --------------------------
	.section	.nv.rel.action,"",@"SHT_CUDA_RELOCINFO"
	.align	8
	.sectionentsize	8
        /*0000*/ 	.byte	0x73, 0x00, 0x00, 0x00, 0x00, 0x00, 0x00, 0x00, 0x00, 0x00, 0x00, 0x11, 0x25, 0x00, 0x05, 0x36


//--------------------- .nv.constant0.tvmgen_default_fused_nn_conv2d_add_nn_relu_1_kernel --------------------------
	.section	.nv.constant0.tvmgen_default_fused_nn_conv2d_add_nn_relu_1_kernel,"a",@progbits
	.sectionflags	@""
	.align	4
.nv.constant0.tvmgen_default_fused_nn_conv2d_add_nn_relu_1_kernel:
	.zero		384


//--------------------- .nv.constant0.tvmgen_default_fused_nn_contrib_conv2d_winograd_without_weight_transform_add_add_nn_relu_3_kernel --------------------------
	.section	.nv.constant0.tvmgen_default_fused_nn_contrib_conv2d_winograd_without_weight_transform_add_add_nn_relu_3_kernel,"a",@progbits
	.sectionflags	@""
	.align	4
.nv.constant0.tvmgen_default_fused_nn_contrib_conv2d_winograd_without_weight_transform_add_add_nn_relu_3_kernel:
	.zero		368


//--------------------- .nv.constant0.tvmgen_default_fused_nn_contrib_conv2d_winograd_without_weight_transform_add_add_nn_relu_3_kernel_2 --------------------------
	.section	.nv.constant0.tvmgen_default_fused_nn_contrib_conv2d_winograd_without_weight_transform_add_add_nn_relu_3_kernel_2,"a",@progbits
	.sectionflags	@""
	.align	4
.nv.constant0.tvmgen_default_fused_nn_contrib_conv2d_winograd_without_weight_transform_add_add_nn_relu_3_kernel_2:
	.zero		384


//--------------------- .nv.constant0.tvmgen_default_fused_nn_conv2d_add_nn_relu_2_kernel --------------------------
	.section	.nv.constant0.tvmgen_default_fused_nn_conv2d_add_nn_relu_2_kernel,"a",@progbits
	.sectionflags	@""
	.align	4
.nv.constant0.tvmgen_default_fused_nn_conv2d_add_nn_relu_2_kernel:
	.zero		384


//--------------------- .nv.constant0.tvmgen_default_fused_nn_dense_add_kernel --------------------------
	.section	.nv.constant0.tvmgen_default_fused_nn_dense_add_kernel,"a",@progbits
	.sectionflags	@""
	.align	4
.nv.constant0.tvmgen_default_fused_nn_dense_add_kernel:
	.zero		384


//--------------------- .nv.constant0.tvmgen_default_fused_nn_contrib_conv2d_winograd_without_weight_transform_add_nn_relu_1_kernel_2 --------------------------
	.section	.nv.constant0.tvmgen_default_fused_nn_contrib_conv2d_winograd_without_weight_transform_add_nn_relu_1_kernel_2,"a",@progbits
	.sectionflags	@""
	.align	4
.nv.constant0.tvmgen_default_fused_nn_contrib_conv2d_winograd_without_weight_transform_add_nn_relu_1_kernel_2:
	.zero		376


//--------------------- .nv.constant0.tvmgen_default_fused_nn_conv2d_add_1_kernel --------------------------
	.section	.nv.constant0.tvmgen_default_fused_nn_conv2d_add_1_kernel,"a",@progbits
	.sectionflags	@""
	.align	4
.nv.constant0.tvmgen_default_fused_nn_conv2d_add_1_kernel:
	.zero		384


//--------------------- .nv.constant0.tvmgen_default_fused_nn_contrib_conv2d_winograd_without_weight_transform_add_nn_relu_1_kernel_1 --------------------------
	.section	.nv.constant0.tvmgen_default_fused_nn_contrib_conv2d_winograd_without_weight_transform_add_nn_relu_1_kernel_1,"a",@progbits
	.sectionflags	@""
	.align	4
.nv.constant0.tvmgen_default_fused_nn_contrib_conv2d_winograd_without_weight_transform_add_nn_relu_1_kernel_1:
	.zero		376


//--------------------- .nv.constant0.tvmgen_default_fused_nn_contrib_conv2d_winograd_without_weight_transform_add_nn_relu_3_kernel --------------------------
	.section	.nv.constant0.tvmgen_default_fused_nn_contrib_conv2d_winograd_without_weight_transform_add_nn_relu_3_kernel,"a",@progbits
	.sectionflags	@""
	.align	4
.nv.constant0.tvmgen_default_fused_nn_contrib_conv2d_winograd_without_weight_transform_add_nn_relu_3_kernel:
	.zero		368


//--------------------- .nv.constant0.tvmgen_default_fused_nn_contrib_conv2d_winograd_without_weight_transform_add_add_nn_relu_kernel_2 --------------------------
	.section	.nv.constant0.tvmgen_default_fused_nn_contrib_conv2d_winograd_without_weight_transform_add_add_nn_relu_kernel_2,"a",@progbits
	.sectionflags	@""
	.align	4
.nv.constant0.tvmgen_default_fused_nn_contrib_conv2d_winograd_without_weight_transform_add_add_nn_relu_kernel_2:
	.zero		384


//--------------------- .nv.constant0.tvmgen_default_fused_nn_conv2d_add_nn_relu_3_kernel --------------------------
	.section	.nv.constant0.tvmgen_default_fused_nn_conv2d_add_nn_relu_3_kernel,"a",@progbits
	.sectionflags	@""
	.align	4
.nv.constant0.tvmgen_default_fused_nn_conv2d_add_nn_relu_3_kernel:
	.zero		384


//--------------------- .nv.constant0.tvmgen_default_fused_nn_global_avg_pool2d_kernel --------------------------
	.section	.nv.constant0.tvmgen_default_fused_nn_global_avg_pool2d_kernel,"a",@progbits
	.sectionflags	@""
	.align	4
.nv.constant0.tvmgen_default_fused_nn_global_avg_pool2d_kernel:
	.zero		368


//--------------------- .nv.constant0.tvmgen_default_fused_nn_contrib_conv2d_winograd_without_weight_transform_add_nn_relu_1_kernel --------------------------
	.section	.nv.constant0.tvmgen_default_fused_nn_contrib_conv2d_winograd_without_weight_transform_add_nn_relu_1_kernel,"a",@progbits
	.sectionflags	@""
	.align	4
.nv.constant0.tvmgen_default_fused_nn_contrib_conv2d_winograd_without_weight_transform_add_nn_relu_1_kernel:
	.zero		368


//--------------------- .nv.constant0.tvmgen_default_fused_nn_contrib_conv2d_winograd_without_weight_transform_add_add_nn_relu_kernel --------------------------
	.section	.nv.constant0.tvmgen_default_fused_nn_contrib_conv2d_winograd_without_weight_transform_add_add_nn_relu_kernel,"a",@progbits
	.sectionflags	@""
	.align	4
.nv.constant0.tvmgen_default_fused_nn_contrib_conv2d_winograd_without_weight_transform_add_add_nn_relu_kernel:
	.zero		368


//--------------------- .nv.constant0.tvmgen_default_fused_nn_contrib_conv2d_winograd_without_weight_transform_add_nn_relu_3_kernel_2 --------------------------
	.section	.nv.constant0.tvmgen_default_fused_nn_contrib_conv2d_winograd_without_weight_transform_add_nn_relu_3_kernel_2,"a",@progbits
	.sectionflags	@""
	.align	4
.nv.constant0.tvmgen_default_fused_nn_contrib_conv2d_winograd_without_weight_transform_add_nn_relu_3_kernel_2:
	.zero		376


//--------------------- .nv.constant0.tvmgen_default_fused_nn_contrib_conv2d_winograd_without_weight_transform_add_add_nn_relu_1_kernel_2 --------------------------
	.section	.nv.constant0.tvmgen_default_fused_nn_contrib_conv2d_winograd_without_weight_transform_add_add_nn_relu_1_kernel_2,"a",@progbits
	.sectionflags	@""
	.align	4
.nv.constant0.tvmgen_default_fused_nn_contrib_conv2d_winograd_without_weight_transform_add_add_nn_relu_1_kernel_2:
	.zero		384


//--------------------- .nv.constant0.tvmgen_default_fused_nn_contrib_conv2d_winograd_without_weight_transform_add_nn_relu_2_kernel_1 --------------------------
	.section	.nv.constant0.tvmgen_default_fused_nn_contrib_conv2d_winograd_without_weight_transform_add_nn_relu_2_kernel_1,"a",@progbits
	.sectionflags	@""
	.align	4
.nv.constant0.tvmgen_default_fused_nn_contrib_conv2d_winograd_without_weight_transform_add_nn_relu_2_kernel_1:
	.zero		376


//--------------------- .nv.constant0.tvmgen_default_fused_nn_contrib_conv2d_winograd_without_weight_transform_add_nn_relu_2_kernel_2 --------------------------
	.section	.nv.constant0.tvmgen_default_fused_nn_contrib_conv2d_winograd_without_weight_transform_add_nn_relu_2_kernel_2,"a",@progbits
	.sectionflags	@""
	.align	4
.nv.constant0.tvmgen_default_fused_nn_contrib_conv2d_winograd_without_weight_transform_add_nn_relu_2_kernel_2:
	.zero		376


//--------------------- .nv.constant0.tvmgen_default_fused_nn_contrib_conv2d_winograd_without_weight_transform_add_nn_relu_kernel_1 --------------------------
	.section	.nv.constant0.tvmgen_default_fused_nn_contrib_conv2d_winograd_without_weight_transform_add_nn_relu_kernel_1,"a",@progbits
	.sectionflags	@""
	.align	4
.nv.constant0.tvmgen_default_fused_nn_contrib_conv2d_winograd_without_weight_transform_add_nn_relu_kernel_1:
	.zero		376


//--------------------- .nv.constant0.tvmgen_default_fused_nn_conv2d_add_nn_relu_kernel --------------------------
	.section	.nv.constant0.tvmgen_default_fused_nn_conv2d_add_nn_relu_kernel,"a",@progbits
	.sectionflags	@""
	.align	4
.nv.constant0.tvmgen_default_fused_nn_conv2d_add_nn_relu_kernel:
	.zero		384


//--------------------- .nv.constant0.tvmgen_default_fused_nn_contrib_conv2d_winograd_without_weight_transform_add_nn_relu_kernel --------------------------
	.section	.nv.constant0.tvmgen_default_fused_nn_contrib_conv2d_winograd_without_weight_transform_add_nn_relu_kernel,"a",@progbits
	.sectionflags	@""
	.align	4
.nv.constant0.tvmgen_default_fused_nn_contrib_conv2d_winograd_without_weight_transform_add_nn_relu_kernel:
	.zero		368


//--------------------- .nv.constant0.tvmgen_default_fused_nn_contrib_conv2d_winograd_without_weight_transform_add_add_nn_relu_kernel_1 --------------------------
	.section	.nv.constant0.tvmgen_default_fused_nn_contrib_conv2d_winograd_without_weight_transform_add_add_nn_relu_kernel_1,"a",@progbits
	.sectionflags	@""
	.align	4
.nv.constant0.tvmgen_default_fused_nn_contrib_conv2d_winograd_without_weight_transform_add_add_nn_relu_kernel_1:
	.zero		376


//--------------------- .nv.constant0.tvmgen_default_fused_nn_contrib_conv2d_winograd_without_weight_transform_add_add_nn_relu_2_kernel --------------------------
	.section	.nv.constant0.tvmgen_default_fused_nn_contrib_conv2d_winograd_without_weight_transform_add_add_nn_relu_2_kernel,"a",@progbits
	.sectionflags	@""
	.align	4
.nv.constant0.tvmgen_default_fused_nn_contrib_conv2d_winograd_without_weight_transform_add_add_nn_relu_2_kernel:
	.zero		368


//--------------------- .nv.constant0.tvmgen_default_fused_nn_contrib_conv2d_winograd_without_weight_transform_add_nn_relu_3_kernel_1 --------------------------
	.section	.nv.constant0.tvmgen_default_fused_nn_contrib_conv2d_winograd_without_weight_transform_add_nn_relu_3_kernel_1,"a",@progbits
	.sectionflags	@""
	.align	4
.nv.constant0.tvmgen_default_fused_nn_contrib_conv2d_winograd_without_weight_transform_add_nn_relu_3_kernel_1:
	.zero		376


//--------------------- .nv.constant0.tvmgen_default_fused_nn_contrib_conv2d_winograd_without_weight_transform_add_add_nn_relu_2_kernel_1 --------------------------
	.section	.nv.constant0.tvmgen_default_fused_nn_contrib_conv2d_winograd_without_weight_transform_add_add_nn_relu_2_kernel_1,"a",@progbits
	.sectionflags	@""
	.align	4
.nv.constant0.tvmgen_default_fused_nn_contrib_conv2d_winograd_without_weight_transform_add_add_nn_relu_2_kernel_1:
	.zero		376


//--------------------- .nv.constant0.tvmgen_default_fused_nn_contrib_conv2d_winograd_without_weight_transform_add_nn_relu_2_kernel --------------------------
	.section	.nv.constant0.tvmgen_default_fused_nn_contrib_conv2d_winograd_without_weight_transform_add_nn_relu_2_kernel,"a",@progbits
	.sectionflags	@""
	.align	4
.nv.constant0.tvmgen_default_fused_nn_contrib_conv2d_winograd_without_weight_transform_add_nn_relu_2_kernel:
	.zero		368


//--------------------- .nv.constant0.tvmgen_default_fused_nn_contrib_conv2d_winograd_without_weight_transform_add_add_nn_relu_1_kernel --------------------------
	.section	.nv.constant0.tvmgen_default_fused_nn_contrib_conv2d_winograd_without_weight_transform_add_add_nn_relu_1_kernel,"a",@progbits
	.sectionflags	@""
	.align	4
.nv.constant0.tvmgen_default_fused_nn_contrib_conv2d_winograd_without_weight_transform_add_add_nn_relu_1_kernel:
	.zero		368


//--------------------- .nv.constant0.tvmgen_default_fused_nn_conv2d_add_kernel --------------------------
	.section	.nv.constant0.tvmgen_default_fused_nn_conv2d_add_kernel,"a",@progbits
	.sectionflags	@""
	.align	4
.nv.constant0.tvmgen_default_fused_nn_conv2d_add_kernel:
	.zero		384


//--------------------- .nv.constant0.tvmgen_default_fused_nn_contrib_conv2d_winograd_without_weight_transform_add_add_nn_relu_1_kernel_1 --------------------------
	.section	.nv.constant0.tvmgen_default_fused_nn_contrib_conv2d_winograd_without_weight_transform_add_add_nn_relu_1_kernel_1,"a",@progbits
	.sectionflags	@""
	.align	4
.nv.constant0.tvmgen_default_fused_nn_contrib_conv2d_winograd_without_weight_transform_add_add_nn_relu_1_kernel_1:
	.zero		376


//--------------------- .nv.constant0.tvmgen_default_fused_nn_conv2d_add_2_kernel --------------------------
	.section	.nv.constant0.tvmgen_default_fused_nn_conv2d_add_2_kernel,"a",@progbits
	.sectionflags	@""
	.align	4
.nv.constant0.tvmgen_default_fused_nn_conv2d_add_2_kernel:
	.zero		384


//--------------------- .nv.constant0.tvmgen_default_fused_nn_contrib_conv2d_winograd_without_weight_transform_add_nn_relu_kernel_2 --------------------------
	.section	.nv.constant0.tvmgen_default_fused_nn_contrib_conv2d_winograd_without_weight_transform_add_nn_relu_kernel_2,"a",@progbits
	.sectionflags	@""
	.align	4
.nv.constant0.tvmgen_default_fused_nn_contrib_conv2d_winograd_without_weight_transform_add_nn_relu_kernel_2:
	.zero		376


//--------------------- .nv.constant0.tvmgen_default_fused_nn_contrib_conv2d_winograd_without_weight_transform_add_add_nn_relu_2_kernel_2 --------------------------
	.section	.nv.constant0.tvmgen_default_fused_nn_contrib_conv2d_winograd_without_weight_transform_add_add_nn_relu_2_kernel_2,"a",@progbits
	.sectionflags	@""
	.align	4
.nv.constant0.tvmgen_default_fused_nn_contrib_conv2d_winograd_without_weight_transform_add_add_nn_relu_2_kernel_2:
	.zero		384


//--------------------- .nv.constant0.tvmgen_default_fused_nn_global_avg_pool2d_kernel_1 --------------------------
	.section	.nv.constant0.tvmgen_default_fused_nn_global_avg_pool2d_kernel_1,"a",@progbits
	.sectionflags	@""
	.align	4
.nv.constant0.tvmgen_default_fused_nn_global_avg_pool2d_kernel_1:
	.zero		368


//--------------------- .nv.constant0.tvmgen_default_fused_nn_batch_flatten_kernel --------------------------
	.section	.nv.constant0.tvmgen_default_fused_nn_batch_flatten_kernel,"a",@progbits
	.sectionflags	@""
	.align	4
.nv.constant0.tvmgen_default_fused_nn_batch_flatten_kernel:
	.zero		368


//--------------------- .nv.constant0.tvmgen_default_fused_nn_max_pool2d_kernel --------------------------
	.section	.nv.constant0.tvmgen_default_fused_nn_max_pool2d_kernel,"a",@progbits
	.sectionflags	@""
	.align	4
.nv.constant0.tvmgen_default_fused_nn_max_pool2d_kernel:
	.zero		368


//--------------------- .nv.constant0.tvmgen_default_fused_nn_contrib_conv2d_winograd_without_weight_transform_add_add_nn_relu_3_kernel_1 --------------------------
	.section	.nv.constant0.tvmgen_default_fused_nn_contrib_conv2d_winograd_without_weight_transform_add_add_nn_relu_3_kernel_1,"a",@progbits
	.sectionflags	@""
	.align	4
.nv.constant0.tvmgen_default_fused_nn_contrib_conv2d_winograd_without_weight_transform_add_add_nn_relu_3_kernel_1:
	.zero		376


//--------------------- .text.tvmgen_default_fused_nn_conv2d_add_nn_relu_1_kernel --------------------------
	.section	.text.tvmgen_default_fused_nn_conv2d_add_nn_relu_1_kernel,"ax",@progbits
	.sectionflags	@"SHF_BARRIERS=1"
	.sectioninfo	@"SHI_REGISTERS=40"
	.align	128
        .global         tvmgen_default_fused_nn_conv2d_add_nn_relu_1_kernel
        .type           tvmgen_default_fused_nn_conv2d_add_nn_relu_1_kernel,@function
        .size           tvmgen_default_fused_nn_conv2d_add_nn_relu_1_kernel,(.L_x_87 - tvmgen_default_fused_nn_conv2d_add_nn_relu_1_kernel)
        .other          tvmgen_default_fused_nn_conv2d_add_nn_relu_1_kernel,@"STO_CUDA_ENTRY STV_DEFAULT"
tvmgen_default_fused_nn_conv2d_add_nn_relu_1_kernel:
.text.tvmgen_default_fused_nn_conv2d_add_nn_relu_1_kernel:
[----:B------:R-:W-:Y:S02]  /*0000*/  MOV R1, c[0x0][0x28] ;  /* 0x00000a0000017a02 */ /* 0x000fe40000000f00 */
[----:B------:R-:W0:Y:S01]  /*0010*/  S2R R0, SR_TID.Z ;  /* 0x0000000000007919 */ /* 0x000e220000002300 */
[----:B------:R-:W-:Y:S01]  /*0020*/  MOV R30, RZ ;  /* 0x000000ff001e7202 */ /* 0x000fe20000000f00 */
[----:B------:R-:W-:Y:S01]  /*0030*/  ULDC.64 UR4, c[0x0][0x118] ;  /* 0x0000460000047ab9 */ /* 0x000fe20000000a00 */
[----:B------:R-:W-:Y:S01]  /*0040*/  MOV R6, RZ ;  /* 0x000000ff00067202 */ /* 0x000fe20000000f00 */
[----:B------:R-:W0:Y:S01]  /*0050*/  S2R R3, SR_TID.X ;  /* 0x0000000000037919 */ /* 0x000e220000002100 */
[----:B------:R-:W-:Y:S02]  /*0060*/  MOV R25, RZ ;  /* 0x000000ff00197202 */ /* 0x000fe40000000f00 */
[----:B------:R-:W-:Y:S01]  /*0070*/  MOV R35, RZ ;  /* 0x000000ff00237202 */ /* 0x000fe20000000f00 */
[----:B------:R-:W1:Y:S01]  /*0080*/  S2R R5, SR_CTAID.Z ;  /* 0x0000000000057919 */ /* 0x000e620000002700 */
[----:B------:R-:W-:Y:S01]  /*0090*/  MOV R27, RZ ;  /* 0x000000ff001b7202 */ /* 0x000fe20000000f00 */
[----:B0-----:R-:W-:-:S02]  /*00a0*/  IMAD R2, R0, 0xb, R3 ;  /* 0x0000000b00027824 */ /* 0x001fc400078e0203 */
[----:B------:R-:W-:-:S03]  /*00b0*/  IMAD.HI R4, R3, 0x2aaaaaab, RZ ;  /* 0x2aaaaaab03047827 */ /* 0x000fc600078e02ff */
[----:B------:R-:W-:Y:S01]  /*00c0*/  SHF.L.U32 R31, R2, 0x1, RZ ;  /* 0x00000001021f7819 */ /* 0x000fe200000006ff */
[----:B------:R-:W-:Y:S01]  /*00d0*/  IMAD R29, R0, 0xc, R3 ;  /* 0x0000000c001d7824 */ /* 0x000fe200078e0203 */
[----:B------:R-:W-:Y:S02]  /*00e0*/  LEA.HI R12, R4, R4, RZ, 0x1 ;  /* 0x00000004040c7211 */ /* 0x000fe400078f08ff */
[----:B------:R-:W-:Y:S01]  /*00f0*/  ISETP.GE.AND P3, PT, R2, 0xab, PT ;  /* 0x000000ab0200780c */ /* 0x000fe20003f66270 */
[C---:B------:R-:W-:Y:S01]  /*0100*/  IMAD.HI R2, R31.reuse, -0x405fd017, R30 ;  /* 0xbfa02fe91f027827 */ /* 0x040fe200078e021e */
[----:B------:R-:W-:Y:S02]  /*0110*/  IADD3 R7, R31, 0x1, RZ ;  /* 0x000000011f077810 */ /* 0x000fe40007ffe0ff */
[----:B------:R-:W-:Y:S01]  /*0120*/  SHF.R.S32.HI R9, RZ, 0x1, R4 ;  /* 0x00000001ff097819 */ /* 0x000fe20000011404 */
[----:B------:R-:W-:Y:S01]  /*0130*/  IMAD R10, R12, -0x6, R3 ;  /* 0xfffffffa0c0a7824 */ /* 0x000fe200078e0203 */
[----:B------:R-:W-:Y:S01]  /*0140*/  SHF.R.U32.HI R11, RZ, 0x1f, R2 ;  /* 0x0000001fff0b7819 */ /* 0x000fe20000011602 */
[----:B------:R-:W-:Y:S01]  /*0150*/  IMAD.HI R14, R7, -0x7047dc11, R6 ;  /* 0x8fb823ef070e7827 */ /* 0x000fe200078e0206 */
[----:B------:R-:W-:-:S02]  /*0160*/  LEA.HI R9, R4, R9, RZ, 0x1 ;  /* 0x0000000904097211 */ /* 0x000fc400078f08ff */
[----:B------:R-:W-:Y:S01]  /*0170*/  ISETP.LT.AND P3, PT, R3, 0xb, !P3 ;  /* 0x0000000b0300780c */ /* 0x000fe20005f61270 */
[----:B-1----:R-:W-:Y:S01]  /*0180*/  IMAD R15, R5, 0x1800, R10 ;  /* 0x00001800050f7824 */ /* 0x002fe200078e020a */
[CC--:B------:R-:W-:Y:S01]  /*0190*/  LEA.HI.SX32 R10, R2.reuse, R11.reuse, 0x19 ;  /* 0x0000000b020a7211 */ /* 0x0c0fe200078fcaff */
[----:B------:R-:W-:Y:S01]  /*01a0*/  IMAD.HI R8, R7, -0x405fd017, R6 ;  /* 0xbfa02fe907087827 */ /* 0x000fe200078e0206 */
[----:B------:R-:W-:Y:S02]  /*01b0*/  LEA.HI.SX32 R2, R2, R11, 0x18 ;  /* 0x0000000b02027211 */ /* 0x000fe400078fc2ff */
[----:B------:R-:W-:Y:S01]  /*01c0*/  IADD3 R9, R9, R0, RZ ;  /* 0x0000000009097210 */ /* 0x000fe20007ffe0ff */
[----:B------:R-:W-:Y:S01]  /*01d0*/  IMAD.HI R4, R31, -0x7047dc11, R30 ;  /* 0x8fb823ef1f047827 */ /* 0x000fe200078e021e */
[----:B------:R-:W-:Y:S02]  /*01e0*/  SHF.R.U32.HI R11, RZ, 0x1f, R8 ;  /* 0x0000001fff0b7819 */ /* 0x000fe40000011608 */
[----:B------:R-:W-:Y:S01]  /*01f0*/  ISETP.GE.AND P1, PT, R9, 0x10, PT ;  /* 0x000000100900780c */ /* 0x000fe20003f26270 */
[----:B------:R-:W-:Y:S01]  /*0200*/  IMAD R17, R0, 0x180, R15 ;  /* 0x0000018000117824 */ /* 0x000fe200078e020f */
[----:B------:R-:W-:-:S02]  /*0210*/  SHF.R.U32.HI R15, RZ, 0x1f, R14 ;  /* 0x0000001fff0f7819 */ /* 0x000fc4000001160e */
[----:B------:R-:W-:Y:S02]  /*0220*/  SHF.R.U32.HI R13, RZ, 0x1f, R4 ;  /* 0x0000001fff0d7819 */ /* 0x000fe40000011604 */
[----:B------:R-:W-:Y:S02]  /*0230*/  LEA.HI.SX32 R19, R14, R15, 0x1b ;  /* 0x0000000f0e137211 */ /* 0x000fe400078fdaff */
[----:B------:R-:W-:Y:S02]  /*0240*/  LEA.HI.SX32 R15, R8, R11, 0x18 ;  /* 0x0000000b080f7211 */ /* 0x000fe400078fc2ff */
[----:B------:R-:W-:Y:S01]  /*0250*/  LEA.HI.SX32 R6, R4, R13, 0x1b ;  /* 0x0000000d04067211 */ /* 0x000fe200078fdaff */
[----:B------:R-:W-:Y:S01]  /*0260*/  IMAD R4, R12, 0xc0, R17 ;  /* 0x000000c00c047824 */ /* 0x000fe200078e0211 */
[----:B------:R-:W-:Y:S01]  /*0270*/  MOV R12, RZ ;  /* 0x000000ff000c7202 */ /* 0x000fe20000000f00 */
[----:B------:R-:W-:Y:S01]  /*0280*/  IMAD R13, R2, -0x156, R31 ;  /* 0xfffffeaa020d7824 */ /* 0x000fe200078e021f */
[----:B------:R-:W-:Y:S01]  /*0290*/  LEA.HI.SX32 R17, R8, R11, 0x19 ;  /* 0x0000000b08117211 */ /* 0x000fe200078fcaff */
[----:B------:R-:W-:Y:S01]  /*02a0*/  IMAD R15, R15, -0x156, R7 ;  /* 0xfffffeaa0f0f7824 */ /* 0x000fe200078e0207 */
[----:B------:R-:W-:Y:S01]  /*02b0*/  MOV R14, RZ ;  /* 0x000000ff000e7202 */ /* 0x000fe20000000f00 */
[----:B------:R-:W-:Y:S01]  /*02c0*/  IMAD R11, R10, -0xab, R31 ;  /* 0xffffff550a0b7824 */ /* 0x000fe200078e021f */
[----:B------:R-:W0:Y:S01]  /*02d0*/  S2R R2, SR_CTAID.Y ;  /* 0x0000000000027919 */ /* 0x000e220000002600 */
[----:B------:R-:W-:Y:S01]  /*02e0*/  MOV R10, RZ ;  /* 0x000000ff000a7202 */ /* 0x000fe20000000f00 */
[----:B------:R-:W-:Y:S01]  /*02f0*/  IMAD.HI R8, R13, -0x405fd017, R12 ;  /* 0xbfa02fe90d087827 */ /* 0x000fe200078e020c */
[----:B------:R-:W-:-:S02]  /*0300*/  LEA R4, R4, R4, 0x1 ;  /* 0x0000000404047211 */ /* 0x000fc400078e08ff */
[----:B------:R-:W-:Y:S01]  /*0310*/  ISETP.LT.AND P1, PT, R3, 0xc, !P1 ;  /* 0x0000000c0300780c */ /* 0x000fe20004f21270 */
[----:B------:R-:W-:Y:S01]  /*0320*/  IMAD R13, R17, -0xab, R7 ;  /* 0xffffff55110d7824 */ /* 0x000fe200078e0207 */
[----:B------:R-:W-:Y:S01]  /*0330*/  MOV R17, 0x4 ;  /* 0x0000000400117802 */ /* 0x000fe20000000f00 */
[----:B------:R-:W-:Y:S01]  /*0340*/  IMAD.HI R14, R15, -0x405fd017, R14 ;  /* 0xbfa02fe90f0e7827 */ /* 0x000fe200078e020e */
[----:B------:R-:W-:-:S03]  /*0350*/  LEA R29, R29, R29, 0x1 ;  /* 0x0000001d1d1d7211 */ /* 0x000fc600078e08ff */
[----:B------:R-:W-:Y:S01]  /*0360*/  IMAD.HI R10, R11, -0x7047dc11, R10 ;  /* 0x8fb823ef0b0a7827 */ /* 0x000fe200078e020a */
[----:B------:R-:W-:Y:S02]  /*0370*/  SHF.R.U32.HI R11, RZ, 0x1f, R8 ;  /* 0x0000001fff0b7819 */ /* 0x000fe40000011608 */
[----:B------:R-:W-:Y:S01]  /*0380*/  SHF.R.U32.HI R15, RZ, 0x1f, R14 ;  /* 0x0000001fff0f7819 */ /* 0x000fe2000001160e */
[----:B------:R-:W-:Y:S01]  /*0390*/  IMAD.HI R12, R13, -0x7047dc11, R12 ;  /* 0x8fb823ef0d0c7827 */ /* 0x000fe200078e020c */
[----:B------:R-:W-:Y:S02]  /*03a0*/  LEA.HI.SX32 R13, R8, R11, 0x19 ;  /* 0x0000000b080d7211 */ /* 0x000fe400078fcaff */
[----:B------:R-:W-:Y:S01]  /*03b0*/  LEA.HI.SX32 R14, R14, R15, 0x19 ;  /* 0x0000000f0e0e7211 */ /* 0x000fe200078fcaff */
[----:B------:R-:W-:Y:S01]  /*03c0*/  IMAD R19, R19, -0x39, R7 ;  /* 0xffffffc713137824 */ /* 0x000fe200078e0207 */
[----:B------:R-:W-:Y:S01]  /*03d0*/  SHF.R.U32.HI R11, RZ, 0x1f, R12 ;  /* 0x0000001fff0b7819 */ /* 0x000fe2000001160c */
[----:B------:R-:W-:Y:S01]  /*03e0*/  IMAD R6, R6, -0x39, R31 ;  /* 0xffffffc706067824 */ /* 0x000fe200078e021f */
[----:B------:R-:W-:Y:S01]  /*03f0*/  SHF.R.U32.HI R7, RZ, 0x1f, R10 ;  /* 0x0000001fff077819 */ /* 0x000fe2000001160a */
[----:B------:R-:W-:Y:S01]  /*0400*/  IMAD R14, R14, 0xc40, R19 ;  /* 0x00000c400e0e7824 */ /* 0x000fe200078e0213 */
[----:B------:R-:W-:Y:S01]  /*0410*/  LEA.HI.SX32 R11, R12, R11, 0x1b ;  /* 0x0000000b0c0b7211 */ /* 0x000fe200078fdaff */
[----:B------:R-:W-:Y:S01]  /*0420*/  IMAD R8, R13, 0xc40, R6 ;  /* 0x00000c400d087824 */ /* 0x000fe200078e0206 */
[----:B------:R-:W-:Y:S01]  /*0430*/  LEA.HI.SX32 R7, R10, R7, 0x1b ;  /* 0x000000070a077211 */ /* 0x000fe200078fdaff */
[----:B------:R-:W-:Y:S01]  /*0440*/  IMAD.WIDE R32, R4, R17, c[0x0][0x170] ;  /* 0x00005c0004207625 */ /* 0x000fe200078e0211 */
[----:B------:R-:W-:-:S02]  /*0450*/  ISETP.GE.AND P0, PT, R6, 0x1, PT ;  /* 0x000000010600780c */ /* 0x000fc40003f06270 */
[----:B------:R-:W-:Y:S01]  /*0460*/  ISETP.GE.AND P2, PT, R19, 0x1, PT ;  /* 0x000000011300780c */ /* 0x000fe20003f46270 */
[----:B------:R-:W-:Y:S01]  /*0470*/  IMAD R15, R11, 0x38, R14 ;  /* 0x000000380b0f7824 */ /* 0x000fe200078e020e */
[C---:B0-----:R-:W-:Y:S01]  /*0480*/  LEA R11, R2.reuse, R11, 0x1 ;  /* 0x0000000b020b7211 */ /* 0x041fe200078e08ff */
[----:B------:R-:W-:Y:S01]  /*0490*/  IMAD R13, R7, 0x38, R8 ;  /* 0x00000038070d7824 */ /* 0x000fe200078e0208 */
[C---:B------:R-:W-:Y:S01]  /*04a0*/  LEA R4, R2.reuse, R7, 0x1 ;  /* 0x0000000702047211 */ /* 0x040fe200078e08ff */
[C---:B------:R-:W-:Y:S01]  /*04b0*/  IMAD R15, R2.reuse, 0x70, R15 ;  /* 0x00000070020f7824 */ /* 0x040fe200078e020f */
[----:B------:R-:W-:Y:S01]  /*04c0*/  ISETP.LT.OR P2, PT, R11, 0x1, !P2 ;  /* 0x000000010b00780c */ /* 0x000fe20005741670 */
[----:B------:R-:W-:Y:S01]  /*04d0*/  IMAD R13, R2, 0x70, R13 ;  /* 0x00000070020d7824 */ /* 0x000fe200078e020d */
[----:B------:R-:W-:Y:S02]  /*04e0*/  MOV R11, 0x48 ;  /* 0x00000048000b7802 */ /* 0x000fe40000000f00 */
[----:B------:R-:W-:-:S02]  /*04f0*/  IADD3 R6, R15, -0x39, RZ ;  /* 0xffffffc70f067810 */ /* 0x000fc40007ffe0ff */
[----:B------:R-:W-:Y:S01]  /*0500*/  IADD3 R8, R13, -0x39, RZ ;  /* 0xffffffc70d087810 */ /* 0x000fe20007ffe0ff */
[----:B------:R-:W-:Y:S01]  /*0510*/  IMAD R28, R0, R11, 0x558 ;  /* 0x00000558001c7424 */ /* 0x000fe200078e020b */
[----:B------:R-:W-:Y:S01]  /*0520*/  ISETP.LT.OR P0, PT, R4, 0x1, !P0 ;  /* 0x000000010400780c */ /* 0x000fe20004701670 */
[----:B------:R-:W-:-:S04]  /*0530*/  IMAD.WIDE R6, R6, R17, c[0x0][0x168] ;  /* 0x00005a0006067625 */ /* 0x000fc800078e0211 */
[----:B------:R-:W-:Y:S01]  /*0540*/  IMAD.WIDE R8, R8, R17, c[0x0][0x168] ;  /* 0x00005a0008087625 */ /* 0x000fe200078e0211 */
[----:B------:R-:W-:Y:S02]  /*0550*/  MOV R4, R6 ;  /* 0x0000000600047202 */ /* 0x000fe40000000f00 */
[----:B------:R-:W-:Y:S02]  /*0560*/  MOV R6, RZ ;  /* 0x000000ff00067202 */ /* 0x000fe40000000f00 */
[----:B------:R-:W-:Y:S02]  /*0570*/  MOV R17, RZ ;  /* 0x000000ff00117202 */ /* 0x000fe40000000f00 */
.L_x_2:
[----:B------:R0:W5:Y:S04]  /*0580*/  @P1 LDG.E.CONSTANT R16, [R32.64] ;  /* 0x0000000420101981 */ /* 0x000168000c1e9900 */
[----:B------:R0:W5:Y:S04]  /*0590*/  @P1 LDG.E.CONSTANT R18, [R32.64+0x4] ;  /* 0x0000040420121981 */ /* 0x000168000c1e9900 */
[----:B------:R0:W5:Y:S01]  /*05a0*/  @P1 LDG.E.CONSTANT R20, [R32.64+0x8] ;  /* 0x0000080420141981 */ /* 0x000162000c1e9900 */
[----:B------:R-:W-:Y:S03]  /*05b0*/  BSSY B0, `(.L_x_0) ;  /* 0x000000b000007945 */ /* 0x000fe60003800000 */
[----:B------:R-:W-:Y:S06]  /*05c0*/  BAR.SYNC.DEFER_BLOCKING 0x0 ;  /* 0x0000000000007b1d */ /* 0x000fec0000010000 */
[----:B------:R-:W-:Y:S05]  /*05d0*/  @!P3 BRA `(.L_x_1) ;  /* 0x000000800000b947 */ /* 0x000fea0003800000 */
[----:B0-----:R-:W-:Y:S02]  /*05e0*/  MOV R14, RZ ;  /* 0x000000ff000e7202 */ /* 0x001fe40000000f00 */
[----:B------:R-:W-:-:S02]  /*05f0*/  MOV R12, RZ ;  /* 0x000000ff000c7202 */ /* 0x000fc40000000f00 */
[----:B------:R-:W-:Y:S02]  /*0600*/  @!P2 MOV R10, R4 ;  /* 0x00000004000aa202 */ /* 0x000fe40000000f00 */
[----:B------:R-:W-:Y:S01]  /*0610*/  @!P2 MOV R11, R7 ;  /* 0x00000007000ba202 */ /* 0x000fe20000000f00 */
[----:B------:R-:W2:Y:S04]  /*0620*/  @!P0 LDG.E.CONSTANT R14, [R8.64] ;  /* 0x00000004080e8981 */ /* 0x000ea8000c1e9900 */
[----:B------:R-:W3:Y:S04]  /*0630*/  @!P2 LDG.E.CONSTANT R12, [R10.64] ;  /* 0x000000040a0ca981 */ /* 0x000ee8000c1e9900 */
[----:B--2---:R0:W-:Y:S04]  /*0640*/  STS [R31.X4], R14 ;  /* 0x0000000e1f007388 */ /* 0x0041e80000004800 */
[----:B---3--:R0:W-:Y:S02]  /*0650*/  STS [R31.X4+0x4], R12 ;  /* 0x0000040c1f007388 */ /* 0x0081e40000004800 */
.L_x_1:
[----:B0-----:R-:W-:Y:S05]  /*0660*/  BSYNC B0 ;  /* 0x0000000000007941 */ /* 0x001fea0003800000 */
.L_x_0:
[----:B-----5:R-:W-:Y:S01]  /*0670*/  @P1 STS [R29.X4+0x558], R16 ;  /* 0x000558101d001388 */ /* 0x020fe20000004800 */
[----:B------:R-:W-:Y:S01]  /*0680*/  WARPSYNC 0xffffffff ;  /* 0xffffffff00007948 */ /* 0x000fe20003800000 */
[----:B------:R-:W-:-:S02]  /*0690*/  IADD3 R32, P4, R32, 0x48, RZ ;  /* 0x0000004820207810 */ /* 0x000fc40007f9e0ff */
[----:B------:R-:W-:Y:S01]  /*06a0*/  @P1 STS [R29.X4+0x55c], R18 ;  /* 0x00055c121d001388 */ /* 0x000fe20000004800 */
[----:B------:R-:W-:Y:S02]  /*06b0*/  IADD3 R6, R6, 0x1, RZ ;  /* 0x0000000106067810 */ /* 0x000fe40007ffe0ff */
[----:B------:R-:W-:Y:S01]  /*06c0*/  IADD3.X R33, RZ, R33, RZ, P4, !PT ;  /* 0x00000021ff217210 */ /* 0x000fe200027fe4ff */
[----:B------:R-:W-:Y:S04]  /*06d0*/  @P1 STS [R29.X4+0x560], R20 ;  /* 0x000560141d001388 */ /* 0x000fe80000004800 */
[----:B------:R-:W-:Y:S01]  /*06e0*/  BAR.SYNC.DEFER_BLOCKING 0x0 ;  /* 0x0000000000007b1d */ /* 0x000fe20000010000 */
[----:B------:R-:W-:Y:S02]  /*06f0*/  ISETP.NE.AND P4, PT, R6, 0x20, PT ;  /* 0x000000200600780c */ /* 0x000fe40003f85270 */
[----:B------:R-:W-:-:S04]  /*0700*/  IADD3 R8, P5, R8, 0x6200, RZ ;  /* 0x0000620008087810 */ /* 0x000fc80007fbe0ff */
[----:B------:R-:W-:Y:S02]  /*0710*/  IADD3.X R9, RZ, R9, RZ, P5, !PT ;  /* 0x00000009ff097210 */ /* 0x000fe40002ffe4ff */
[----:B------:R-:W-:-:S04]  /*0720*/  IADD3 R4, P5, R4, 0x6200, RZ ;  /* 0x0000620004047810 */ /* 0x000fc80007fbe0ff */
[----:B------:R-:W-:Y:S01]  /*0730*/  IADD3.X R7, RZ, R7, RZ, P5, !PT ;  /* 0x00000007ff077210 */ /* 0x000fe20002ffe4ff */
[----:B------:R-:W-:Y:S04]  /*0740*/  LDS.64 R10, [R28] ;  /* 0x000000001c0a7984 */ /* 0x000fe80000000a00 */
[----:B------:R-:W0:Y:S04]  /*0750*/  LDS.64 R12, [R3.X8] ;  /* 0x00000000030c7984 */ /* 0x000e280000008a00 */
[----:B------:R-:W1:Y:S04]  /*0760*/  LDS.64 R22, [R3.X8+0x70] ;  /* 0x0000700003167984 */ /* 0x000e680000008a00 */
[----:B------:R-:W2:Y:S04]  /*0770*/  LDS.64 R14, [R28+0x480] ;  /* 0x000480001c0e7984 */ /* 0x000ea80000000a00 */
[----:B------:R-:W-:Y:S04]  /*0780*/  LDS.64 R18, [R28+0x8] ;  /* 0x000008001c127984 */ /* 0x000fe80000000a00 */
[----:B------:R-:W-:Y:S04]  /*0790*/  LDS.64 R20, [R28+0x488] ;  /* 0x000488001c147984 */ /* 0x000fe80000000a00 */
[----:B------:R-:W-:Y:S04]  /*07a0*/  LDS R26, [R3.X8+0xe4] ;  /* 0x0000e400031a7984 */ /* 0x000fe80000008800 */
[----:B------:R-:W-:Y:S04]  /*07b0*/  LDS R37, [R3.X8+0x78] ;  /* 0x0000780003257984 */ /* 0x000fe80000008800 */
[----:B------:R-:W-:Y:S01]  /*07c0*/  LDS R34, [R3.X8+0x31c] ;  /* 0x00031c0003227984 */ /* 0x000fe20000008800 */
[----:B0-----:R-:W-:-:S04]  /*07d0*/  FFMA R24, R10, R12, R25 ;  /* 0x0000000c0a187223 */ /* 0x001fc80000000019 */
[C---:B------:R-:W-:Y:S01]  /*07e0*/  FFMA R25, R11.reuse, R13, R24 ;  /* 0x0000000d0b197223 */ /* 0x040fe20000000018 */
[----:B-1----:R-:W-:Y:S01]  /*07f0*/  FFMA R10, R10, R22, R35 ;  /* 0x000000160a0a7223 */ /* 0x002fe20000000023 */
[----:B------:R-:W0:Y:S01]  /*0800*/  LDS R24, [R3.X8+0x8] ;  /* 0x0000080003187984 */ /* 0x000e220000008800 */
[----:B--2---:R-:W-:Y:S01]  /*0810*/  FFMA R12, R12, R14, R27 ;  /* 0x0000000e0c0c7223 */ /* 0x004fe2000000001b */
[----:B------:R-:W-:Y:S01]  /*0820*/  FFMA R14, R14, R22, R17 ;  /* 0x000000160e0e7223 */ /* 0x000fe20000000011 */
[----:B------:R-:W-:Y:S01]  /*0830*/  FFMA R35, R11, R23, R10 ;  /* 0x000000170b237223 */ /* 0x000fe2000000000a */
[----:B------:R-:W-:Y:S01]  /*0840*/  LDS.64 R16, [R3.X8+0xe8] ;  /* 0x0000e80003107984 */ /* 0x000fe20000008a00 */
[----:B------:R-:W-:Y:S01]  /*0850*/  FFMA R27, R13, R15, R12 ;  /* 0x0000000f0d1b7223 */ /* 0x000fe2000000000c */
[----:B------:R-:W-:Y:S02]  /*0860*/  FFMA R23, R15, R23, R14 ;  /* 0x000000170f177223 */ /* 0x000fe4000000000e */
[----:B------:R-:W1:Y:S04]  /*0870*/  LDS.64 R10, [R28+0x10] ;  /* 0x000010001c0a7984 */ /* 0x000e680000000a00 */
[----:B------:R-:W2:Y:S04]  /*0880*/  LDS.64 R12, [R28+0x490] ;  /* 0x000490001c0c7984 */ /* 0x000ea80000000a00 */
[----:B------:R-:W3:Y:S04]  /*0890*/  LDS R22, [R3.X8+0x154] ;  /* 0x0001540003167984 */ /* 0x000ee80000008800 */
[----:B------:R-:W4:Y:S01]  /*08a0*/  LDS.64 R14, [R3.X8+0x158] ;  /* 0x00015800030e7984 */ /* 0x000f220000008a00 */
[----:B0-----:R-:W-:Y:S01]  /*08b0*/  FFMA R25, R18, R24, R25 ;  /* 0x0000001812197223 */ /* 0x001fe20000000019 */
[----:B------:R-:W-:Y:S01]  /*08c0*/  FFMA R24, R24, R20, R27 ;  /* 0x0000001418187223 */ /* 0x000fe2000000001b */
[----:B------:R-:W-:-:S02]  /*08d0*/  FFMA R20, R20, R37, R23 ;  /* 0x0000002514147223 */ /* 0x000fc40000000017 */
[C---:B------:R-:W-:Y:S01]  /*08e0*/  FFMA R27, R26.reuse, R19, R25 ;  /* 0x000000131a1b7223 */ /* 0x040fe20000000019 */
[----:B------:R-:W-:Y:S01]  /*08f0*/  FFMA R24, R26, R21, R24 ;  /* 0x000000151a187223 */ /* 0x000fe20000000018 */
[----:B------:R-:W-:Y:S02]  /*0900*/  FFMA R25, R18, R37, R35 ;  /* 0x0000002512197223 */ /* 0x000fe40000000023 */
[----:B------:R-:W-:Y:S01]  /*0910*/  LDS R35, [R3.X8+0x240] ;  /* 0x0002400003237984 */ /* 0x000fe20000008800 */
[----:B-1----:R-:W-:Y:S01]  /*0920*/  FFMA R18, R10, R16, R27 ;  /* 0x000000100a127223 */ /* 0x002fe2000000001b */
[----:B--2---:R-:W-:-:S03]  /*0930*/  FFMA R24, R16, R12, R24 ;  /* 0x0000000c10187223 */ /* 0x004fc60000000018 */
[----:B------:R-:W-:Y:S01]  /*0940*/  FFMA R37, R11, R17, R18 ;  /* 0x000000110b257223 */ /* 0x000fe20000000012 */
[C---:B---3--:R-:W-:Y:S01]  /*0950*/  FFMA R25, R22.reuse, R19, R25 ;  /* 0x0000001316197223 */ /* 0x048fe20000000019 */
[----:B------:R-:W-:Y:S01]  /*0960*/  FFMA R36, R17, R13, R24 ;  /* 0x0000000d11247223 */ /* 0x000fe20000000018 */
[----:B------:R-:W-:Y:S01]  /*0970*/  FFMA R27, R22, R21, R20 ;  /* 0x00000015161b7223 */ /* 0x000fe20000000014 */
[----:B------:R-:W-:Y:S01]  /*0980*/  LDS.64 R16, [R28+0x18] ;  /* 0x000018001c107984 */ /* 0x000fe20000000a00 */
[-C--:B----4-:R-:W-:Y:S02]  /*0990*/  FFMA R30, R10, R14.reuse, R25 ;  /* 0x0000000e0a1e7223 */ /* 0x090fe40000000019 */
[----:B------:R-:W-:Y:S01]  /*09a0*/  FFMA R12, R12, R14, R27 ;  /* 0x0000000e0c0c7223 */ /* 0x000fe2000000001b */
[----:B------:R-:W0:Y:S01]  /*09b0*/  LDS.64 R18, [R3.X8+0x1c8] ;  /* 0x0001c80003127984 */ /* 0x000e220000008a00 */
[-C--:B------:R-:W-:Y:S02]  /*09c0*/  FFMA R11, R11, R15.reuse, R30 ;  /* 0x0000000f0b0b7223 */ /* 0x080fe4000000001e */
[----:B------:R-:W-:Y:S01]  /*09d0*/  FFMA R13, R13, R15, R12 ;  /* 0x0000000f0d0d7223 */ /* 0x000fe2000000000c */
[----:B------:R-:W1:Y:S04]  /*09e0*/  LDS.64 R20, [R28+0x498] ;  /* 0x000498001c147984 */ /* 0x000e680000000a00 */
[----:B------:R-:W2:Y:S04]  /*09f0*/  LDS.64 R22, [R3.X8+0x238] ;  /* 0x0002380003167984 */ /* 0x000ea80000008a00 */
[----:B------:R-:W-:Y:S04]  /*0a00*/  LDS R10, [R3.X8+0x1d0] ;  /* 0x0001d000030a7984 */ /* 0x000fe80000008800 */
[----:B------:R-:W3:Y:S04]  /*0a10*/  LDS.64 R24, [R28+0x20] ;  /* 0x000020001c187984 */ /* 0x000ee80000000a00 */
[----:B------:R-:W4:Y:S04]  /*0a20*/  LDS.64 R26, [R28+0x4a0] ;  /* 0x0004a0001c1a7984 */ /* 0x000f280000000a00 */
[----:B------:R-:W4:Y:S04]  /*0a30*/  LDS R30, [R3.X8+0x2ac] ;  /* 0x0002ac00031e7984 */ /* 0x000f280000008800 */
[----:B------:R-:W-:Y:S01]  /*0a40*/  LDS.64 R14, [R3.X8+0x320] ;  /* 0x00032000030e7984 */ /* 0x000fe20000008a00 */
[----:B0-----:R-:W-:Y:S01]  /*0a50*/  FFMA R12, R16, R18, R37 ;  /* 0x00000012100c7223 */ /* 0x001fe20000000025 */
[----:B-1----:R-:W-:Y:S01]  /*0a60*/  FFMA R36, R18, R20, R36 ;  /* 0x0000001412247223 */ /* 0x002fe20000000024 */
[-C--:B--2---:R-:W-:Y:S01]  /*0a70*/  FFMA R16, R16, R22.reuse, R11 ;  /* 0x0000001610107223 */ /* 0x084fe2000000000b */
[----:B------:R-:W-:Y:S01]  /*0a80*/  FFMA R20, R20, R22, R13 ;  /* 0x0000001614147223 */ /* 0x000fe2000000000d */
[----:B------:R-:W-:Y:S01]  /*0a90*/  FFMA R11, R17, R19, R12 ;  /* 0x00000013110b7223 */ /* 0x000fe2000000000c */
[----:B------:R-:W-:Y:S01]  /*0aa0*/  FFMA R13, R19, R21, R36 ;  /* 0x00000015130d7223 */ /* 0x000fe20000000024 */
[-C--:B------:R-:W-:Y:S01]  /*0ab0*/  FFMA R19, R17, R23.reuse, R16 ;  /* 0x0000001711137223 */ /* 0x080fe20000000010 */
[----:B------:R-:W-:Y:S01]  /*0ac0*/  FFMA R21, R21, R23, R20 ;  /* 0x0000001715157223 */ /* 0x000fe20000000014 */
[----:B------:R-:W0:Y:S01]  /*0ad0*/  LDS.64 R16, [R28+0x28] ;  /* 0x000028001c107984 */ /* 0x000e220000000a00 */
[C---:B---3--:R-:W-:Y:S01]  /*0ae0*/  FFMA R23, R24.reuse, R10, R11 ;  /* 0x0000000a18177223 */ /* 0x048fe2000000000b */
[-C--:B------:R-:W-:Y:S01]  /*0af0*/  FFMA R19, R24, R35.reuse, R19 ;  /* 0x0000002318137223 */ /* 0x080fe20000000013 */
[----:B----4-:R-:W-:Y:S01]  /*0b00*/  FFMA R18, R10, R26, R13 ;  /* 0x0000001a0a127223 */ /* 0x010fe2000000000d */
[----:B------:R-:W-:Y:S01]  /*0b10*/  FFMA R21, R26, R35, R21 ;  /* 0x000000231a157223 */ /* 0x000fe20000000015 */
[----:B------:R-:W1:Y:S01]  /*0b20*/  LDS.64 R10, [R3.X8+0x2b0] ;  /* 0x0002b000030a7984 */ /* 0x000e620000008a00 */
[----:B------:R-:W-:Y:S01]  /*0b30*/  FFMA R26, R34, R25, R19 ;  /* 0x00000019221a7223 */ /* 0x000fe20000000013 */
[C---:B------:R-:W-:Y:S01]  /*0b40*/  FFMA R37, R30.reuse, R27, R18 ;  /* 0x0000001b1e257223 */ /* 0x040fe20000000012 */
[----:B------:R-:W-:Y:S01]  /*0b50*/  FFMA R35, R30, R25, R23 ;  /* 0x000000191e237223 */ /* 0x000fe20000000017 */
[----:B------:R-:W2:Y:S01]  /*0b60*/  LDS.64 R12, [R28+0x4a8] ;  /* 0x0004a8001c0c7984 */ /* 0x000ea20000000a00 */
[----:B------:R-:W-:-:S03]  /*0b70*/  FFMA R27, R34, R27, R21 ;  /* 0x0000001b221b7223 */ /* 0x000fc60000000015 */
[----:B------:R-:W-:Y:S04]  /*0b80*/  LDS.64 R18, [R28+0x30] ;  /* 0x000030001c127984 */ /* 0x000fe80000000a00 */
[----:B------:R-:W3:Y:S04]  /*0b90*/  LDS.64 R20, [R3.X8+0x390] ;  /* 0x0003900003147984 */ /* 0x000ee80000008a00 */
[----:B------:R-:W4:Y:S04]  /*0ba0*/  LDS.64 R22, [R28+0x4b0] ;  /* 0x0004b0001c167984 */ /* 0x000f280000000a00 */
[----:B------:R-:W4:Y:S01]  /*0bb0*/  LDS.64 R24, [R3.X8+0x400] ;  /* 0x0004000003187984 */ /* 0x000f220000008a00 */
[C---:B0-----:R-:W-:Y:S01]  /*0bc0*/  FFMA R26, R16.reuse, R14, R26 ;  /* 0x0000000e101a7223 */ /* 0x041fe2000000001a */
[----:B-1----:R-:W-:-:S02]  /*0bd0*/  FFMA R30, R16, R10, R35 ;  /* 0x0000000a101e7223 */ /* 0x002fc40000000023 */
[----:B------:R-:W-:Y:S01]  /*0be0*/  LDS R35, [R3.X8+0x398] ;  /* 0x0003980003237984 */ /* 0x000fe20000008800 */
[----:B--2---:R-:W-:Y:S01]  /*0bf0*/  FFMA R10, R10, R12, R37 ;  /* 0x0000000c0a0a7223 */ /* 0x004fe20000000025 */
[----:B------:R-:W-:Y:S01]  /*0c00*/  FFMA R12, R12, R14, R27 ;  /* 0x0000000e0c0c7223 */ /* 0x000fe2000000001b */
[C---:B------:R-:W-:Y:S01]  /*0c10*/  FFMA R37, R17.reuse, R11, R30 ;  /* 0x0000000b11257223 */ /* 0x040fe2000000001e */
[----:B------:R-:W-:Y:S01]  /*0c20*/  FFMA R17, R17, R15, R26 ;  /* 0x0000000f11117223 */ /* 0x000fe2000000001a */
[----:B------:R-:W-:Y:S01]  /*0c30*/  FFMA R14, R11, R13, R10 ;  /* 0x0000000d0b0e7223 */ /* 0x000fe2000000000a */
[----:B------:R-:W-:Y:S01]  /*0c40*/  FFMA R15, R13, R15, R12 ;  /* 0x0000000f0d0f7223 */ /* 0x000fe2000000000c */
[----:B------:R-:W0:Y:S01]  /*0c50*/  LDS.64 R10, [R28+0x38] ;  /* 0x000038001c0a7984 */ /* 0x000e220000000a00 */
[----:B---3--:R-:W-:-:S03]  /*0c60*/  FFMA R16, R18, R20, R37 ;  /* 0x0000001412107223 */ /* 0x008fc60000000025 */
[----:B------:R-:W1:Y:S01]  /*0c70*/  LDS.64 R12, [R28+0x4b8] ;  /* 0x0004b8001c0c7984 */ /* 0x000e620000000a00 */
[----:B----4-:R-:W-:Y:S01]  /*0c80*/  FFMA R14, R20, R22, R14 ;  /* 0x00000016140e7223 */ /* 0x010fe2000000000e */
[----:B------:R-:W-:Y:S02]  /*0c90*/  FFMA R37, R19, R21, R16 ;  /* 0x0000001513257223 */ /* 0x000fe40000000010 */
[----:B------:R-:W2:Y:S01]  /*0ca0*/  LDS R27, [R3.X8+0x408] ;  /* 0x00040800031b7984 */ /* 0x000ea20000008800 */
[-C--:B------:R-:W-:Y:S01]  /*0cb0*/  FFMA R30, R18, R24.reuse, R17 ;  /* 0x00000018121e7223 */ /* 0x080fe20000000011 */
[----:B------:R-:W-:Y:S01]  /*0cc0*/  FFMA R18, R22, R24, R15 ;  /* 0x0000001816127223 */ /* 0x000fe2000000000f */
[----:B------:R-:W-:Y:S01]  /*0cd0*/  FFMA R26, R21, R23, R14 ;  /* 0x00000017151a7223 */ /* 0x000fe2000000000e */
[----:B------:R-:W3:Y:S01]  /*0ce0*/  LDS R22, [R3.X8+0x474] ;  /* 0x0004740003167984 */ /* 0x000ee20000008800 */
[-C--:B------:R-:W-:Y:S01]  /*0cf0*/  FFMA R30, R19, R25.reuse, R30 ;  /* 0x00000019131e7223 */ /* 0x080fe2000000001e */
[----:B------:R-:W-:-:S02]  /*0d00*/  FFMA R25, R23, R25, R18 ;  /* 0x0000001917197223 */ /* 0x000fc40000000012 */
[----:B------:R-:W4:Y:S04]  /*0d10*/  LDS R24, [R3.X8+0x4e4] ;  /* 0x0004e40003187984 */ /* 0x000f280000008800 */
[----:B------:R-:W-:Y:S04]  /*0d20*/  LDS.64 R14, [R28+0x40] ;  /* 0x000040001c0e7984 */ /* 0x000fe80000000a00 */
[----:B------:R-:W4:Y:S04]  /*0d30*/  LDS.64 R16, [R3.X8+0x478] ;  /* 0x0004780003107984 */ /* 0x000f280000008a00 */
[----:B------:R-:W4:Y:S04]  /*0d40*/  LDS.64 R18, [R28+0x4c0] ;  /* 0x0004c0001c127984 */ /* 0x000f280000000a00 */
[----:B------:R-:W4:Y:S01]  /*0d50*/  LDS.64 R20, [R3.X8+0x4e8] ;  /* 0x0004e80003147984 */ /* 0x000f220000008a00 */
[C---:B0-----:R-:W-:Y:S01]  /*0d60*/  FFMA R37, R10.reuse, R35, R37 ;  /* 0x000000230a257223 */ /* 0x041fe20000000025 */
[----:B-1----:R-:W-:Y:S01]  /*0d70*/  FFMA R26, R35, R12, R26 ;  /* 0x0000000c231a7223 */ /* 0x002fe2000000001a */
[-C--:B--2---:R-:W-:Y:S01]  /*0d80*/  FFMA R23, R10, R27.reuse, R30 ;  /* 0x0000001b0a177223 */ /* 0x084fe2000000001e */
[----:B------:R-:W-:Y:S01]  /*0d90*/  FFMA R25, R12, R27, R25 ;  /* 0x0000001b0c197223 */ /* 0x000fe20000000019 */
[C---:B---3--:R-:W-:Y:S01]  /*0da0*/  FFMA R37, R22.reuse, R11, R37 ;  /* 0x0000000b16257223 */ /* 0x048fe20000000025 */
[----:B------:R-:W-:Y:S01]  /*0db0*/  FFMA R27, R22, R13, R26 ;  /* 0x0000000d161b7223 */ /* 0x000fe2000000001a */
[C---:B----4-:R-:W-:Y:S01]  /*0dc0*/  FFMA R23, R24.reuse, R11, R23 ;  /* 0x0000000b18177223 */ /* 0x050fe20000000017 */
[----:B------:R-:W-:Y:S01]  /*0dd0*/  FFMA R25, R24, R13, R25 ;  /* 0x0000000d18197223 */ /* 0x000fe20000000019 */
[----:B------:R-:W-:Y:S01]  /*0de0*/  FFMA R10, R14, R16, R37 ;  /* 0x000000100e0a7223 */ /* 0x000fe20000000025 */
[----:B------:R-:W-:Y:S01]  /*0df0*/  FFMA R16, R16, R18, R27 ;  /* 0x0000001210107223 */ /* 0x000fe2000000001b */
[-C--:B------:R-:W-:Y:S01]  /*0e00*/  FFMA R14, R14, R20.reuse, R23 ;  /* 0x000000140e0e7223 */ /* 0x080fe20000000017 */
[----:B------:R-:W-:Y:S01]  /*0e10*/  FFMA R18, R18, R20, R25 ;  /* 0x0000001412127223 */ /* 0x000fe20000000019 */
[----:B------:R-:W-:Y:S01]  /*0e20*/  FFMA R25, R15, R17, R10 ;  /* 0x000000110f197223 */ /* 0x000fe2000000000a */
[----:B------:R-:W-:Y:S01]  /*0e30*/  FFMA R27, R17, R19, R16 ;  /* 0x00000013111b7223 */ /* 0x000fe20000000010 */
[-C--:B------:R-:W-:Y:S01]  /*0e40*/  FFMA R35, R15, R21.reuse, R14 ;  /* 0x000000150f237223 */ /* 0x080fe2000000000e */
[----:B------:R-:W-:Y:S01]  /*0e50*/  FFMA R17, R19, R21, R18 ;  /* 0x0000001513117223 */ /* 0x000fe20000000012 */
[----:B------:R-:W-:Y:S05]  /*0e60*/  @P4 BRA `(.L_x_2) ;  /* 0xfffff71000004947 */ /* 0x000fea000383ffff */
[----:B------:R-:W-:Y:S02]  /*0e70*/  LEA R6, R5, R0, 0x5 ;  /* 0x0000000005067211 */ /* 0x000fe400078e28ff */
[----:B------:R-:W-:-:S05]  /*0e80*/  MOV R9, 0x4 ;  /* 0x0000000400097802 */ /* 0x000fca0000000f00 */
[----:B------:R-:W-:-:S05]  /*0e90*/  IMAD.WIDE R6, R6, R9, c[0x0][0x178] ;  /* 0x00005e0006067625 */ /* 0x000fca00078e0209 */
[----:B------:R-:W2:Y:S04]  /*0ea0*/  LDG.E.CONSTANT R4, [R6.64] ;  /* 0x0000000406047981 */ /* 0x000ea8000c1e9900 */
[----:B------:R-:W3:Y:S01]  /*0eb0*/  LDG.E.CONSTANT R8, [R6.64+0x40] ;  /* 0x0000400406087981 */ /* 0x000ee2000c1e9900 */
[----:B------:R-:W-:-:S04]  /*0ec0*/  IMAD R0, R0, 0x310, R3 ;  /* 0x0000031000007824 */ /* 0x000fc800078e0203 */
[----:B------:R-:W-:-:S04]  /*0ed0*/  IMAD R5, R5, 0x6200, R0 ;  /* 0x0000620005057824 */ /* 0x000fc800078e0200 */
[----:B------:R-:W-:-:S04]  /*0ee0*/  IMAD R2, R2, 0x1c, R5 ;  /* 0x0000001c02027824 */ /* 0x000fc800078e0205 */
[----:B------:R-:W-:Y:S01]  /*0ef0*/  IMAD.WIDE R2, R2, R9, c[0x0][0x160] ;  /* 0x0000580002027625 */ /* 0x000fe200078e0209 */
[--C-:B--2---:R-:W-:Y:S01]  /*0f00*/  FADD R25, R25, R4.reuse ;  /* 0x0000000419197221 */ /* 0x104fe20000000000 */
[----:B------:R-:W-:Y:S01]  /*0f10*/  FADD R4, R35, R4 ;  /* 0x0000000423047221 */ /* 0x000fe20000000000 */
[--C-:B---3--:R-:W-:Y:S01]  /*0f20*/  FADD R27, R27, R8.reuse ;  /* 0x000000081b1b7221 */ /* 0x108fe20000000000 */
[----:B------:R-:W-:Y:S02]  /*0f30*/  FADD R8, R17, R8 ;  /* 0x0000000811087221 */ /* 0x000fe40000000000 */
[----:B------:R-:W-:Y:S02]  /*0f40*/  FMNMX R25, RZ, R25, !PT ;  /* 0x00000019ff197209 */ /* 0x000fe40007800000 */
[----:B------:R-:W-:Y:S02]  /*0f50*/  FMNMX R5, RZ, R4, !PT ;  /* 0x00000004ff057209 */ /* 0x000fe40007800000 */
[----:B------:R-:W-:Y:S01]  /*0f60*/  FMNMX R27, RZ, R27, !PT ;  /* 0x0000001bff1b7209 */ /* 0x000fe20007800000 */
[----:B------:R-:W-:Y:S01]  /*0f70*/  STG.E [R2.64], R25 ;  /* 0x0000001902007986 */ /* 0x000fe2000c101904 */
[----:B------:R-:W-:-:S03]  /*0f80*/  FMNMX R7, RZ, R8, !PT ;  /* 0x00000008ff077209 */ /* 0x000fc60007800000 */
[----:B------:R-:W-:Y:S04]  /*0f90*/  STG.E [R2.64+0x38], R5 ;  /* 0x0000380502007986 */ /* 0x000fe8000c101904 */
[----:B------:R-:W-:Y:S04]  /*0fa0*/  STG.E [R2.64+0xc400], R27 ;  /* 0x00c4001b02007986 */ /* 0x000fe8000c101904 */
[----:B------:R-:W-:Y:S01]  /*0fb0*/  STG.E [R2.64+0xc438], R7 ;  /* 0x00c4380702007986 */ /* 0x000fe2000c101904 */
[----:B------:R-:W-:Y:S05]  /*0fc0*/  EXIT ;  /* 0x000000000000794d */ /* 0x000fea0003800000 */
.L_x_3:
[----:B------:R-:W-:-:S00]  /*0fd0*/  BRA `(.L_x_3) ;  /* 0xfffffff000007947 */ /* 0x000fc0000383ffff */
[----:B------:R-:W-:-:S00]  /*0fe0*/  NOP ;  /* 0x0000000000007918 */ /* 0x000fc00000000000 */
        /* <DEDUP_REMOVED lines=9> */
.L_x_87:


//--------------------- .text.tvmgen_default_fused_nn_contrib_conv2d_winograd_without_weight_transform_add_add_nn_relu_3_kernel --------------------------
	.section	.text.tvmgen_default_fused_nn_contrib_conv2d_winograd_without_weight_transform_add_add_nn_relu_3_kernel,"ax",@progbits
	.sectioninfo	@"SHI_REGISTERS=28"
	.align	128
        .global         tvmgen_default_fused_nn_contrib_conv2d_winograd_without_weight_transform_add_add_nn_relu_3_kernel
        .type           tvmgen_default_fused_nn_contrib_conv2d_winograd_without_weight_transform_add_add_nn_relu_3_kernel,@function
        .size           tvmgen_default_fused_nn_contrib_conv2d_winograd_without_weight_transform_add_add_nn_relu_3_kernel,(.L_x_88 - tvmgen_default_fused_nn_contrib_conv2d_winograd_without_weight_transform_add_add_nn_relu_3_kernel)
        .other          tvmgen_default_fused_nn_contrib_conv2d_winograd_without_weight_transform_add_add_nn_relu_3_kernel,@"STO_CUDA_ENTRY STV_DEFAULT"
tvmgen_default_fused_nn_contrib_conv2d_winograd_without_weight_transform_add_add_nn_relu_3_kernel:
.text.tvmgen_default_fused_nn_contrib_conv2d_winograd_without_weight_transform_add_add_nn_relu_3_kernel:
[----:B------:R-:W-:Y:S02]  /*0000*/  MOV R1, c[0x0][0x28] ;  /* 0x00000a0000017a02 */ /* 0x000fe40000000f00 */
[----:B------:R-:W0:Y:S01]  /*0010*/  S2R R21, SR_TID.X ;  /* 0x0000000000157919 */ /* 0x000e220000002100 */
[----:B------:R-:W-:Y:S01]  /*0020*/  MOV R23, 0x4 ;  /* 0x0000000400177802 */ /* 0x000fe20000000f00 */
[----:B------:R-:W-:Y:S01]  /*0030*/  ULDC.64 UR4, c[0x0][0x118] ;  /* 0x0000460000047ab9 */ /* 0x000fe20000000a00 */
[----:B------:R-:W-:Y:S01]  /*0040*/  MOV R20, RZ ;  /* 0x000000ff00147202 */ /* 0x000fe20000000f00 */
[----:B------:R-:W1:Y:S01]  /*0050*/  S2R R22, SR_CTAID.X ;  /* 0x0000000000167919 */ /* 0x000e620000002500 */
[----:B------:R-:W-:Y:S01]  /*0060*/  CS2R R16, SRZ ;  /* 0x0000000000107805 */ /* 0x000fe2000001ff00 */
[----:B------:R-:W-:Y:S01]  /*0070*/  CS2R R18, SRZ ;  /* 0x0000000000127805 */ /* 0x000fe2000001ff00 */
[----:B0-----:R-:W-:Y:S02]  /*0080*/  SHF.R.S32.HI R0, RZ, 0x4, R21 ;  /* 0x00000004ff007819 */ /* 0x001fe40000011415 */
[----:B------:R-:W-:Y:S02]  /*0090*/  LOP3.LUT R5, R21, 0xc, RZ, 0xc0, !PT ;  /* 0x0000000c15057812 */ /* 0x000fe400078ec0ff */
[----:B-1----:R-:W-:-:S02]  /*00a0*/  LEA R4, R22, R0, 0x3 ;  /* 0x0000000016047211 */ /* 0x002fc400078e18ff */
[C---:B------:R-:W-:Y:S02]  /*00b0*/  SHF.L.U32 R0, R21.reuse, 0x1, RZ ;  /* 0x0000000115007819 */ /* 0x040fe400000006ff */
[C---:B------:R-:W-:Y:S01]  /*00c0*/  LOP3.LUT P2, RZ, R21.reuse, 0xc, RZ, 0xc0, !PT ;  /* 0x0000000c15ff7812 */ /* 0x040fe2000784c0ff */
[----:B------:R-:W-:Y:S01]  /*00d0*/  IMAD R4, R4, 0x31, RZ ;  /* 0x0000003104047824 */ /* 0x000fe200078e02ff */
[----:B------:R-:W-:Y:S02]  /*00e0*/  LOP3.LUT R3, R0, 0x6, RZ, 0xc0, !PT ;  /* 0x0000000600037812 */ /* 0x000fe400078ec0ff */
[----:B------:R-:W-:Y:S02]  /*00f0*/  SHF.R.U32.HI R0, RZ, 0x2, R5 ;  /* 0x00000002ff007819 */ /* 0x000fe40000011605 */
[----:B------:R-:W-:Y:S02]  /*0100*/  IADD3 R3, R4, -0x8, R3 ;  /* 0xfffffff804037810 */ /* 0x000fe40007ffe003 */
[----:B------:R-:W-:-:S02]  /*0110*/  LOP3.LUT P3, RZ, R21, 0x3, RZ, 0xc0, !PT ;  /* 0x0000000315ff7812 */ /* 0x000fc4000786c0ff */
[----:B------:R-:W-:Y:S01]  /*0120*/  LOP3.LUT R2, R21, 0x3, RZ, 0xc0, !PT ;  /* 0x0000000315027812 */ /* 0x000fe200078ec0ff */
[----:B------:R-:W-:Y:S01]  /*0130*/  IMAD R3, R0, 0xe, R3 ;  /* 0x0000000e00037824 */ /* 0x000fe200078e0203 */
[----:B------:R-:W-:Y:S02]  /*0140*/  PLOP3.LUT P1, PT, P2, P3, PT, 0x2a, 0x0 ;  /* 0x000000000000781c */ /* 0x000fe40001726572 */
[----:B------:R-:W-:Y:S02]  /*0150*/  IADD3 R2, R2, 0x1, RZ ;  /* 0x0000000102027810 */ /* 0x000fe40007ffe0ff */
[----:B------:R-:W-:Y:S02]  /*0160*/  IADD3 R3, R3, 0x8, RZ ;  /* 0x0000000803037810 */ /* 0x000fe40007ffe0ff */
[----:B------:R-:W-:Y:S02]  /*0170*/  ISETP.NE.AND P0, PT, R5, RZ, PT ;  /* 0x000000ff0500720c */ /* 0x000fe40003f05270 */
[----:B------:R-:W-:Y:S01]  /*0180*/  IADD3 R5, R0, 0x1, RZ ;  /* 0x0000000100057810 */ /* 0x000fe20007ffe0ff */
[----:B------:R-:W-:Y:S01]  /*0190*/  IMAD.WIDE R14, R3, R23, c[0x0][0x168] ;  /* 0x00005a00030e7625 */ /* 0x000fe200078e0217 */
[----:B------:R-:W-:-:S02]  /*01a0*/  ISETP.GT.U32.AND P5, PT, R2, 0x3, PT ;  /* 0x000000030200780c */ /* 0x000fc40003fa4070 */
[----:B------:R-:W-:Y:S02]  /*01b0*/  ISETP.LT.U32.AND P0, PT, R2, 0x4, P0 ;  /* 0x000000040200780c */ /* 0x000fe40000701070 */
[C---:B------:R-:W-:Y:S01]  /*01c0*/  ISETP.GT.U32.OR P6, PT, R5.reuse, 0x3, !P3 ;  /* 0x000000030500780c */ /* 0x040fe20005fc4470 */
[----:B------:R-:W2:Y:S01]  /*01d0*/  @!P1 LDG.E.CONSTANT R3, [R14.64+-0x20] ;  /* 0xffffe0040e039981 */ /* 0x000ea2000c1e9900 */
[----:B------:R-:W-:Y:S02]  /*01e0*/  MOV R0, RZ ;  /* 0x000000ff00007202 */ /* 0x000fe40000000f00 */
[----:B------:R-:W-:Y:S01]  /*01f0*/  LOP3.LUT P4, RZ, R5, 0x4, R2, 0xc8, !PT ;  /* 0x0000000405ff7812 */ /* 0x000fe2000788c802 */
[----:B------:R-:W3:Y:S01]  /*0200*/  @P3 LDG.E.CONSTANT R20, [R14.64+-0x4] ;  /* 0xfffffc040e143981 */ /* 0x000ee2000c1e9900 */
[----:B------:R-:W-:-:S03]  /*0210*/  CS2R R12, SRZ ;  /* 0x00000000000c7805 */ /* 0x000fc6000001ff00 */
[----:B------:R-:W4:Y:S01]  /*0220*/  @P2 LDG.E.CONSTANT R17, [R14.64+-0x1c] ;  /* 0xffffe4040e112981 */ /* 0x000f22000c1e9900 */
[----:B------:R-:W-:Y:S01]  /*0230*/  ISETP.GT.U32.AND P2, PT, R5, 0x3, PT ;  /* 0x000000030500780c */ /* 0x000fe20003f44070 */
[----:B------:R-:W-:Y:S02]  /*0240*/  CS2R R8, SRZ ;  /* 0x0000000000087805 */ /* 0x000fe4000001ff00 */
[----:B------:R-:W5:Y:S01]  /*0250*/  @!P5 LDG.E.CONSTANT R0, [R14.64+0x4] ;  /* 0x000004040e00d981 */ /* 0x000f62000c1e9900 */
[----:B------:R-:W-:-:S03]  /*0260*/  CS2R R10, SRZ ;  /* 0x00000000000a7805 */ /* 0x000fc6000001ff00 */
[----:B------:R-:W5:Y:S04]  /*0270*/  @P0 LDG.E.CONSTANT R19, [R14.64+-0x18] ;  /* 0xffffe8040e130981 */ /* 0x000f68000c1e9900 */
[----:B------:R-:W5:Y:S04]  /*0280*/  @!P6 LDG.E.CONSTANT R13, [R14.64+0x18] ;  /* 0x000018040e0de981 */ /* 0x000f68000c1e9900 */
[----:B------:R0:W5:Y:S01]  /*0290*/  @!P4 LDG.E.CONSTANT R9, [R14.64+0x20] ;  /* 0x000020040e09c981 */ /* 0x000162000c1e9900 */
[----:B------:R-:W-:-:S03]  /*02a0*/  MOV R5, RZ ;  /* 0x000000ff00057202 */ /* 0x000fc60000000f00 */
[----:B------:R0:W5:Y:S01]  /*02b0*/  @P0 LDG.E.CONSTANT R16, [R14.64+-0x14] ;  /* 0xffffec040e100981 */ /* 0x000162000c1e9900 */
[----:B------:R-:W-:-:S03]  /*02c0*/  CS2R R6, SRZ ;  /* 0x0000000000067805 */ /* 0x000fc6000001ff00 */
[----:B------:R0:W5:Y:S04]  /*02d0*/  @!P2 LDG.E.CONSTANT R11, [R14.64+0x1c] ;  /* 0x00001c040e0ba981 */ /* 0x000168000c1e9900 */
[----:B------:R0:W5:Y:S04]  /*02e0*/  LDG.E.CONSTANT R4, [R14.64] ;  /* 0x000000040e047981 */ /* 0x000168000c1e9900 */
[----:B------:R0:W5:Y:S04]  /*02f0*/  @!P6 LDG.E.CONSTANT R12, [R14.64+0x34] ;  /* 0x000034040e0ce981 */ /* 0x000168000c1e9900 */
[----:B------:R0:W5:Y:S04]  /*0300*/  @!P4 LDG.E.CONSTANT R5, [R14.64+0x24] ;  /* 0x000024040e05c981 */ /* 0x000168000c1e9900 */
[----:B------:R0:W5:Y:S04]  /*0310*/  @!P5 LDG.E.CONSTANT R7, [R14.64+0x8] ;  /* 0x000008040e07d981 */ /* 0x000168000c1e9900 */
[----:B------:R0:W5:Y:S04]  /*0320*/  @!P2 LDG.E.CONSTANT R6, [R14.64+0x38] ;  /* 0x000038040e06a981 */ /* 0x000168000c1e9900 */
[----:B------:R0:W5:Y:S04]  /*0330*/  @!P4 LDG.E.CONSTANT R10, [R14.64+0x3c] ;  /* 0x00003c040e0ac981 */ /* 0x000168000c1e9900 */
[----:B------:R0:W5:Y:S01]  /*0340*/  @!P4 LDG.E.CONSTANT R8, [R14.64+0x40] ;  /* 0x000040040e08c981 */ /* 0x000162000c1e9900 */
[----:B------:R-:W-:Y:S01]  /*0350*/  LEA R2, R22, R21, 0x7 ;  /* 0x0000001516027211 */ /* 0x000fe200078e38ff */
[----:B--2---:R-:W-:-:S04]  /*0360*/  @!P1 FADD R18, RZ, R3 ;  /* 0x00000003ff129221 */ /* 0x004fc80000000000 */
[----:B------:R-:W-:Y:S01]  /*0370*/  IMAD.WIDE R2, R2, R23, c[0x0][0x160] ;  /* 0x0000580002027625 */ /* 0x000fe200078e0217 */
[----:B---3--:R-:W-:Y:S01]  /*0380*/  FADD R23, RZ, -R20 ;  /* 0x80000014ff177221 */ /* 0x008fe20000000000 */
[--C-:B----4-:R-:W-:Y:S01]  /*0390*/  FADD R21, RZ, -R17.reuse ;  /* 0x80000011ff157221 */ /* 0x110fe20000000000 */
[----:B------:R-:W-:Y:S02]  /*03a0*/  FADD R22, RZ, R17 ;  /* 0x00000011ff167221 */ /* 0x000fe40000000000 */
[----:B-----5:R-:W-:Y:S01]  /*03b0*/  FADD R23, R23, R0 ;  /* 0x0000000017177221 */ /* 0x020fe20000000000 */
[----:B------:R-:W-:Y:S01]  /*03c0*/  FADD R17, RZ, R20 ;  /* 0x00000014ff117221 */ /* 0x000fe20000000000 */
[----:B------:R-:W-:Y:S01]  /*03d0*/  FADD R18, -R19, R18 ;  /* 0x0000001213127221 */ /* 0x000fe20000000100 */
[----:B------:R-:W-:Y:S01]  /*03e0*/  FADD R22, R22, R19 ;  /* 0x0000001316167221 */ /* 0x000fe20000000000 */
[----:B------:R-:W-:Y:S01]  /*03f0*/  FADD R20, R23, R13 ;  /* 0x0000000d17147221 */ /* 0x000fe20000000000 */
[----:B0-----:R-:W-:Y:S01]  /*0400*/  FADD R14, R21, R19 ;  /* 0x00000013150e7221 */ /* 0x001fe20000000000 */
[----:B------:R-:W-:-:S02]  /*0410*/  FADD R18, R18, -R13 ;  /* 0x8000000d12127221 */ /* 0x000fc40000000000 */
[--C-:B------:R-:W-:Y:S01]  /*0420*/  FADD R19, R20, -R9.reuse ;  /* 0x8000000914137221 */ /* 0x100fe20000000000 */
[----:B------:R-:W-:Y:S01]  /*0430*/  FADD R24, R17, -R0 ;  /* 0x8000000011187221 */ /* 0x000fe20000000000 */
[----:B------:R-:W-:Y:S01]  /*0440*/  FADD R15, R18, R9 ;  /* 0x00000009120f7221 */ /* 0x000fe20000000000 */
[----:B------:R-:W-:Y:S02]  /*0450*/  FADD R16, R21, R16 ;  /* 0x0000001015107221 */ /* 0x000fe40000000000 */
[----:B------:R0:W-:Y:S01]  /*0460*/  STG.E [R2.64+0x20000], R19 ;  /* 0x0200001302007986 */ /* 0x0001e2000c101904 */
[--C-:B------:R-:W-:Y:S01]  /*0470*/  FADD R22, R22, -R11.reuse ;  /* 0x8000000b16167221 */ /* 0x100fe20000000000 */
[--C-:B------:R-:W-:Y:S01]  /*0480*/  FADD R14, R14, R11.reuse ;  /* 0x0000000b0e0e7221 */ /* 0x100fe20000000000 */
[----:B------:R-:W-:Y:S01]  /*0490*/  FADD R16, R16, R11 ;  /* 0x0000000b10107221 */ /* 0x000fe20000000000 */
[--C-:B------:R-:W-:Y:S01]  /*04a0*/  FADD R21, RZ, -R4.reuse ;  /* 0x80000004ff157221 */ /* 0x100fe20000000000 */
[----:B------:R-:W-:Y:S01]  /*04b0*/  FADD R17, R22, -R9 ;  /* 0x8000000916117221 */ /* 0x000fe20000000000 */
[----:B------:R-:W-:Y:S01]  /*04c0*/  FADD R24, R24, R13 ;  /* 0x0000000d18187221 */ /* 0x000fe20000000000 */
[----:B0-----:R-:W-:Y:S01]  /*04d0*/  FADD R19, RZ, R4 ;  /* 0x00000004ff137221 */ /* 0x001fe20000000000 */
[----:B------:R0:W-:Y:S01]  /*04e0*/  STG.E [R2.64], R15 ;  /* 0x0000000f02007986 */ /* 0x0001e2000c101904 */
[----:B------:R-:W-:Y:S01]  /*04f0*/  FADD R13, R14, -R9 ;  /* 0x800000090e0d7221 */ /* 0x000fe20000000000 */
[----:B------:R-:W-:Y:S01]  /*0500*/  FADD R23, R23, R12 ;  /* 0x0000000c17177221 */ /* 0x000fe20000000000 */
[--C-:B------:R-:W-:Y:S01]  /*0510*/  FADD R4, R19, -R0.reuse ;  /* 0x8000000013047221 */ /* 0x100fe20000000000 */
[C-C-:B------:R-:W-:Y:S01]  /*0520*/  FADD R14, R21.reuse, R0.reuse ;  /* 0x00000000150e7221 */ /* 0x140fe20000000000 */
[C-C-:B------:R-:W-:Y:S01]  /*0530*/  FADD R12, R21.reuse, -R0.reuse ;  /* 0x80000000150c7221 */ /* 0x140fe20000000000 */
[----:B------:R1:W-:Y:S01]  /*0540*/  STG.E [R2.64+0x10000], R17 ;  /* 0x0100001102007986 */ /* 0x0003e2000c101904 */
[----:B------:R-:W-:Y:S01]  /*0550*/  FADD R18, R21, R7 ;  /* 0x0000000715127221 */ /* 0x000fe20000000000 */
[----:B0-----:R-:W-:Y:S01]  /*0560*/  FADD R15, R16, -R5 ;  /* 0x80000005100f7221 */ /* 0x001fe20000000000 */
[C---:B------:R-:W-:Y:S01]  /*0570*/  FADD R16, R19.reuse, R0 ;  /* 0x0000000013107221 */ /* 0x040fe20000000000 */
[----:B------:R-:W-:Y:S01]  /*0580*/  FADD R19, R19, -R7 ;  /* 0x8000000713137221 */ /* 0x000fe20000000000 */
[--C-:B------:R-:W-:Y:S01]  /*0590*/  FADD R0, R4, -R11.reuse ;  /* 0x8000000b04007221 */ /* 0x100fe20000000000 */
[--C-:B------:R-:W-:Y:S01]  /*05a0*/  FADD R14, R14, -R11.reuse ;  /* 0x8000000b0e0e7221 */ /* 0x100fe20000000000 */
[--C-:B------:R-:W-:Y:S01]  /*05b0*/  FADD R16, R16, R11.reuse ;  /* 0x0000000b10107221 */ /* 0x100fe20000000000 */
[--C-:B-1----:R-:W-:Y:S01]  /*05c0*/  FADD R17, R4, -R6.reuse ;  /* 0x8000000604117221 */ /* 0x102fe20000000000 */
[C-C-:B------:R-:W-:Y:S01]  /*05d0*/  FADD R4, R12.reuse, R11.reuse ;  /* 0x0000000b0c047221 */ /* 0x140fe20000000000 */
[--C-:B------:R-:W-:Y:S01]  /*05e0*/  FADD R21, R12, R6.reuse ;  /* 0x000000060c157221 */ /* 0x100fe20000000000 */
[C-C-:B------:R-:W-:Y:S01]  /*05f0*/  FADD R12, R19.reuse, -R11.reuse ;  /* 0x8000000b130c7221 */ /* 0x140fe20000000000 */
[----:B------:R-:W-:Y:S01]  /*0600*/  FADD R18, R18, -R11 ;  /* 0x8000000b12127221 */ /* 0x000fe20000000000 */
[----:B------:R-:W-:Y:S01]  /*0610*/  FADD R19, R19, -R6 ;  /* 0x8000000613137221 */ /* 0x000fe20000000000 */
[----:B------:R0:W-:Y:S01]  /*0620*/  STG.E [R2.64+0x8000], R13 ;  /* 0x0080000d02007986 */ /* 0x0001e2000c101904 */
[--C-:B------:R-:W-:Y:S01]  /*0630*/  FADD R25, R24, -R9.reuse ;  /* 0x8000000918197221 */ /* 0x100fe20000000000 */
[--C-:B------:R-:W-:Y:S01]  /*0640*/  FADD R7, R0, R9.reuse ;  /* 0x0000000900077221 */ /* 0x100fe20000000000 */
[--C-:B------:R-:W-:Y:S01]  /*0650*/  FADD R11, R4, R9.reuse ;  /* 0x00000009040b7221 */ /* 0x100fe20000000000 */
[----:B------:R1:W-:Y:S01]  /*0660*/  STG.E [R2.64+0x18000], R15 ;  /* 0x0180000f02007986 */ /* 0x0003e2000c101904 */
[--C-:B------:R-:W-:Y:S01]  /*0670*/  FADD R23, R23, -R10.reuse ;  /* 0x8000000a17177221 */ /* 0x100fe20000000000 */
[--C-:B------:R-:W-:Y:S01]  /*0680*/  FADD R17, R17, R10.reuse ;  /* 0x0000000a11117221 */ /* 0x100fe20000000000 */
[----:B------:R-:W-:Y:S01]  /*0690*/  FADD R21, R21, R10 ;  /* 0x0000000a15157221 */ /* 0x000fe20000000000 */
[----:B------:R-:W-:Y:S01]  /*06a0*/  FADD R19, R19, R8 ;  /* 0x0000000813137221 */ /* 0x000fe20000000000 */
[--C-:B0-----:R-:W-:Y:S01]  /*06b0*/  FADD R13, R14, R9.reuse ;  /* 0x000000090e0d7221 */ /* 0x101fe20000000000 */
[----:B-1----:R-:W-:Y:S01]  /*06c0*/  FADD R15, R16, R9 ;  /* 0x00000009100f7221 */ /* 0x002fe20000000000 */
[--C-:B------:R-:W-:Y:S01]  /*06d0*/  FADD R9, R12, R5.reuse ;  /* 0x000000050c097221 */ /* 0x100fe20000000000 */
[----:B------:R-:W-:Y:S01]  /*06e0*/  FADD R5, R18, R5 ;  /* 0x0000000512057221 */ /* 0x000fe20000000000 */
[----:B------:R-:W-:Y:S04]  /*06f0*/  STG.E [R2.64+0x40000], R25 ;  /* 0x0400001902007986 */ /* 0x000fe8000c101904 */
        /* <DEDUP_REMOVED lines=9> */
[----:B------:R-:W-:Y:S01]  /*0790*/  STG.E [R2.64+0x78000], R19 ;  /* 0x0780001302007986 */ /* 0x000fe2000c101904 */
[----:B------:R-:W-:Y:S05]  /*07a0*/  EXIT ;  /* 0x000000000000794d */ /* 0x000fea0003800000 */
.L_x_4:
        /* <DEDUP_REMOVED lines=13> */
.L_x_88:


//--------------------- .text.tvmgen_default_fused_nn_contrib_conv2d_winograd_without_weight_transform_add_add_nn_relu_3_kernel_2 --------------------------
	.section	.text.tvmgen_default_fused_nn_contrib_conv2d_winograd_without_weight_transform_add_add_nn_relu_3_kernel_2,"ax",@progbits
	.sectioninfo	@"SHI_REGISTERS=28"
	.align	128
        .global         tvmgen_default_fused_nn_contrib_conv2d_winograd_without_weight_transform_add_add_nn_relu_3_kernel_2
        .type           tvmgen_default_fused_nn_contrib_conv2d_winograd_without_weight_transform_add_add_nn_relu_3_kernel_2,@function
        .size           tvmgen_default_fused_nn_contrib_conv2d_winograd_without_weight_transform_add_add_nn_relu_3_kernel_2,(.L_x_89 - tvmgen_default_fused_nn_contrib_conv2d_winograd_without_weight_transform_add_add_nn_relu_3_kernel_2)
        .other          tvmgen_default_fused_nn_contrib_conv2d_winograd_without_weight_transform_add_add_nn_relu_3_kernel_2,@"STO_CUDA_ENTRY STV_DEFAULT"
tvmgen_default_fused_nn_contrib_conv2d_winograd_without_weight_transform_add_add_nn_relu_3_kernel_2:
.text.tvmgen_default_fused_nn_contrib_conv2d_winograd_without_weight_transform_add_add_nn_relu_3_kernel_2:
[----:B------:R-:W-:Y:S02]  /*0000*/  MOV R1, c[0x0][0x28] ;  /* 0x00000a0000017a02 */ /* 0x000fe40000000f00 */
[----:B------:R-:W0:Y:S01]  /*0010*/  S2R R9, SR_TID.X ;  /* 0x0000000000097919 */ /* 0x000e220000002100 */
[----:B------:R-:W-:Y:S01]  /*0020*/  MOV R14, 0x4 ;  /* 0x00000004000e7802 */ /* 0x000fe20000000f00 */
[----:B------:R-:W-:Y:S02]  /*0030*/  ULDC.64 UR4, c[0x0][0x118] ;  /* 0x0000460000047ab9 */ /* 0x000fe40000000a00 */
[----:B------:R-:W0:Y:S02]  /*0040*/  S2R R20, SR_CTAID.X ;  /* 0x0000000000147919 */ /* 0x000e240000002500 */
[----:B0-----:R-:W-:-:S05]  /*0050*/  LEA R5, R20, R9, 0x7 ;  /* 0x0000000914057211 */ /* 0x001fca00078e38ff */
[----:B------:R-:W-:-:S05]  /*0060*/  IMAD.WIDE R4, R5, R14, c[0x0][0x168] ;  /* 0x00005a0005047625 */ /* 0x000fca00078e020e */
[----:B------:R-:W2:Y:S04]  /*0070*/  LDG.E.CONSTANT R22, [R4.64] ;  /* 0x0000000404167981 */ /* 0x000ea8000c1e9900 */
[----:B------:R-:W3:Y:S04]  /*0080*/  LDG.E.CONSTANT R23, [R4.64+0x8000] ;  /* 0x0080000404177981 */ /* 0x000ee8000c1e9900 */
[----:B------:R-:W4:Y:S04]  /*0090*/  LDG.E.CONSTANT R25, [R4.64+0x10000] ;  /* 0x0100000404197981 */ /* 0x000f28000c1e9900 */
[----:B------:R-:W4:Y:S04]  /*00a0*/  LDG.E.CONSTANT R19, [R4.64+0x18000] ;  /* 0x0180000404137981 */ /* 0x000f28000c1e9900 */
[----:B------:R-:W4:Y:S04]  /*00b0*/  LDG.E.CONSTANT R0, [R4.64+0x20000] ;  /* 0x0200000404007981 */ /* 0x000f28000c1e9900 */
[----:B------:R-:W4:Y:S01]  /*00c0*/  LDG.E.CONSTANT R6, [R4.64+0x28000] ;  /* 0x0280000404067981 */ /* 0x000f22000c1e9900 */
[----:B------:R-:W-:-:S02]  /*00d0*/  SHF.R.S32.HI R3, RZ, 0x4, R9 ;  /* 0x00000004ff037819 */ /* 0x000fc40000011409 */
[C---:B------:R-:W-:Y:S01]  /*00e0*/  SHF.L.U32 R2, R9.reuse, 0x1, RZ ;  /* 0x0000000109027819 */ /* 0x040fe200000006ff */
[----:B------:R-:W4:Y:S01]  /*00f0*/  LDG.E.CONSTANT R7, [R4.64+0x30000] ;  /* 0x0300000404077981 */ /* 0x000f22000c1e9900 */
[----:B------:R-:W-:Y:S02]  /*0100*/  LEA R20, R20, R3, 0x3 ;  /* 0x0000000314147211 */ /* 0x000fe400078e18ff */
[----:B------:R-:W-:Y:S01]  /*0110*/  LOP3.LUT R3, R2, 0x6, RZ, 0xc0, !PT ;  /* 0x0000000602037812 */ /* 0x000fe200078ec0ff */
[----:B------:R-:W4:Y:S01]  /*0120*/  LDG.E.CONSTANT R8, [R4.64+0x38000] ;  /* 0x0380000404087981 */ /* 0x000f22000c1e9900 */
[C---:B------:R-:W-:Y:S02]  /*0130*/  LOP3.LUT R16, R9.reuse, 0xc, RZ, 0xc0, !PT ;  /* 0x0000000c09107812 */ /* 0x040fe400078ec0ff */
[----:B------:R-:W-:Y:S01]  /*0140*/  LOP3.LUT R2, R9, 0x3, RZ, 0xc0, !PT ;  /* 0x0000000309027812 */ /* 0x000fe200078ec0ff */
[----:B------:R-:W4:Y:S01]  /*0150*/  LDG.E.CONSTANT R10, [R4.64+0x48000] ;  /* 0x04800004040a7981 */ /* 0x000f22000c1e9900 */
[----:B------:R-:W-:-:S03]  /*0160*/  SHF.R.U32.HI R15, RZ, 0x2, R16 ;  /* 0x00000002ff0f7819 */ /* 0x000fc60000011610 */
[----:B------:R-:W4:Y:S01]  /*0170*/  LDG.E.CONSTANT R9, [R4.64+0x40000] ;  /* 0x0400000404097981 */ /* 0x000f22000c1e9900 */
[----:B------:R-:W-:Y:S01]  /*0180*/  IMAD R12, R20, 0x31, R3 ;  /* 0x00000031140c7824 */ /* 0x000fe200078e0203 */
[----:B------:R-:W-:Y:S02]  /*0190*/  ISETP.NE.AND P1, PT, R2, 0x3, PT ;  /* 0x000000030200780c */ /* 0x000fe40003f25270 */
[----:B------:R-:W4:Y:S01]  /*01a0*/  LDG.E.CONSTANT R11, [R4.64+0x50000] ;  /* 0x05000004040b7981 */ /* 0x000f22000c1e9900 */
[----:B------:R-:W-:Y:S02]  /*01b0*/  IMAD R15, R15, 0xe, R12 ;  /* 0x0000000e0f0f7824 */ /* 0x000fe400078e020c */
[-C--:B------:R-:W-:Y:S01]  /*01c0*/  IMAD.WIDE R20, R20, R14.reuse, c[0x0][0x170] ;  /* 0x00005c0014147625 */ /* 0x080fe200078e020e */
[----:B------:R-:W4:Y:S03]  /*01d0*/  LDG.E.CONSTANT R12, [R4.64+0x58000] ;  /* 0x05800004040c7981 */ /* 0x000f26000c1e9900 */
[----:B------:R-:W-:Y:S01]  /*01e0*/  IMAD.WIDE R2, R15, R14, c[0x0][0x178] ;  /* 0x00005e000f027625 */ /* 0x000fe200078e020e */
[----:B------:R0:W4:Y:S04]  /*01f0*/  LDG.E.CONSTANT R13, [R20.64] ;  /* 0x00000004140d7981 */ /* 0x000128000c1e9900 */
[----:B------:R-:W4:Y:S04]  /*0200*/  LDG.E.CONSTANT R18, [R2.64] ;  /* 0x0000000402127981 */ /* 0x000f28000c1e9900 */
[----:B------:R-:W4:Y:S01]  /*0210*/  @P1 LDG.E.CONSTANT R17, [R2.64+0x4] ;  /* 0x0000040402111981 */ /* 0x000f22000c1e9900 */
[----:B------:R-:W-:-:S03]  /*0220*/  ISETP.NE.AND P0, PT, R16, 0xc, PT ;  /* 0x0000000c1000780c */ /* 0x000fc60003f05270 */
[----:B------:R1:W5:Y:S01]  /*0230*/  LDG.E.CONSTANT R16, [R4.64+0x68000] ;  /* 0x0680000404107981 */ /* 0x000362000c1e9900 */
[----:B--2---:R-:W-:Y:S01]  /*0240*/  FADD R22, RZ, R22 ;  /* 0x00000016ff167221 */ /* 0x004fe20000000000 */
[----:B---3--:R-:W-:-:S03]  /*0250*/  FADD R24, RZ, -R23 ;  /* 0x80000017ff187221 */ /* 0x008fc60000000000 */
[----:B------:R-:W-:Y:S01]  /*0260*/  FADD R22, R22, R23 ;  /* 0x0000001716167221 */ /* 0x000fe20000000000 */
[----:B----4-:R-:W-:-:S03]  /*0270*/  FADD R24, R25, R24 ;  /* 0x0000001819187221 */ /* 0x010fc60000000000 */
[----:B------:R-:W-:Y:S01]  /*0280*/  FADD R25, R22, R25 ;  /* 0x0000001916197221 */ /* 0x000fe20000000000 */
[----:B------:R-:W-:-:S03]  /*0290*/  FADD R19, R24, R19 ;  /* 0x0000001318137221 */ /* 0x000fc60000000000 */
[----:B------:R-:W-:Y:S01]  /*02a0*/  FADD R25, R25, R0 ;  /* 0x0000000019197221 */ /* 0x000fe20000000000 */
[----:B------:R-:W-:-:S03]  /*02b0*/  FADD R22, -R6, R19 ;  /* 0x0000001306167221 */ /* 0x000fc60000000100 */
[----:B0-----:R-:W-:Y:S01]  /*02c0*/  FADD R20, R25, R6 ;  /* 0x0000000619147221 */ /* 0x001fe20000000000 */
[----:B------:R-:W-:-:S03]  /*02d0*/  FADD R19, R7, R22 ;  /* 0x0000001607137221 */ /* 0x000fc60000000000 */
[----:B------:R-:W-:Y:S01]  /*02e0*/  FADD R20, R20, R7 ;  /* 0x0000000714147221 */ /* 0x000fe20000000000 */
[----:B------:R-:W-:-:S04]  /*02f0*/  FADD R21, R19, R8 ;  /* 0x0000000813157221 */ /* 0x000fc80000000000 */
[----:B------:R-:W-:Y:S01]  /*0300*/  FADD R22, -R10, R21 ;  /* 0x000000150a167221 */ /* 0x000fe20000000100 */
[----:B------:R-:W-:-:S04]  /*0310*/  FADD R19, R20, R9 ;  /* 0x0000000914137221 */ /* 0x000fc80000000000 */
[----:B------:R-:W-:Y:S01]  /*0320*/  FADD R20, R19, R10 ;  /* 0x0000000a13147221 */ /* 0x000fe20000000000 */
[----:B------:R-:W-:-:S03]  /*0330*/  FADD R19, R11, R22 ;  /* 0x000000160b137221 */ /* 0x000fc60000000000 */
[----:B------:R-:W-:Y:S01]  /*0340*/  FADD R20, R20, R11 ;  /* 0x0000000b14147221 */ /* 0x000fe20000000000 */
[----:B------:R-:W-:-:S03]  /*0350*/  FADD R22, R19, R12 ;  /* 0x0000000c13167221 */ /* 0x000fc60000000000 */
[--C-:B------:R-:W-:Y:S01]  /*0360*/  FADD R19, R20, R13.reuse ;  /* 0x0000000d14137221 */ /* 0x100fe20000000000 */
[----:B------:R-:W-:-:S03]  /*0370*/  @P1 FADD R22, R22, R13 ;  /* 0x0000000d16161221 */ /* 0x000fc60000000000 */
[----:B------:R-:W-:Y:S02]  /*0380*/  FADD R18, R19, R18 ;  /* 0x0000001213127221 */ /* 0x000fe40000000000 */
[----:B------:R1:W5:Y:S01]  /*0390*/  LDG.E.CONSTANT R19, [R4.64+0x60000] ;  /* 0x0600000404137981 */ /* 0x000362000c1e9900 */
[----:B------:R-:W-:Y:S02]  /*03a0*/  @P1 FADD R17, R22, R17 ;  /* 0x0000001116111221 */ /* 0x000fe40000000000 */
[----:B------:R-:W-:Y:S02]  /*03b0*/  FMNMX R21, RZ, R18, !PT ;  /* 0x00000012ff157209 */ /* 0x000fe40007800000 */
[----:B------:R1:W5:Y:S01]  /*03c0*/  LDG.E.CONSTANT R18, [R4.64+0x78000] ;  /* 0x0780000404127981 */ /* 0x000362000c1e9900 */
[----:B------:R-:W-:-:S03]  /*03d0*/  @P1 FMNMX R23, RZ, R17, !PT ;  /* 0x00000011ff171209 */ /* 0x000fc60007800000 */
[----:B------:R1:W5:Y:S01]  /*03e0*/  LDG.E.CONSTANT R17, [R4.64+0x70000] ;  /* 0x0700000404117981 */ /* 0x000362000c1e9900 */
[----:B------:R-:W-:-:S05]  /*03f0*/  IMAD.WIDE R14, R15, R14, c[0x0][0x160] ;  /* 0x000058000f0e7625 */ /* 0x000fca00078e020e */
[----:B------:R1:W-:Y:S04]  /*0400*/  STG.E [R14.64], R21 ;  /* 0x000000150e007986 */ /* 0x0003e8000c101904 */
[----:B------:R1:W-:Y:S01]  /*0410*/  @P1 STG.E [R14.64+0x4], R23 ;  /* 0x000004170e001986 */ /* 0x0003e2000c101904 */
[----:B------:R-:W-:Y:S05]  /*0420*/  @!P0 EXIT ;  /* 0x000000000000894d */ /* 0x000fea0003800000 */
[----:B-1----:R-:W2:Y:S01]  /*0430*/  LDG.E.CONSTANT R4, [R2.64+0x1c] ;  /* 0x00001c0402047981 */ /* 0x002ea2000c1e9900 */
[----:B------:R-:W-:-:S04]  /*0440*/  FADD R5, RZ, -R0 ;  /* 0x80000000ff057221 */ /* 0x000fc80000000000 */
[----:B------:R-:W-:-:S04]  /*0450*/  FADD R0, -R6, R5 ;  /* 0x0000000506007221 */ /* 0x000fc80000000100 */
[----:B------:R-:W-:-:S04]  /*0460*/  FADD R0, -R7, R0 ;  /* 0x0000000007007221 */ /* 0x000fc80000000100 */
[----:B------:R-:W-:-:S04]  /*0470*/  FADD R9, R9, R0 ;  /* 0x0000000009097221 */ /* 0x000fc80000000000 */
[----:B------:R-:W-:-:S04]  /*0480*/  FADD R0, R10, R9 ;  /* 0x000000090a007221 */ /* 0x000fc80000000000 */
[----:B------:R-:W-:-:S04]  /*0490*/  FADD R0, R11, R0 ;  /* 0x000000000b007221 */ /* 0x000fc80000000000 */
[----:B-----5:R-:W-:-:S04]  /*04a0*/  FADD R19, R0, R19 ;  /* 0x0000001300137221 */ /* 0x020fc80000000000 */
[----:B------:R-:W-:-:S04]  /*04b0*/  FADD R0, R19, R16 ;  /* 0x0000001013007221 */ /* 0x000fc80000000000 */
[----:B------:R-:W-:-:S04]  /*04c0*/  FADD R0, R0, R17 ;  /* 0x0000001100007221 */ /* 0x000fc80000000000 */
[----:B------:R-:W-:-:S04]  /*04d0*/  FADD R5, R0, R13 ;  /* 0x0000000d00057221 */ /* 0x000fc80000000000 */
[----:B--2---:R-:W-:-:S05]  /*04e0*/  FADD R4, R4, R5 ;  /* 0x0000000504047221 */ /* 0x004fca0000000000 */
[----:B------:R-:W-:-:S05]  /*04f0*/  FMNMX R5, RZ, R4, !PT ;  /* 0x00000004ff057209 */ /* 0x000fca0007800000 */
[----:B------:R0:W-:Y:S01]  /*0500*/  STG.E [R14.64+0x1c], R5 ;  /* 0x00001c050e007986 */ /* 0x0001e2000c101904 */
[----:B------:R-:W-:Y:S05]  /*0510*/  @!P1 EXIT ;  /* 0x000000000000994d */ /* 0x000fea0003800000 */
[----:B------:R-:W2:Y:S01]  /*0520*/  LDG.E.CONSTANT R3, [R2.64+0x20] ;  /* 0x0000200402037981 */ /* 0x000ea2000c1e9900 */
[----:B------:R-:W-:-:S04]  /*0530*/  FADD R6, RZ, R6 ;  /* 0x00000006ff067221 */ /* 0x000fc80000000000 */
[----:B------:R-:W-:-:S04]  /*0540*/  FADD R7, -R7, R6 ;  /* 0x0000000607077221 */ /* 0x000fc80000000100 */
[----:B------:R-:W-:-:S04]  /*0550*/  FADD R7, -R8, R7 ;  /* 0x0000000708077221 */ /* 0x000fc80000000100 */
[----:B------:R-:W-:-:S04]  /*0560*/  FADD R10, -R10, R7 ;  /* 0x000000070a0a7221 */ /* 0x000fc80000000100 */
[----:B------:R-:W-:-:S04]  /*0570*/  FADD R11, R11, R10 ;  /* 0x0000000a0b0b7221 */ /* 0x000fc80000000000 */
[----:B------:R-:W-:-:S04]  /*0580*/  FADD R11, R12, R11 ;  /* 0x0000000b0c0b7221 */ /* 0x000fc80000000000 */
[----:B------:R-:W-:-:S04]  /*0590*/  FADD R16, -R16, R11 ;  /* 0x0000000b10107221 */ /* 0x000fc80000000100 */
[----:B------:R-:W-:-:S04]  /*05a0*/  FADD R17, R17, R16 ;  /* 0x0000001011117221 */ /* 0x000fc80000000000 */
[----:B------:R-:W-:-:S04]  /*05b0*/  FADD R18, R17, R18 ;  /* 0x0000001211127221 */ /* 0x000fc80000000000 */
[----:B------:R-:W-:-:S04]  /*05c0*/  FADD R18, R18, R13 ;  /* 0x0000000d12127221 */ /* 0x000fc80000000000 */
[----:B--2---:R-:W-:-:S05]  /*05d0*/  FADD R3, R18, R3 ;  /* 0x0000000312037221 */ /* 0x004fca0000000000 */
[----:B------:R-:W-:-:S05]  /*05e0*/  FMNMX R3, RZ, R3, !PT ;  /* 0x00000003ff037209 */ /* 0x000fca0007800000 */
[----:B------:R-:W-:Y:S01]  /*05f0*/  STG.E [R14.64+0x20], R3 ;  /* 0x000020030e007986 */ /* 0x000fe2000c101904 */
[----:B------:R-:W-:Y:S05]  /*0600*/  EXIT ;  /* 0x000000000000794d */ /* 0x000fea0003800000 */
.L_x_5:
        /* <DEDUP_REMOVED lines=15> */
.L_x_89:


//--------------------- .text.tvmgen_default_fused_nn_conv2d_add_nn_relu_2_kernel --------------------------
	.section	.text.tvmgen_default_fused_nn_conv2d_add_nn_relu_2_kernel,"ax",@progbits
	.sectionflags	@"SHF_BARRIERS=1"
	.sectioninfo	@"SHI_REGISTERS=39"
	.align	128
        .global         tvmgen_default_fused_nn_conv2d_add_nn_relu_2_kernel
        .type           tvmgen_default_fused_nn_conv2d_add_nn_relu_2_kernel,@function
        .size           tvmgen_default_fused_nn_conv2d_add_nn_relu_2_kernel,(.L_x_90 - tvmgen_default_fused_nn_conv2d_add_nn_relu_2_kernel)
        .other          tvmgen_default_fused_nn_conv2d_add_nn_relu_2_kernel,@"STO_CUDA_ENTRY STV_DEFAULT"
tvmgen_default_fused_nn_conv2d_add_nn_relu_2_kernel:
.text.tvmgen_default_fused_nn_conv2d_add_nn_relu_2_kernel:
[----:B------:R-:W-:Y:S02]  /*0000*/  MOV R1, c[0x0][0x28] ;  /* 0x00000a0000017a02 */ /* 0x000fe40000000f00 */
[----:B------:R-:W0:Y:S01]  /*0010*/  S2R R0, SR_TID.Y ;  /* 0x0000000000007919 */ /* 0x000e220000002200 */
[----:B------:R-:W-:Y:S01]  /*0020*/  MOV R6, RZ ;  /* 0x000000ff00067202 */ /* 0x000fe20000000f00 */
[----:B------:R-:W-:Y:S01]  /*0030*/  IMAD.MOV.U32 R12, RZ, RZ, RZ ;  /* 0x000000ffff0c7224 */ /* 0x000fe200078e00ff */
[----:B------:R-:W-:Y:S01]  /*0040*/  MOV R8, RZ ;  /* 0x000000ff00087202 */ /* 0x000fe20000000f00 */
[----:B------:R-:W1:Y:S01]  /*0050*/  S2R R2, SR_TID.X ;  /* 0x0000000000027919 */ /* 0x000e620000002100 */
[----:B------:R-:W-:Y:S01]  /*0060*/  MOV R10, RZ ;  /* 0x000000ff000a7202 */ /* 0x000fe20000000f00 */
[----:B------:R-:W-:Y:S01]  /*0070*/  CS2R R26, SRZ ;  /* 0x00000000001a7805 */ /* 0x000fe2000001ff00 */
[----:B------:R-:W-:Y:S01]  /*0080*/  MOV R32, 0x120 ;  /* 0x0000012000207802 */ /* 0x000fe20000000f00 */
[----:B------:R-:W2:Y:S01]  /*0090*/  S2R R3, SR_TID.Z ;  /* 0x0000000000037919 */ /* 0x000ea20000002300 */
[----:B------:R-:W-:Y:S01]  /*00a0*/  MOV R31, 0x70 ;  /* 0x00000070001f7802 */ /* 0x000fe20000000f00 */
[----:B------:R-:W-:Y:S01]  /*00b0*/  CS2R R28, SRZ ;  /* 0x00000000001c7805 */ /* 0x000fe2000001ff00 */
[----:B------:R-:W-:Y:S01]  /*00c0*/  MOV R24, RZ ;  /* 0x000000ff00187202 */ /* 0x000fe20000000f00 */
[----:B0-----:R-:W-:-:S02]  /*00d0*/  IMAD R30, R0, 0x13, RZ ;  /* 0x00000013001e7824 */ /* 0x001fc400078e02ff */
[----:B-1----:R-:W-:Y:S02]  /*00e0*/  IMAD R4, R2, 0x3, RZ ;  /* 0x0000000302047824 */ /* 0x002fe400078e02ff */
[----:B--2---:R-:W-:-:S03]  /*00f0*/  IMAD R5, R3, 0x25, R30 ;  /* 0x0000002503057824 */ /* 0x004fc600078e021e */
[----:B------:R-:W-:Y:S01]  /*0100*/  IADD3 R30, R30, R4, RZ ;  /* 0x000000041e1e7210 */ /* 0x000fe20007ffe0ff */
[----:B------:R-:W-:Y:S01]  /*0110*/  IMAD R32, R3, R32, 0x910 ;  /* 0x0000091003207424 */ /* 0x000fe200078e0220 */
[----:B------:R-:W-:-:S04]  /*0120*/  IADD3 R5, R5, R4, RZ ;  /* 0x0000000405057210 */ /* 0x000fc80007ffe0ff */
[----:B------:R-:W-:Y:S02]  /*0130*/  IADD3 R32, R32, 0x90, RZ ;  /* 0x0000009020207810 */ /* 0x000fe40007ffe0ff */
[-C--:B------:R-:W-:Y:S02]  /*0140*/  MOV R7, R5.reuse ;  /* 0x0000000500077202 */ /* 0x080fe40000000f00 */
[----:B------:R-:W-:Y:S02]  /*0150*/  MOV R9, R5 ;  /* 0x0000000500097202 */ /* 0x000fe40000000f00 */
[C---:B------:R-:W-:Y:S01]  /*0160*/  IADD3 R11, R5.reuse, 0x1, RZ ;  /* 0x00000001050b7810 */ /* 0x040fe20007ffe0ff */
[C---:B------:R-:W-:Y:S01]  /*0170*/  IMAD.HI R6, R5.reuse, -0x1e0387f1, R6 ;  /* 0xe1fc780f05067827 */ /* 0x040fe200078e0206 */
[----:B------:R-:W-:-:S03]  /*0180*/  IADD3 R13, R5, 0x2, RZ ;  /* 0x00000002050d7810 */ /* 0x000fc60007ffe0ff */
[----:B------:R-:W-:Y:S01]  /*0190*/  IMAD.HI R14, R5, -0x72c234f7, R8 ;  /* 0x8d3dcb09050e7827 */ /* 0x000fe200078e0208 */
[----:B------:R-:W-:-:S03]  /*01a0*/  SHF.R.U32.HI R7, RZ, 0x1f, R6 ;  /* 0x0000001fff077819 */ /* 0x000fc60000011606 */
[----:B------:R-:W-:Y:S01]  /*01b0*/  IMAD.HI R8, R11, -0x1e0387f1, R10 ;  /* 0xe1fc780f0b087827 */ /* 0x000fe200078e020a */
[----:B------:R-:W-:Y:S02]  /*01c0*/  SHF.R.U32.HI R9, RZ, 0x1f, R14 ;  /* 0x0000001fff097819 */ /* 0x000fe4000001160e */
[----:B------:R-:W-:Y:S01]  /*01d0*/  LEA.HI.SX32 R6, R6, R7, 0x19 ;  /* 0x0000000706067211 */ /* 0x000fe200078fcaff */
[C---:B------:R-:W-:Y:S01]  /*01e0*/  IMAD.HI R16, R13.reuse, -0x72c234f7, R12 ;  /* 0x8d3dcb090d107827 */ /* 0x040fe200078e020c */
[----:B------:R-:W-:Y:S02]  /*01f0*/  SHF.R.U32.HI R7, RZ, 0x1f, R8 ;  /* 0x0000001fff077819 */ /* 0x000fe40000011608 */
[----:B------:R-:W-:Y:S01]  /*0200*/  LEA.HI.SX32 R14, R14, R9, 0x1c ;  /* 0x000000090e0e7211 */ /* 0x000fe200078fe2ff */
[----:B------:R-:W-:Y:S01]  /*0210*/  IMAD.HI R15, R13, -0x1e0387f1, R12 ;  /* 0xe1fc780f0d0f7827 */ /* 0x000fe200078e020c */
[----:B------:R-:W-:Y:S02]  /*0220*/  SHF.R.U32.HI R19, RZ, 0x1f, R16 ;  /* 0x0000001fff137819 */ /* 0x000fe40000011610 */
[----:B------:R-:W-:Y:S01]  /*0230*/  LEA.HI.SX32 R7, R8, R7, 0x19 ;  /* 0x0000000708077211 */ /* 0x000fe200078fcaff */
[----:B------:R-:W-:Y:S01]  /*0240*/  IMAD.HI R10, R11, -0x72c234f7, R10 ;  /* 0x8d3dcb090b0a7827 */ /* 0x000fe200078e020a */
[----:B------:R-:W-:-:S02]  /*0250*/  SHF.R.U32.HI R12, RZ, 0x1f, R15 ;  /* 0x0000001fff0c7819 */ /* 0x000fc4000001160f */
[----:B------:R-:W-:Y:S01]  /*0260*/  LEA.HI.SX32 R19, R16, R19, 0x1c ;  /* 0x0000001310137211 */ /* 0x000fe200078fe2ff */
[--C-:B------:R-:W-:Y:S01]  /*0270*/  IMAD R17, R6, -0x91, R5.reuse ;  /* 0xffffff6f06117824 */ /* 0x100fe200078e0205 */
[----:B------:R-:W-:Y:S01]  /*0280*/  SHF.R.U32.HI R9, RZ, 0x1f, R10 ;  /* 0x0000001fff097819 */ /* 0x000fe2000001160a */
[----:B------:R-:W-:Y:S01]  /*0290*/  IMAD R14, R14, -0x1d, R5 ;  /* 0xffffffe30e0e7824 */ /* 0x000fe200078e0205 */
[----:B------:R-:W-:Y:S01]  /*02a0*/  LEA.HI.SX32 R8, R15, R12, 0x19 ;  /* 0x0000000c0f087211 */ /* 0x000fe200078fcaff */
[----:B------:R-:W-:Y:S01]  /*02b0*/  IMAD.HI R12, R2, 0x2aaaaaab, RZ ;  /* 0x2aaaaaab020c7827 */ /* 0x000fe200078e02ff */
[----:B------:R-:W-:Y:S02]  /*02c0*/  MOV R16, RZ ;  /* 0x000000ff00107202 */ /* 0x000fe40000000f00 */
[----:B------:R-:W-:Y:S02]  /*02d0*/  LEA.HI.SX32 R9, R10, R9, 0x1c ;  /* 0x000000090a097211 */ /* 0x000fe400078fe2ff */
[----:B------:R-:W-:Y:S01]  /*02e0*/  LEA.HI R15, R12, R12, RZ, 0x1 ;  /* 0x0000000c0c0f7211 */ /* 0x000fe200078f08ff */
[----:B------:R-:W-:Y:S01]  /*02f0*/  IMAD.HI R18, R17, -0x72c234f7, R16 ;  /* 0x8d3dcb0911127827 */ /* 0x000fe200078e0210 */
[----:B------:R-:W0:Y:S01]  /*0300*/  S2R R10, SR_CTAID.Y ;  /* 0x00000000000a7919 */ /* 0x000e220000002600 */
[----:B------:R-:W-:-:S02]  /*0310*/  MOV R12, RZ ;  /* 0x000000ff000c7202 */ /* 0x000fc40000000f00 */
[--C-:B------:R-:W-:Y:S01]  /*0320*/  IMAD R9, R9, -0x1d, R11.reuse ;  /* 0xffffffe309097824 */ /* 0x100fe200078e020b */
[----:B------:R-:W-:Y:S01]  /*0330*/  ISETP.GE.AND P0, PT, R14, 0x1, PT ;  /* 0x000000010e00780c */ /* 0x000fe20003f06270 */
[----:B------:R-:W-:Y:S02]  /*0340*/  IMAD R17, R7, -0x91, R11 ;  /* 0xffffff6f07117824 */ /* 0x000fe400078e020b */
[--C-:B------:R-:W-:Y:S01]  /*0350*/  IMAD R11, R19, -0x1d, R13.reuse ;  /* 0xffffffe3130b7824 */ /* 0x100fe200078e020d */
[----:B------:R-:W-:Y:S01]  /*0360*/  ISETP.GE.AND P3, PT, R9, 0x1, PT ;  /* 0x000000010900780c */ /* 0x000fe20003f66270 */
[----:B------:R-:W-:Y:S02]  /*0370*/  IMAD R13, R8, -0x91, R13 ;  /* 0xffffff6f080d7824 */ /* 0x000fe400078e020d */
[----:B------:R-:W-:Y:S01]  /*0380*/  IMAD.HI R19, R17, -0x72c234f7, R16 ;  /* 0x8d3dcb0911137827 */ /* 0x000fe200078e0210 */
[----:B------:R-:W-:Y:S02]  /*0390*/  SHF.R.U32.HI R17, RZ, 0x1f, R18 ;  /* 0x0000001fff117819 */ /* 0x000fe40000011612 */
[----:B------:R-:W-:Y:S01]  /*03a0*/  IADD3 R16, R15, R0, RZ ;  /* 0x000000000f107210 */ /* 0x000fe20007ffe0ff */
[----:B------:R-:W-:Y:S01]  /*03b0*/  IMAD.HI R25, R13, -0x72c234f7, R12 ;  /* 0x8d3dcb090d197827 */ /* 0x000fe200078e020c */
[----:B------:R-:W-:Y:S01]  /*03c0*/  LEA.HI.SX32 R13, R18, R17, 0x1c ;  /* 0x00000011120d7211 */ /* 0x000fe200078fe2ff */
[----:B------:R-:W1:Y:S01]  /*03d0*/  S2R R12, SR_CTAID.Z ;  /* 0x00000000000c7919 */ /* 0x000e620000002700 */
[----:B------:R-:W-:-:S02]  /*03e0*/  SHF.R.U32.HI R18, RZ, 0x1f, R19 ;  /* 0x0000001fff127819 */ /* 0x000fc40000011613 */
[----:B------:R-:W-:Y:S02]  /*03f0*/  SHF.R.U32.HI R20, RZ, 0x1f, R25 ;  /* 0x0000001fff147819 */ /* 0x000fe40000011619 */
[----:B------:R-:W-:Y:S02]  /*0400*/  LEA.HI.SX32 R15, R19, R18, 0x1c ;  /* 0x00000012130f7211 */ /* 0x000fe400078fe2ff */
[----:B------:R-:W-:Y:S01]  /*0410*/  LEA.HI.SX32 R25, R25, R20, 0x1c ;  /* 0x0000001419197211 */ /* 0x000fe200078fe2ff */
[C---:B0-----:R-:W-:Y:S01]  /*0420*/  IMAD R31, R10.reuse, R31, -0x1d ;  /* 0xffffffe30a1f7424 */ /* 0x041fe200078e021f */
[C---:B------:R-:W-:Y:S02]  /*0430*/  LEA R17, R10.reuse, R13, 0x2 ;  /* 0x0000000d0a117211 */ /* 0x040fe400078e10ff */
[----:B------:R-:W-:Y:S01]  /*0440*/  ISETP.GE.AND P2, PT, R11, 0x1, PT ;  /* 0x000000010b00780c */ /* 0x000fe20003f46270 */
[----:B------:R-:W-:Y:S01]  /*0450*/  IMAD R19, R10, 0x4, R25 ;  /* 0x000000040a137824 */ /* 0x000fe200078e0219 */
[----:B------:R-:W-:-:S02]  /*0460*/  ISETP.LT.OR P0, PT, R17, 0x1, !P0 ;  /* 0x000000011100780c */ /* 0x000fc40004701670 */
[----:B------:R-:W-:Y:S02]  /*0470*/  SHF.L.U32 R17, R2, 0x2, RZ ;  /* 0x0000000202117819 */ /* 0x000fe400000006ff */
[----:B------:R-:W-:Y:S02]  /*0480*/  ISETP.LT.OR P2, PT, R19, 0x1, !P2 ;  /* 0x000000011300780c */ /* 0x000fe40005741670 */
[----:B------:R-:W-:Y:S01]  /*0490*/  ISETP.GE.AND P1, PT, R16, 0x2, PT ;  /* 0x000000021000780c */ /* 0x000fe20003f26270 */
[----:B------:R-:W-:Y:S01]  /*04a0*/  IMAD R17, R0, 0x3a, R17 ;  /* 0x0000003a00117824 */ /* 0x000fe200078e0211 */
[-C--:B------:R-:W-:Y:S02]  /*04b0*/  LEA.HI.SX32 R16, R16, R3.reuse, 0x1f ;  /* 0x0000000310107211 */ /* 0x080fe400078ffaff */
[----:B------:R-:W-:Y:S02]  /*04c0*/  ISETP.LT.AND P1, PT, R2, 0x6, !P1 ;  /* 0x000000060200780c */ /* 0x000fe40004f21270 */
[----:B-1----:R-:W-:-:S02]  /*04d0*/  LEA R19, R12, R3, 0x4 ;  /* 0x000000030c137211 */ /* 0x002fc400078e20ff */
[----:B------:R-:W-:Y:S02]  /*04e0*/  LEA R18, R10, R15, 0x2 ;  /* 0x0000000f0a127211 */ /* 0x000fe400078e10ff */
[----:B------:R-:W-:Y:S01]  /*04f0*/  ISETP.LT.AND P1, PT, R16, 0x10, P1 ;  /* 0x000000101000780c */ /* 0x000fe20000f21270 */
[----:B------:R-:W-:Y:S01]  /*0500*/  IMAD R19, R19, 0x2, R0 ;  /* 0x0000000213137824 */ /* 0x000fe200078e0200 */
[----:B------:R-:W-:Y:S02]  /*0510*/  ISETP.LT.OR P3, PT, R18, 0x1, !P3 ;  /* 0x000000011200780c */ /* 0x000fe40005f61670 */
[----:B------:R-:W-:Y:S01]  /*0520*/  LEA R34, R17, 0x7c, 0x2 ;  /* 0x0000007c11227811 */ /* 0x000fe200078e10ff */
[----:B------:R-:W-:Y:S02]  /*0530*/  IMAD R33, R19, 0xc0, R2 ;  /* 0x000000c013217824 */ /* 0x000fe400078e0202 */
.L_x_21:
[----:B------:R-:W-:Y:S01]  /*0540*/  BAR.SYNC.DEFER_BLOCKING 0x0 ;  /* 0x0000000000007b1d */ /* 0x000fe20000010000 */
[----:B------:R-:W-:Y:S01]  /*0550*/  ISETP.GT.AND P4, PT, R30, 0x24, PT ;  /* 0x000000241e00780c */ /* 0x000fe20003f84270 */
[----:B------:R-:W-:-:S03]  /*0560*/  IMAD R18, R24, 0xc40, R31 ;  /* 0x00000c4018127824 */ /* 0x000fc600078e021f */
[----:B------:R-:W-:Y:S01]  /*0570*/  ISETP.GT.OR P4, PT, R4, 0x12, P4 ;  /* 0x000000120400780c */ /* 0x000fe20002784670 */
[----:B------:R-:W-:Y:S01]  /*0580*/  ULDC.64 UR4, c[0x0][0x118] ;  /* 0x0000460000047ab9 */ /* 0x000fe20000000a00 */
[----:B------:R-:W-:Y:S02]  /*0590*/  BSSY B0, `(.L_x_6) ;  /* 0x000000e000007945 */ /* 0x000fe40003800000 */
[----:B------:R-:W-:-:S13]  /*05a0*/  ISETP.GT.OR P4, PT, R5, 0x243, P4 ;  /* 0x000002430500780c */ /* 0x000fda0002784670 */
[----:B------:R-:W-:Y:S05]  /*05b0*/  @P4 BRA `(.L_x_7) ;  /* 0x000000b000004947 */ /* 0x000fea0003800000 */
[----:B------:R-:W-:Y:S01]  /*05c0*/  BSSY B1, `(.L_x_8) ;  /* 0x0000009000017945 */ /* 0x000fe20003800000 */
[----:B------:R-:W-:Y:S01]  /*05d0*/  MOV R16, RZ ;  /* 0x000000ff00107202 */ /* 0x000fe20000000f00 */
[----:B------:R-:W-:Y:S05]  /*05e0*/  @P0 BRA `(.L_x_9) ;  /* 0x0000006000000947 */ /* 0x000fea0003800000 */
[----:B------:R-:W-:-:S05]  /*05f0*/  IADD3 R17, R14, R18, RZ ;  /* 0x000000120e117210 */ /* 0x000fca0007ffe0ff */
[----:B------:R-:W-:Y:S01]  /*0600*/  IMAD R16, R6, 0x310, R17 ;  /* 0x0000031006107824 */ /* 0x000fe200078e0211 */
[----:B------:R-:W-:-:S03]  /*0610*/  MOV R17, 0x4 ;  /* 0x0000000400117802 */ /* 0x000fc60000000f00 */
[----:B------:R-:W-:-:S04]  /*0620*/  IMAD R16, R13, 0x1c, R16 ;  /* 0x0000001c0d107824 */ /* 0x000fc800078e0210 */
[----:B------:R-:W-:-:S06]  /*0630*/  IMAD.WIDE R16, R16, R17, c[0x0][0x168] ;  /* 0x00005a0010107625 */ /* 0x000fcc00078e0211 */
[----:B------:R0:W5:Y:S02]  /*0640*/  LDG.E.CONSTANT R16, [R16.64] ;  /* 0x0000000410107981 */ /* 0x000164000c1e9900 */
.L_x_9:
[----:B------:R-:W-:Y:S05]  /*0650*/  BSYNC B1 ;  /* 0x0000000000017941 */ /* 0x000fea0003800000 */
.L_x_8:
[----:B-----5:R1:W-:Y:S02]  /*0660*/  STS [R5.X4], R16 ;  /* 0x0000001005007388 */ /* 0x0203e40000004800 */
.L_x_7:
[----:B------:R-:W-:Y:S05]  /*0670*/  BSYNC B0 ;  /* 0x0000000000007941 */ /* 0x000fea0003800000 */
.L_x_6:
[----:B------:R-:W-:Y:S01]  /*0680*/  ISETP.GT.AND P4, PT, R30, 0x23, PT ;  /* 0x000000231e00780c */ /* 0x000fe20003f84270 */
[----:B------:R-:W-:Y:S03]  /*0690*/  BSSY B0, `(.L_x_10) ;  /* 0x000000f000007945 */ /* 0x000fe60003800000 */
[----:B------:R-:W-:-:S04]  /*06a0*/  ISETP.GT.OR P4, PT, R4, 0x11, P4 ;  /* 0x000000110400780c */ /* 0x000fc80002784670 */
[----:B------:R-:W-:-:S13]  /*06b0*/  ISETP.GT.OR P4, PT, R5, 0x242, P4 ;  /* 0x000002420500780c */ /* 0x000fda0002784670 */
[----:B------:R-:W-:Y:S05]  /*06c0*/  @P4 BRA `(.L_x_11) ;  /* 0x000000b000004947 */ /* 0x000fea0003800000 */
[----:B------:R-:W-:Y:S01]  /*06d0*/  BSSY B1, `(.L_x_12) ;  /* 0x0000009000017945 */ /* 0x000fe20003800000 */
[----:B-1----:R-:W-:Y:S01]  /*06e0*/  MOV R16, RZ ;  /* 0x000000ff00107202 */ /* 0x002fe20000000f00 */
[----:B------:R-:W-:Y:S05]  /*06f0*/  @P3 BRA `(.L_x_13) ;  /* 0x0000006000003947 */ /* 0x000fea0003800000 */
[----:B------:R-:W-:Y:S01]  /*0700*/  IADD3 R16, R9, R18, RZ ;  /* 0x0000001209107210 */ /* 0x000fe20007ffe0ff */
[----:B0-----:R-:W-:-:S04]  /*0710*/  IMAD.MOV.U32 R17, RZ, RZ, 0x4 ;  /* 0x00000004ff117424 */ /* 0x001fc800078e00ff */
[----:B------:R-:W-:-:S04]  /*0720*/  IMAD R16, R7, 0x310, R16 ;  /* 0x0000031007107824 */ /* 0x000fc800078e0210 */
[----:B------:R-:W-:-:S04]  /*0730*/  IMAD R16, R15, 0x1c, R16 ;  /* 0x0000001c0f107824 */ /* 0x000fc800078e0210 */
[----:B------:R-:W-:-:S06]  /*0740*/  IMAD.WIDE R16, R16, R17, c[0x0][0x168] ;  /* 0x00005a0010107625 */ /* 0x000fcc00078e0211 */
[----:B------:R0:W5:Y:S02]  /*0750*/  LDG.E.CONSTANT R16, [R16.64] ;  /* 0x0000000410107981 */ /* 0x000164000c1e9900 */
.L_x_13:
[----:B------:R-:W-:Y:S05]  /*0760*/  BSYNC B1 ;  /* 0x0000000000017941 */ /* 0x000fea0003800000 */
.L_x_12:
[----:B-----5:R1:W-:Y:S02]  /*0770*/  STS [R5.X4+0x4], R16 ;  /* 0x0000041005007388 */ /* 0x0203e40000004800 */
.L_x_11:
[----:B------:R-:W-:Y:S05]  /*0780*/  BSYNC B0 ;  /* 0x0000000000007941 */ /* 0x000fea0003800000 */
.L_x_10:
        /* <DEDUP_REMOVED lines=8> */
[----:B0-----:R-:W-:-:S05]  /*0810*/  IADD3 R17, R11, R18, RZ ;  /* 0x000000120b117210 */ /* 0x001fca0007ffe0ff */
[----:B------:R-:W-:Y:S01]  /*0820*/  IMAD R16, R8, 0x310, R17 ;  /* 0x0000031008107824 */ /* 0x000fe200078e0211 */
[----:B------:R-:W-:-:S03]  /*0830*/  MOV R17, 0x4 ;  /* 0x0000000400117802 */ /* 0x000fc60000000f00 */
[----:B------:R-:W-:-:S04]  /*0840*/  IMAD R16, R25, 0x1c, R16 ;  /* 0x0000001c19107824 */ /* 0x000fc800078e0210 */
[----:B------:R-:W-:-:S06]  /*0850*/  IMAD.WIDE R16, R16, R17, c[0x0][0x168] ;  /* 0x00005a0010107625 */ /* 0x000fcc00078e0211 */
[----:B------:R0:W5:Y:S02]  /*0860*/  LDG.E.CONSTANT R16, [R16.64] ;  /* 0x0000000410107981 */ /* 0x000164000c1e9900 */
.L_x_17:
[----:B------:R-:W-:Y:S05]  /*0870*/  BSYNC B1 ;  /* 0x0000000000017941 */ /* 0x000fea0003800000 */
.L_x_16:
[----:B-----5:R1:W-:Y:S02]  /*0880*/  STS [R5.X4+0x8], R16 ;  /* 0x0000081005007388 */ /* 0x0203e40000004800 */
.L_x_15:
[----:B------:R-:W-:Y:S05]  /*0890*/  BSYNC B0 ;  /* 0x0000000000007941 */ /* 0x000fea0003800000 */
.L_x_14:
[----:B------:R-:W-:Y:S01]  /*08a0*/  BSSY B0, `(.L_x_18) ;  /* 0x0000012000007945 */ /* 0x000fe20003800000 */
[----:B------:R-:W-:Y:S05]  /*08b0*/  @!P1 BRA `(.L_x_19) ;  /* 0x0000010000009947 */ /* 0x000fea0003800000 */
[----:B-1----:R-:W-:Y:S01]  /*08c0*/  IMAD R16, R24, 0x6, R33 ;  /* 0x0000000618107824 */ /* 0x002fe200078e0221 */
[----:B0-----:R-:W-:-:S03]  /*08d0*/  MOV R17, 0x4 ;  /* 0x0000000400117802 */ /* 0x001fc60000000f00 */
[----:B------:R-:W-:-:S04]  /*08e0*/  IMAD R16, R16, 0x6, RZ ;  /* 0x0000000610107824 */ /* 0x000fc800078e02ff */
[----:B------:R-:W-:-:S05]  /*08f0*/  IMAD.WIDE R16, R16, R17, c[0x0][0x170] ;  /* 0x00005c0010107625 */ /* 0x000fca00078e0211 */
[----:B------:R-:W2:Y:S04]  /*0900*/  LDG.E.CONSTANT R18, [R16.64] ;  /* 0x0000000410127981 */ /* 0x000ea8000c1e9900 */
[----:B------:R-:W2:Y:S04]  /*0910*/  LDG.E.CONSTANT R19, [R16.64+0x4] ;  /* 0x0000040410137981 */ /* 0x000ea8000c1e9900 */
[----:B------:R-:W3:Y:S04]  /*0920*/  LDG.E.CONSTANT R20, [R16.64+0x8] ;  /* 0x0000080410147981 */ /* 0x000ee8000c1e9900 */
[----:B------:R-:W3:Y:S04]  /*0930*/  LDG.E.CONSTANT R21, [R16.64+0xc] ;  /* 0x00000c0410157981 */ /* 0x000ee8000c1e9900 */
[----:B------:R-:W4:Y:S04]  /*0940*/  LDG.E.CONSTANT R22, [R16.64+0x10] ;  /* 0x0000100410167981 */ /* 0x000f28000c1e9900 */
[----:B------:R-:W4:Y:S01]  /*0950*/  LDG.E.CONSTANT R23, [R16.64+0x14] ;  /* 0x0000140410177981 */ /* 0x000f22000c1e9900 */
[----:B------:R-:W-:-:S05]  /*0960*/  LEA R35, R3, R0, 0x1 ;  /* 0x0000000003237211 */ /* 0x000fca00078e08ff */
[----:B------:R-:W-:-:S04]  /*0970*/  IMAD R35, R35, 0x6, R2 ;  /* 0x0000000623237824 */ /* 0x000fc800078e0202 */
[----:B------:R-:W-:-:S05]  /*0980*/  IMAD R35, R35, 0x6, RZ ;  /* 0x0000000623237824 */ /* 0x000fca00078e02ff */
[----:B--2---:R0:W-:Y:S04]  /*0990*/  STS.64 [R35.X4+0x910], R18 ;  /* 0x0009101223007388 */ /* 0x0041e80000004a00 */
[----:B---3--:R0:W-:Y:S04]  /*09a0*/  STS.64 [R35.X4+0x918], R20 ;  /* 0x0009181423007388 */ /* 0x0081e80000004a00 */
[----:B----4-:R0:W-:Y:S02]  /*09b0*/  STS.64 [R35.X4+0x920], R22 ;  /* 0x0009201623007388 */ /* 0x0101e40000004a00 */
.L_x_19:
[----:B------:R-:W-:Y:S05]  /*09c0*/  BSYNC B0 ;  /* 0x0000000000007941 */ /* 0x000fea0003800000 */
.L_x_18:
[----:B------:R-:W-:Y:S01]  /*09d0*/  BAR.SYNC.DEFER_BLOCKING 0x0 ;  /* 0x0000000000007b1d */ /* 0x000fe20000010000 */
[----:B0-----:R-:W-:Y:S01]  /*09e0*/  MOV R17, 0x90 ;  /* 0x0000009000117802 */ /* 0x001fe20000000f00 */
[----:B-1----:R-:W-:Y:S01]  /*09f0*/  IMAD.MOV.U32 R16, RZ, RZ, R34 ;  /* 0x000000ffff107224 */ /* 0x002fe200078e0022 */
[----:B------:R-:W-:-:S04]  /*0a00*/  MOV R18, R32 ;  /* 0x0000002000127202 */ /* 0x000fc80000000f00 */
.L_x_20:
[----:B------:R-:W-:Y:S01]  /*0a10*/  LDS R20, [R16+-0x7c] ;  /* 0xffff840010147984 */ /* 0x000fe20000000800 */
[----:B------:R-:W-:-:S03]  /*0a20*/  IADD3 R17, R17, 0x24, RZ ;  /* 0x0000002411117810 */ /* 0x000fc60007ffe0ff */
[----:B------:R-:W0:Y:S01]  /*0a30*/  LDS R21, [R18+-0x90] ;  /* 0xffff700012157984 */ /* 0x000e220000000800 */
[----:B------:R-:W-:-:S03]  /*0a40*/  ISETP.NE.AND P4, PT, R17, 0x120, PT ;  /* 0x000001201100780c */ /* 0x000fc60003f85270 */
[----:B------:R-:W1:Y:S04]  /*0a50*/  LDS R19, [R16+-0x74] ;  /* 0xffff8c0010137984 */ /* 0x000e680000000800 */
[----:B------:R-:W2:Y:S04]  /*0a60*/  LDS R22, [R18] ;  /* 0x0000000012167984 */ /* 0x000ea80000000800 */
[----:B------:R-:W-:Y:S04]  /*0a70*/  LDS R23, [R16+-0x70] ;  /* 0xffff900010177984 */ /* 0x000fe80000000800 */
[----:B------:R-:W3:Y:S01]  /*0a80*/  LDS R36, [R18+0x4] ;  /* 0x0000040012247984 */ /* 0x000ee20000000800 */
[----:B0-----:R-:W-:Y:S01]  /*0a90*/  FFMA R29, R20, R21, R29 ;  /* 0x00000015141d7223 */ /* 0x001fe2000000001d */
[----:B-1----:R-:W-:-:S02]  /*0aa0*/  FFMA R28, R21, R19, R28 ;  /* 0x00000013151c7223 */ /* 0x002fc4000000001c */
[----:B------:R-:W0:Y:S01]  /*0ab0*/  LDS R21, [R18+-0x8c] ;  /* 0xffff740012157984 */ /* 0x000e220000000800 */
[-C--:B--2---:R-:W-:Y:S01]  /*0ac0*/  FFMA R27, R20, R22.reuse, R27 ;  /* 0x00000016141b7223 */ /* 0x084fe2000000001b */
[----:B------:R-:W-:Y:S02]  /*0ad0*/  FFMA R26, R19, R22, R26 ;  /* 0x00000016131a7223 */ /* 0x000fe4000000001a */
[----:B------:R-:W1:Y:S02]  /*0ae0*/  LDS R22, [R16+-0x78] ;  /* 0xffff880010167984 */ /* 0x000e640000000800 */
[-C--:B---3--:R-:W-:Y:S01]  /*0af0*/  FFMA R26, R23, R36.reuse, R26 ;  /* 0x00000024171a7223 */ /* 0x088fe2000000001a */
[----:B0-----:R-:W-:Y:S02]  /*0b00*/  FFMA R28, R21, R23, R28 ;  /* 0x00000017151c7223 */ /* 0x001fe4000000001c */
[----:B------:R-:W-:Y:S01]  /*0b10*/  LDS R23, [R16+-0x6c] ;  /* 0xffff940010177984 */ /* 0x000fe20000000800 */
[C---:B-1----:R-:W-:Y:S01]  /*0b20*/  FFMA R20, R22.reuse, R21, R29 ;  /* 0x0000001516147223 */ /* 0x042fe2000000001d */
[----:B------:R-:W-:-:S02]  /*0b30*/  FFMA R22, R22, R36, R27 ;  /* 0x0000002416167223 */ /* 0x000fc4000000001b */
[----:B------:R-:W0:Y:S04]  /*0b40*/  LDS R21, [R18+-0x88] ;  /* 0xffff780012157984 */ /* 0x000e280000000800 */
[----:B------:R-:W1:Y:S04]  /*0b50*/  LDS R27, [R18+0x8] ;  /* 0x00000800121b7984 */ /* 0x000e680000000800 */
[----:B------:R-:W-:Y:S01]  /*0b60*/  LDS R29, [R18+0x10] ;  /* 0x00001000121d7984 */ /* 0x000fe20000000800 */
[----:B0-----:R-:W-:Y:S01]  /*0b70*/  FFMA R20, R19, R21, R20 ;  /* 0x0000001513147223 */ /* 0x001fe20000000014 */
[----:B------:R-:W-:-:S02]  /*0b80*/  FFMA R28, R21, R23, R28 ;  /* 0x00000017151c7223 */ /* 0x000fc4000000001c */
[----:B------:R-:W-:Y:S01]  /*0b90*/  LDS R21, [R16+-0x8] ;  /* 0xfffff80010157984 */ /* 0x000fe20000000800 */
[-C--:B-1----:R-:W-:Y:S01]  /*0ba0*/  FFMA R22, R19, R27.reuse, R22 ;  /* 0x0000001b13167223 */ /* 0x082fe20000000016 */
[----:B------:R-:W-:Y:S02]  /*0bb0*/  FFMA R26, R23, R27, R26 ;  /* 0x0000001b171a7223 */ /* 0x000fe4000000001a */
[----:B------:R-:W0:Y:S04]  /*0bc0*/  LDS R23, [R18+-0x84] ;  /* 0xffff7c0012177984 */ /* 0x000e280000000800 */
[----:B------:R-:W1:Y:S04]  /*0bd0*/  LDS R19, [R16] ;  /* 0x0000000010137984 */ /* 0x000e680000000800 */
[----:B------:R-:W2:Y:S01]  /*0be0*/  LDS R27, [R18+0xc] ;  /* 0x00000c00121b7984 */ /* 0x000ea20000000800 */
[----:B0-----:R-:W-:Y:S01]  /*0bf0*/  FFMA R20, R21, R23, R20 ;  /* 0x0000001715147223 */ /* 0x001fe20000000014 */
[----:B-1----:R-:W-:-:S02]  /*0c00*/  FFMA R28, R23, R19, R28 ;  /* 0x00000013171c7223 */ /* 0x002fc4000000001c */
[----:B------:R-:W-:Y:S01]  /*0c10*/  LDS R23, [R18+-0x80] ;  /* 0xffff800012177984 */ /* 0x000fe20000000800 */
[-C--:B--2---:R-:W-:Y:S01]  /*0c20*/  FFMA R22, R21, R27.reuse, R22 ;  /* 0x0000001b15167223 */ /* 0x084fe20000000016 */
[----:B------:R-:W-:Y:S02]  /*0c30*/  FFMA R26, R19, R27, R26 ;  /* 0x0000001b131a7223 */ /* 0x000fe4000000001a */
[----:B------:R-:W0:Y:S04]  /*0c40*/  LDS R21, [R16+-0x4] ;  /* 0xfffffc0010157984 */ /* 0x000e280000000800 */
[----:B------:R-:W1:Y:S01]  /*0c50*/  LDS R27, [R16+0x4] ;  /* 0x00000400101b7984 */ /* 0x000e620000000800 */
[C---:B0-----:R-:W-:Y:S01]  /*0c60*/  FFMA R20, R21.reuse, R23, R20 ;  /* 0x0000001715147223 */ /* 0x041fe20000000014 */
[----:B------:R-:W-:-:S02]  /*0c70*/  FFMA R22, R21, R29, R22 ;  /* 0x0000001d15167223 */ /* 0x000fc40000000016 */
[----:B------:R-:W0:Y:S01]  /*0c80*/  LDS R21, [R18+-0x7c] ;  /* 0xffff840012157984 */ /* 0x000e220000000800 */
[----:B-1----:R-:W-:Y:S01]  /*0c90*/  FFMA R28, R23, R27, R28 ;  /* 0x0000001b171c7223 */ /* 0x002fe2000000001c */
[----:B------:R-:W-:Y:S02]  /*0ca0*/  FFMA R26, R27, R29, R26 ;  /* 0x0000001d1b1a7223 */ /* 0x000fe4000000001a */
[----:B------:R-:W1:Y:S04]  /*0cb0*/  LDS R23, [R16+0x8] ;  /* 0x0000080010177984 */ /* 0x000e680000000800 */
[----:B------:R-:W2:Y:S04]  /*0cc0*/  LDS R27, [R18+0x14] ;  /* 0x00001400121b7984 */ /* 0x000ea80000000800 */
[----:B------:R-:W-:Y:S01]  /*0cd0*/  LDS R29, [R18+0x1c] ;  /* 0x00001c00121d7984 */ /* 0x000fe20000000800 */
[----:B0-----:R-:W-:Y:S01]  /*0ce0*/  FFMA R20, R19, R21, R20 ;  /* 0x0000001513147223 */ /* 0x001fe20000000014 */
[----:B-1----:R-:W-:-:S02]  /*0cf0*/  FFMA R28, R21, R23, R28 ;  /* 0x00000017151c7223 */ /* 0x002fc4000000001c */
[----:B------:R-:W-:Y:S01]  /*0d00*/  LDS R21, [R18+-0x78] ;  /* 0xffff880012157984 */ /* 0x000fe20000000800 */
[-C--:B--2---:R-:W-:Y:S01]  /*0d10*/  FFMA R22, R19, R27.reuse, R22 ;  /* 0x0000001b13167223 */ /* 0x084fe20000000016 */
[----:B------:R-:W-:Y:S02]  /*0d20*/  FFMA R26, R23, R27, R26 ;  /* 0x0000001b171a7223 */ /* 0x000fe4000000001a */
[----:B------:R-:W0:Y:S04]  /*0d30*/  LDS R19, [R16+0x6c] ;  /* 0x00006c0010137984 */ /* 0x000e280000000800 */
[----:B------:R-:W1:Y:S04]  /*0d40*/  LDS R27, [R16+0x74] ;  /* 0x00007400101b7984 */ /* 0x000e680000000800 */
[----:B------:R-:W2:Y:S01]  /*0d50*/  LDS R23, [R18+0x18] ;  /* 0x0000180012177984 */ /* 0x000ea20000000800 */
[----:B0-----:R-:W-:Y:S01]  /*0d60*/  FFMA R20, R19, R21, R20 ;  /* 0x0000001513147223 */ /* 0x001fe20000000014 */
[----:B-1----:R-:W-:-:S02]  /*0d70*/  FFMA R28, R21, R27, R28 ;  /* 0x0000001b151c7223 */ /* 0x002fc4000000001c */
[----:B------:R-:W-:Y:S01]  /*0d80*/  LDS R21, [R18+-0x74] ;  /* 0xffff8c0012157984 */ /* 0x000fe20000000800 */
[-C--:B--2---:R-:W-:Y:S01]  /*0d90*/  FFMA R22, R19, R23.reuse, R22 ;  /* 0x0000001713167223 */ /* 0x084fe20000000016 */
[----:B------:R-:W-:Y:S02]  /*0da0*/  FFMA R26, R27, R23, R26 ;  /* 0x000000171b1a7223 */ /* 0x000fe4000000001a */
[----:B------:R-:W0:Y:S04]  /*0db0*/  LDS R19, [R16+0x70] ;  /* 0x0000700010137984 */ /* 0x000e280000000800 */
[----:B------:R-:W1:Y:S01]  /*0dc0*/  LDS R23, [R16+0x78] ;  /* 0x0000780010177984 */ /* 0x000e620000000800 */
[C---:B0-----:R-:W-:Y:S01]  /*0dd0*/  FFMA R20, R19.reuse, R21, R20 ;  /* 0x0000001513147223 */ /* 0x041fe20000000014 */
[----:B------:R-:W-:-:S02]  /*0de0*/  FFMA R22, R19, R29, R22 ;  /* 0x0000001d13167223 */ /* 0x000fc40000000016 */
[----:B------:R-:W0:Y:S01]  /*0df0*/  LDS R19, [R18+-0x70] ;  /* 0xffff900012137984 */ /* 0x000e220000000800 */
[----:B-1----:R-:W-:Y:S01]  /*0e00*/  FFMA R28, R21, R23, R28 ;  /* 0x00000017151c7223 */ /* 0x002fe2000000001c */
[----:B------:R-:W-:Y:S02]  /*0e10*/  FFMA R26, R23, R29, R26 ;  /* 0x0000001d171a7223 */ /* 0x000fe4000000001a */
[----:B------:R1:W2:Y:S04]  /*0e20*/  LDS R21, [R16+0x7c] ;  /* 0x00007c0010157984 */ /* 0x0002a80000000800 */
[----:B------:R3:W4:Y:S01]  /*0e30*/  LDS R23, [R18+0x20] ;  /* 0x0000200012177984 */ /* 0x0007220000000800 */
[----:B-1----:R-:W-:Y:S02]  /*0e40*/  IADD3 R16, R16, 0x244, RZ ;  /* 0x0000024410107810 */ /* 0x002fe40007ffe0ff */
[----:B---3--:R-:W-:Y:S01]  /*0e50*/  IADD3 R18, R18, 0x24, RZ ;  /* 0x0000002412127810 */ /* 0x008fe20007ffe0ff */
[----:B0-----:R-:W-:Y:S01]  /*0e60*/  FFMA R29, R27, R19, R20 ;  /* 0x000000131b1d7223 */ /* 0x001fe20000000014 */
[----:B--2---:R-:W-:Y:S01]  /*0e70*/  FFMA R28, R19, R21, R28 ;  /* 0x00000015131c7223 */ /* 0x004fe2000000001c */
[-C--:B----4-:R-:W-:Y:S01]  /*0e80*/  FFMA R27, R27, R23.reuse, R22 ;  /* 0x000000171b1b7223 */ /* 0x090fe20000000016 */
[----:B------:R-:W-:Y:S01]  /*0e90*/  FFMA R26, R21, R23, R26 ;  /* 0x00000017151a7223 */ /* 0x000fe2000000001a */
[----:B------:R-:W-:Y:S05]  /*0ea0*/  @P4 BRA `(.L_x_20) ;  /* 0xfffffb6000004947 */ /* 0x000fea000383ffff */
[----:B------:R-:W-:-:S04]  /*0eb0*/  IADD3 R24, R24, 0x1, RZ ;  /* 0x0000000118187810 */ /* 0x000fc80007ffe0ff */
[----:B------:R-:W-:-:S13]  /*0ec0*/  ISETP.GE.U32.AND P4, PT, R24, 0x20, PT ;  /* 0x000000201800780c */ /* 0x000fda0003f86070 */
[----:B------:R-:W-:Y:S05]  /*0ed0*/  @!P4 BRA `(.L_x_21) ;  /* 0xfffff6600000c947 */ /* 0x000fea000383ffff */
[----:B------:R-:W-:Y:S01]  /*0ee0*/  LEA R7, R12, R3, 0x4 ;  /* 0x000000030c077211 */ /* 0x000fe200078e20ff */
[----:B------:R-:W-:Y:S01]  /*0ef0*/  ULDC.64 UR4, c[0x0][0x118] ;  /* 0x0000460000047ab9 */ /* 0x000fe20000000a00 */
[----:B------:R-:W-:Y:S02]  /*0f00*/  MOV R9, 0x4 ;  /* 0x0000000400097802 */ /* 0x000fe40000000f00 */
[----:B------:R-:W-:-:S05]  /*0f10*/  SHF.L.U32 R4, R7, 0x1, RZ ;  /* 0x0000000107047819 */ /* 0x000fca00000006ff */
[----:B------:R-:W-:-:S05]  /*0f20*/  IMAD.WIDE R4, R4, R9, c[0x0][0x178] ;  /* 0x00005e0004047625 */ /* 0x000fca00078e0209 */
[----:B------:R-:W2:Y:S04]  /*0f30*/  LDG.E.CONSTANT R6, [R4.64+0x4] ;  /* 0x0000040404067981 */ /* 0x000ea8000c1e9900 */
[----:B------:R-:W3:Y:S01]  /*0f40*/  LDG.E.CONSTANT R3, [R4.64] ;  /* 0x0000000404037981 */ /* 0x000ee2000c1e9900 */
[----:B------:R-:W-:-:S05]  /*0f50*/  IMAD R7, R7, 0xe, R10 ;  /* 0x0000000e07077824 */ /* 0x000fca00078e020a */
[----:B------:R-:W-:-:S05]  /*0f60*/  LEA R7, R7, R0, 0x1 ;  /* 0x0000000007077211 */ /* 0x000fca00078e08ff */
[----:B------:R-:W-:-:S05]  /*0f70*/  IMAD R2, R7, 0x7, R2 ;  /* 0x0000000707027824 */ /* 0x000fca00078e0202 */
[----:B------:R-:W-:Y:S01]  /*0f80*/  SHF.L.U32 R2, R2, 0x1, RZ ;  /* 0x0000000102027819 */ /* 0x000fe200000006ff */
[--C-:B--2---:R-:W-:Y:S01]  /*0f90*/  FADD R27, R27, R6.reuse ;  /* 0x000000061b1b7221 */ /* 0x104fe20000000000 */
[----:B------:R-:W-:Y:S01]  /*0fa0*/  FADD R6, R26, R6 ;  /* 0x000000061a067221 */ /* 0x000fe20000000000 */
[--C-:B---3--:R-:W-:Y:S01]  /*0fb0*/  FADD R29, R29, R3.reuse ;  /* 0x000000031d1d7221 */ /* 0x108fe20000000000 */
[----:B------:R-:W-:Y:S01]  /*0fc0*/  FADD R28, R28, R3 ;  /* 0x000000031c1c7221 */ /* 0x000fe20000000000 */
[----:B------:R-:W-:Y:S01]  /*0fd0*/  IMAD.WIDE R2, R2, R9, c[0x0][0x160] ;  /* 0x0000580002027625 */ /* 0x000fe200078e0209 */
[----:B------:R-:W-:Y:S02]  /*0fe0*/  FMNMX R27, RZ, R27, !PT ;  /* 0x0000001bff1b7209 */ /* 0x000fe40007800000 */
[----:B------:R-:W-:Y:S02]  /*0ff0*/  FMNMX R29, RZ, R29, !PT ;  /* 0x0000001dff1d7209 */ /* 0x000fe40007800000 */
[----:B------:R-:W-:-:S02]  /*1000*/  FMNMX R5, RZ, R28, !PT ;  /* 0x0000001cff057209 */ /* 0x000fc40007800000 */
[----:B------:R-:W-:Y:S01]  /*1010*/  FMNMX R7, RZ, R6, !PT ;  /* 0x00000006ff077209 */ /* 0x000fe20007800000 */
[----:B------:R-:W-:Y:S04]  /*1020*/  STG.E [R2.64], R29 ;  /* 0x0000001d02007986 */ /* 0x000fe8000c101904 */
[----:B------:R-:W-:Y:S04]  /*1030*/  STG.E [R2.64+0x4], R5 ;  /* 0x0000040502007986 */ /* 0x000fe8000c101904 */
[----:B------:R-:W-:Y:S04]  /*1040*/  STG.E [R2.64+0x310], R27 ;  /* 0x0003101b02007986 */ /* 0x000fe8000c101904 */
[----:B------:R-:W-:Y:S01]  /*1050*/  STG.E [R2.64+0x314], R7 ;  /* 0x0003140702007986 */ /* 0x000fe2000c101904 */
[----:B------:R-:W-:Y:S05]  /*1060*/  EXIT ;  /* 0x000000000000794d */ /* 0x000fea0003800000 */
.L_x_22:
        /* <DEDUP_REMOVED lines=9> */
.L_x_90:


//--------------------- .text.tvmgen_default_fused_nn_dense_add_kernel --------------------------
	.section	.text.tvmgen_default_fused_nn_dense_add_kernel,"ax",@progbits
	.sectionflags	@"SHF_BARRIERS=1"
	.sectioninfo	@"SHI_REGISTERS=28"
	.align	128
        .global         tvmgen_default_fused_nn_dense_add_kernel
        .type           tvmgen_default_fused_nn_dense_add_kernel,@function
        .size           tvmgen_default_fused_nn_dense_add_kernel,(.L_x_91 - tvmgen_default_fused_nn_dense_add_kernel)
        .other          tvmgen_default_fused_nn_dense_add_kernel,@"STO_CUDA_ENTRY STV_DEFAULT"
tvmgen_default_fused_nn_dense_add_kernel:
.text.tvmgen_default_fused_nn_dense_add_kernel:
[----:B------:R-:W-:Y:S02]  /*0000*/  MOV R1, c[0x0][0x28] ;  /* 0x00000a0000017a02 */ /* 0x000fe40000000f00 */
[----:B------:R-:W0:Y:S01]  /*0010*/  S2R R23, SR_TID.X ;  /* 0x0000000000177919 */ /* 0x000e220000002100 */
[----:B------:R-:W-:Y:S01]  /*0020*/  MOV R25, 0x4 ;  /* 0x0000000400197802 */ /* 0x000fe20000000f00 */
[----:B------:R-:W-:Y:S02]  /*0030*/  ULDC.64 UR4, c[0x0][0x118] ;  /* 0x0000460000047ab9 */ /* 0x000fe40000000a00 */
[----:B------:R-:W1:Y:S02]  /*0040*/  S2R R22, SR_CTAID.X ;  /* 0x0000000000167919 */ /* 0x000e640000002500 */
[----:B0-----:R-:W-:Y:S01]  /*0050*/  IMAD.WIDE R2, R23, R25, c[0x0][0x168] ;  /* 0x00005a0017027625 */ /* 0x001fe200078e0219 */
[----:B-1----:R-:W-:-:S04]  /*0060*/  LEA R4, R22, R23, 0x9 ;  /* 0x0000001716047211 */ /* 0x002fc800078e48ff */
[----:B------:R-:W2:Y:S01]  /*0070*/  LDG.E.CONSTANT R7, [R2.64] ;  /* 0x0000000402077981 */ /* 0x000ea2000c1e9900 */
[----:B------:R-:W-:-:S03]  /*0080*/  IMAD.WIDE R4, R4, R25, c[0x0][0x170] ;  /* 0x00005c0004047625 */ /* 0x000fc600078e0219 */
[----:B------:R-:W3:Y:S04]  /*0090*/  LDG.E.CONSTANT R6, [R2.64+0x100] ;  /* 0x0001000402067981 */ /* 0x000ee8000c1e9900 */
[----:B------:R0:W2:Y:S04]  /*00a0*/  LDG.E.CONSTANT R0, [R4.64] ;  /* 0x0000000404007981 */ /* 0x0000a8000c1e9900 */
[----:B------:R0:W3:Y:S04]  /*00b0*/  LDG.E.CONSTANT R9, [R4.64+0x100] ;  /* 0x0001000404097981 */ /* 0x0000e8000c1e9900 */
[----:B------:R-:W4:Y:S04]  /*00c0*/  LDG.E.CONSTANT R8, [R2.64+0x200] ;  /* 0x0002000402087981 */ /* 0x000f28000c1e9900 */
[----:B------:R0:W4:Y:S04]  /*00d0*/  LDG.E.CONSTANT R11, [R4.64+0x200] ;  /* 0x00020004040b7981 */ /* 0x000128000c1e9900 */
[----:B------:R-:W5:Y:S04]  /*00e0*/  LDG.E.CONSTANT R10, [R2.64+0x300] ;  /* 0x00030004020a7981 */ /* 0x000f68000c1e9900 */
[----:B------:R0:W5:Y:S04]  /*00f0*/  LDG.E.CONSTANT R13, [R4.64+0x300] ;  /* 0x00030004040d7981 */ /* 0x000168000c1e9900 */
[----:B------:R-:W5:Y:S04]  /*0100*/  LDG.E.CONSTANT R12, [R2.64+0x400] ;  /* 0x00040004020c7981 */ /* 0x000f68000c1e9900 */
[----:B------:R0:W5:Y:S04]  /*0110*/  LDG.E.CONSTANT R15, [R4.64+0x400] ;  /* 0x00040004040f7981 */ /* 0x000168000c1e9900 */
[----:B------:R-:W5:Y:S04]  /*0120*/  LDG.E.CONSTANT R14, [R2.64+0x500] ;  /* 0x00050004020e7981 */ /* 0x000f68000c1e9900 */
[----:B------:R0:W5:Y:S04]  /*0130*/  LDG.E.CONSTANT R17, [R4.64+0x500] ;  /* 0x0005000404117981 */ /* 0x000168000c1e9900 */
[----:B------:R-:W5:Y:S04]  /*0140*/  LDG.E.CONSTANT R16, [R2.64+0x600] ;  /* 0x0006000402107981 */ /* 0x000f68000c1e9900 */
[----:B------:R0:W5:Y:S04]  /*0150*/  LDG.E.CONSTANT R19, [R4.64+0x600] ;  /* 0x0006000404137981 */ /* 0x000168000c1e9900 */
[----:B------:R-:W5:Y:S04]  /*0160*/  LDG.E.CONSTANT R18, [R2.64+0x700] ;  /* 0x0007000402127981 */ /* 0x000f68000c1e9900 */
[----:B------:R0:W5:Y:S01]  /*0170*/  LDG.E.CONSTANT R21, [R4.64+0x700] ;  /* 0x0007000404157981 */ /* 0x000162000c1e9900 */
[----:B------:R-:W-:-:S02]  /*0180*/  LOP3.LUT P0, RZ, R23, 0x1f, RZ, 0xc0, !PT ;  /* 0x0000001f17ff7812 */ /* 0x000fc4000780c0ff */
[----:B------:R-:W-:Y:S02]  /*0190*/  ISETP.GT.AND P1, PT, R23, 0x1, PT ;  /* 0x000000011700780c */ /* 0x000fe40003f24270 */
[----:B0-----:R-:W-:Y:S01]  /*01a0*/  VOTE.ANY R5, PT, PT ;  /* 0x0000000000057806 */ /* 0x001fe200038e0100 */
[----:B--2---:R-:W-:-:S04]  /*01b0*/  FFMA R0, R0, R7, RZ ;  /* 0x0000000700007223 */ /* 0x004fc800000000ff */
[----:B---3--:R-:W-:-:S04]  /*01c0*/  FFMA R0, R9, R6, R0 ;  /* 0x0000000609007223 */ /* 0x008fc80000000000 */
[----:B----4-:R-:W-:-:S04]  /*01d0*/  FFMA R0, R11, R8, R0 ;  /* 0x000000080b007223 */ /* 0x010fc80000000000 */
[----:B-----5:R-:W-:-:S04]  /*01e0*/  FFMA R0, R13, R10, R0 ;  /* 0x0000000a0d007223 */ /* 0x020fc80000000000 */
[----:B------:R-:W-:-:S04]  /*01f0*/  FFMA R0, R15, R12, R0 ;  /* 0x0000000c0f007223 */ /* 0x000fc80000000000 */
[----:B------:R-:W-:Y:S01]  /*0200*/  FFMA R0, R17, R14, R0 ;  /* 0x0000000e11007223 */ /* 0x000fe20000000000 */
[----:B------:R-:W-:-:S03]  /*0210*/  VOTE.ANY R7, PT, PT ;  /* 0x0000000000077806 */ /* 0x000fc600038e0100 */
[----:B------:R-:W-:-:S04]  /*0220*/  FFMA R0, R19, R16, R0 ;  /* 0x0000001013007223 */ /* 0x000fc80000000000 */
[----:B------:R-:W-:-:S05]  /*0230*/  FFMA R0, R21, R18, R0 ;  /* 0x0000001215007223 */ /* 0x000fca0000000000 */
[----:B------:R-:W0:Y:S02]  /*0240*/  SHFL.DOWN PT, R3, R0, 0x10, 0x1f ;  /* 0x0a001f0000037f89 */ /* 0x000e2400000e0000 */
[----:B0-----:R-:W-:-:S05]  /*0250*/  FADD R2, R0, R3 ;  /* 0x0000000300027221 */ /* 0x001fca0000000000 */
[----:B------:R-:W0:Y:S02]  /*0260*/  SHFL.DOWN PT, R3, R2, 0x8, 0x1f ;  /* 0x09001f0002037f89 */ /* 0x000e2400000e0000 */
[----:B0-----:R-:W-:-:S05]  /*0270*/  FADD R4, R2, R3 ;  /* 0x0000000302047221 */ /* 0x001fca0000000000 */
[----:B------:R-:W0:Y:S02]  /*0280*/  SHFL.DOWN PT, R3, R4, 0x4, 0x1f ;  /* 0x08801f0004037f89 */ /* 0x000e2400000e0000 */
[----:B0-----:R-:W-:-:S05]  /*0290*/  FADD R6, R4, R3 ;  /* 0x0000000304067221 */ /* 0x001fca0000000000 */
[----:B------:R-:W0:Y:S02]  /*02a0*/  SHFL.DOWN PT, R3, R6, 0x2, 0x1f ;  /* 0x08401f0006037f89 */ /* 0x000e2400000e0000 */
[----:B0-----:R-:W-:-:S05]  /*02b0*/  FADD R8, R6, R3 ;  /* 0x0000000306087221 */ /* 0x001fca0000000000 */
[----:B------:R-:W0:Y:S01]  /*02c0*/  SHFL.DOWN PT, R3, R8, 0x1, 0x1f ;  /* 0x08201f0008037f89 */ /* 0x000e2200000e0000 */
[----:B------:R-:W-:Y:S01]  /*02d0*/  @!P0 SHF.R.S32.HI R0, RZ, 0x5, R23 ;  /* 0x00000005ff008819 */ /* 0x000fe20000011417 */
[----:B0-----:R-:W-:-:S05]  /*02e0*/  @!P0 FADD R3, R8, R3 ;  /* 0x0000000308038221 */ /* 0x001fca0000000000 */
[----:B------:R-:W-:Y:S04]  /*02f0*/  @!P0 STS [R0.X4+0x4], R3 ;  /* 0x0000040300008388 */ /* 0x000fe80000004800 */
[----:B------:R-:W-:Y:S06]  /*0300*/  BAR.SYNC.DEFER_BLOCKING 0x0 ;  /* 0x0000000000007b1d */ /* 0x000fec0000010000 */
[----:B------:R-:W0:Y:S01]  /*0310*/  @!P1 LDS R20, [R23.X4+0x4] ;  /* 0x0000040017149984 */ /* 0x000e220000004800 */
[----:B------:R-:W-:-:S03]  /*0320*/  ISETP.NE.AND P0, PT, R23, RZ, PT ;  /* 0x000000ff1700720c */ /* 0x000fc60003f05270 */
[----:B0-----:R-:W0:Y:S02]  /*0330*/  SHFL.DOWN PT, R5, R20, 0x1, 0x1f ;  /* 0x08201f0014057f89 */ /* 0x001e2400000e0000 */
[----:B0-----:R-:W-:-:S08]  /*0340*/  FADD R2, R20, R5 ;  /* 0x0000000514027221 */ /* 0x001fd00000000000 */
[----:B------:R-:W-:Y:S04]  /*0350*/  @!P0 STS [RZ], R2 ;  /* 0x00000002ff008388 */ /* 0x000fe80000000800 */
[----:B------:R-:W-:Y:S06]  /*0360*/  BAR.SYNC.DEFER_BLOCKING 0x0 ;  /* 0x0000000000007b1d */ /* 0x000fec0000010000 */
[----:B------:R-:W0:Y:S04]  /*0370*/  @!P0 LDS R4, [RZ] ;  /* 0x00000000ff048984 */ /* 0x000e280000000800 */
[----:B0-----:R0:W-:Y:S04]  /*0380*/  @!P0 STS [0xc], R4 ;  /* 0x00000c04ff008388 */ /* 0x0011e80000000800 */
[----:B------:R-:W-:Y:S06]  /*0390*/  BAR.SYNC.DEFER_BLOCKING 0x0 ;  /* 0x0000000000007b1d */ /* 0x000fec0000010000 */
[----:B------:R-:W-:Y:S05]  /*03a0*/  @P0 EXIT ;  /* 0x000000000000094d */ /* 0x000fea0003800000 */
[CC--:B0-----:R-:W-:Y:S01]  /*03b0*/  IMAD.WIDE R2, R22.reuse, R25.reuse, c[0x0][0x178] ;  /* 0x00005e0016027625 */ /* 0x0c1fe200078e0219 */
[----:B------:R-:W0:Y:S05]  /*03c0*/  LDS R0, [0xc] ;  /* 0x00000c00ff007984 */ /* 0x000e2a0000000800 */
[----:B------:R-:W0:Y:S01]  /*03d0*/  LDG.E.CONSTANT R3, [R2.64] ;  /* 0x0000000402037981 */ /* 0x000e22000c1e9900 */
[----:B------:R-:W-:Y:S01]  /*03e0*/  IMAD.WIDE R4, R22, R25, c[0x0][0x160] ;  /* 0x0000580016047625 */ /* 0x000fe200078e0219 */
[----:B0-----:R-:W-:-:S05]  /*03f0*/  FADD R7, R0, R3 ;  /* 0x0000000300077221 */ /* 0x001fca0000000000 */
[----:B------:R-:W-:Y:S01]  /*0400*/  STG.E [R4.64], R7 ;  /* 0x0000000704007986 */ /* 0x000fe2000c101904 */
[----:B------:R-:W-:Y:S05]  /*0410*/  EXIT ;  /* 0x000000000000794d */ /* 0x000fea0003800000 */
.L_x_23:
        /* <DEDUP_REMOVED lines=14> */
.L_x_91:


//--------------------- .text.tvmgen_default_fused_nn_contrib_conv2d_winograd_without_weight_transform_add_nn_relu_1_kernel_2 --------------------------
	.section	.text.tvmgen_default_fused_nn_contrib_conv2d_winograd_without_weight_transform_add_nn_relu_1_kernel_2,"ax",@progbits
	.sectioninfo	@"SHI_REGISTERS=30"
	.align	128
        .global         tvmgen_default_fused_nn_contrib_conv2d_winograd_without_weight_transform_add_nn_relu_1_kernel_2
        .type           tvmgen_default_fused_nn_contrib_conv2d_winograd_without_weight_transform_add_nn_relu_1_kernel_2,@function
        .size           tvmgen_default_fused_nn_contrib_conv2d_winograd_without_weight_transform_add_nn_relu_1_kernel_2,(.L_x_92 - tvmgen_default_fused_nn_contrib_conv2d_winograd_without_weight_transform_add_nn_relu_1_kernel_2)
        .other          tvmgen_default_fused_nn_contrib_conv2d_winograd_without_weight_transform_add_nn_relu_1_kernel_2,@"STO_CUDA_ENTRY STV_DEFAULT"
tvmgen_default_fused_nn_contrib_conv2d_winograd_without_weight_transform_add_nn_relu_1_kernel_2:
.text.tvmgen_default_fused_nn_contrib_conv2d_winograd_without_weight_transform_add_nn_relu_1_kernel_2:
[----:B------:R-:W-:Y:S02]  /*0000*/  MOV R1, c[0x0][0x28] ;  /* 0x00000a0000017a02 */ /* 0x000fe40000000f00 */
[----:B------:R-:W0:Y:S01]  /*0010*/  S2R R5, SR_CTAID.X ;  /* 0x0000000000057919 */ /* 0x000e220000002500 */
[----:B------:R-:W-:Y:S01]  /*0020*/  MOV R0, 0x4 ;  /* 0x0000000400007802 */ /* 0x000fe20000000f00 */
[----:B------:R-:W-:Y:S02]  /*0030*/  ULDC.64 UR4, c[0x0][0x118] ;  /* 0x0000460000047ab9 */ /* 0x000fe40000000a00 */
[----:B------:R-:W0:Y:S02]  /*0040*/  S2R R26, SR_TID.X ;  /* 0x00000000001a7919 */ /* 0x000e240000002100 */
[----:B0-----:R-:W-:-:S05]  /*0050*/  LEA R21, R5, R26, 0x7 ;  /* 0x0000001a05157211 */ /* 0x001fca00078e38ff */
[----:B------:R-:W-:-:S05]  /*0060*/  IMAD.WIDE R20, R21, R0, c[0x0][0x168] ;  /* 0x00005a0015147625 */ /* 0x000fca00078e0200 */
[----:B------:R-:W2:Y:S04]  /*0070*/  LDG.E.CONSTANT R24, [R20.64+0x18800] ;  /* 0x0188000414187981 */ /* 0x000ea8000c1e9900 */
[----:B------:R-:W3:Y:S04]  /*0080*/  LDG.E.CONSTANT R19, [R20.64+0x62000] ;  /* 0x0620000414137981 */ /* 0x000ee8000c1e9900 */
[----:B------:R-:W4:Y:S04]  /*0090*/  LDG.E.CONSTANT R25, [R20.64] ;  /* 0x0000000414197981 */ /* 0x000f28000c1e9900 */
[----:B------:R-:W5:Y:S04]  /*00a0*/  LDG.E.CONSTANT R18, [R20.64+0x7a800] ;  /* 0x07a8000414127981 */ /* 0x000f68000c1e9900 */
[----:B------:R5:W5:Y:S01]  /*00b0*/  LDG.E.CONSTANT R23, [R20.64+0x31000] ;  /* 0x0310000414177981 */ /* 0x000b62000c1e9900 */
[----:B------:R-:W-:-:S03]  /*00c0*/  SHF.R.S32.HI R2, RZ, 0x2, R26 ;  /* 0x00000002ff027819 */ /* 0x000fc6000001141a */
[----:B------:R5:W5:Y:S04]  /*00d0*/  LDG.E.CONSTANT R17, [R20.64+0x93000] ;  /* 0x0930000414117981 */ /* 0x000b68000c1e9900 */
[----:B------:R5:W5:Y:S01]  /*00e0*/  LDG.E.CONSTANT R22, [R20.64+0x49800] ;  /* 0x0498000414167981 */ /* 0x000b62000c1e9900 */
[----:B------:R-:W-:-:S03]  /*00f0*/  LEA R2, R5, R2, 0x5 ;  /* 0x0000000205027211 */ /* 0x000fc600078e28ff */
[----:B------:R5:W5:Y:S04]  /*0100*/  LDG.E.CONSTANT R16, [R20.64+0xab800] ;  /* 0x0ab8000414107981 */ /* 0x000b68000c1e9900 */
[----:B------:R5:W5:Y:S04]  /*0110*/  LDG.E.CONSTANT R15, [R20.64+0xc4000] ;  /* 0x0c400004140f7981 */ /* 0x000b68000c1e9900 */
[----:B------:R5:W5:Y:S01]  /*0120*/  LDG.E.CONSTANT R13, [R20.64+0xdc800] ;  /* 0x0dc80004140d7981 */ /* 0x000b62000c1e9900 */
[----:B------:R-:W-:-:S03]  /*0130*/  IMAD.HI R2, R2, 0x5397829d, RZ ;  /* 0x5397829d02027827 */ /* 0x000fc600078e02ff */
[----:B------:R5:W5:Y:S02]  /*0140*/  LDG.E.CONSTANT R10, [R20.64+0xf5000] ;  /* 0x0f500004140a7981 */ /* 0x000b64000c1e9900 */
[----:B------:R-:W-:Y:S02]  /*0150*/  SHF.R.U32.HI R3, RZ, 0x1f, R2 ;  /* 0x0000001fff037819 */ /* 0x000fe40000011602 */
[----:B------:R5:W5:Y:S02]  /*0160*/  LDG.E.CONSTANT R9, [R20.64+0x10d800] ;  /* 0x10d8000414097981 */ /* 0x000b64000c1e9900 */
[----:B------:R-:W-:Y:S02]  /*0170*/  LEA.HI.SX32 R3, R2, R3, 0x1c ;  /* 0x0000000302037211 */ /* 0x000fe400078fe2ff */
[----:B------:R5:W5:Y:S04]  /*0180*/  LDG.E.CONSTANT R14, [R20.64+0x126000] ;  /* 0x12600004140e7981 */ /* 0x000b68000c1e9900 */
[----:B------:R5:W5:Y:S01]  /*0190*/  LDG.E.CONSTANT R11, [R20.64+0x13e800] ;  /* 0x13e80004140b7981 */ /* 0x000b62000c1e9900 */
[----:B------:R-:W-:-:S03]  /*01a0*/  IMAD.WIDE R6, R3, R0, c[0x0][0x170] ;  /* 0x00005c0003067625 */ /* 0x000fc600078e0200 */
[----:B------:R5:W5:Y:S04]  /*01b0*/  LDG.E.CONSTANT R8, [R20.64+0x157000] ;  /* 0x1570000414087981 */ /* 0x000b68000c1e9900 */
[----:B------:R5:W5:Y:S04]  /*01c0*/  LDG.E.CONSTANT R12, [R20.64+0x16f800] ;  /* 0x16f80004140c7981 */ /* 0x000b68000c1e9900 */
[----:B------:R0:W5:Y:S01]  /*01d0*/  LDG.E.CONSTANT R6, [R6.64] ;  /* 0x0000000406067981 */ /* 0x000162000c1e9900 */
[----:B------:R-:W-:Y:S02]  /*01e0*/  SHF.R.S32.HI R4, RZ, 0x1, R26 ;  /* 0x00000001ff047819 */ /* 0x000fe4000001141a */
[----:B------:R-:W-:-:S02]  /*01f0*/  LEA R3, R5, R26, 0x1 ;  /* 0x0000001a05037211 */ /* 0x000fc400078e08ff */
[----:B------:R-:W-:Y:S02]  /*0200*/  MOV R2, RZ ;  /* 0x000000ff00027202 */ /* 0x000fe40000000f00 */
[----:B------:R-:W-:Y:S02]  /*0210*/  LEA R5, R5, R4, 0x6 ;  /* 0x0000000405057211 */ /* 0x000fe400078e30ff */
[----:B------:R-:W-:Y:S01]  /*0220*/  MOV R4, RZ ;  /* 0x000000ff00047202 */ /* 0x000fe20000000f00 */
[----:B------:R-:W-:-:S04]  /*0230*/  IMAD.HI R2, R3, -0x6db6db6d, R2 ;  /* 0x9249249303027827 */ /* 0x000fc800078e0202 */
[----:B------:R-:W-:Y:S01]  /*0240*/  IMAD.HI R4, R5, -0x6db6db6d, R4 ;  /* 0x9249249305047827 */ /* 0x000fe200078e0204 */
[----:B------:R-:W-:-:S04]  /*0250*/  SHF.R.U32.HI R5, RZ, 0x1f, R2 ;  /* 0x0000001fff057819 */ /* 0x000fc80000011602 */
[----:B------:R-:W-:Y:S02]  /*0260*/  LEA.HI.SX32 R27, R2, R5, 0x1d ;  /* 0x00000005021b7211 */ /* 0x000fe400078feaff */
[----:B------:R-:W-:-:S04]  /*0270*/  SHF.R.U32.HI R5, RZ, 0x1f, R4 ;  /* 0x0000001fff057819 */ /* 0x000fc80000011604 */
[----:B------:R-:W-:Y:S01]  /*0280*/  LEA.HI.SX32 R2, R4, R5, 0x1e ;  /* 0x0000000504027211 */ /* 0x000fe200078ff2ff */
[----:B------:R-:W-:-:S04]  /*0290*/  IMAD R27, R27, -0xe, R3 ;  /* 0xfffffff21b1b7824 */ /* 0x000fc800078e0203 */
[----:B------:R-:W-:Y:S01]  /*02a0*/  IMAD R2, R2, 0x1c, R27 ;  /* 0x0000001c02027824 */ /* 0x000fe200078e021b */
[----:B--2---:R-:W-:Y:S01]  /*02b0*/  FADD R4, RZ, -R24 ;  /* 0x80000018ff047221 */ /* 0x004fe20000000000 */
[----:B---3--:R-:W-:Y:S01]  /*02c0*/  FADD R5, RZ, -R19 ;  /* 0x80000013ff057221 */ /* 0x008fe20000000000 */
[----:B----4-:R-:W-:Y:S01]  /*02d0*/  FADD R25, RZ, R25 ;  /* 0x00000019ff197221 */ /* 0x010fe20000000000 */
[----:B-----5:R-:W-:-:S03]  /*02e0*/  FADD R20, RZ, R18 ;  /* 0x00000012ff147221 */ /* 0x020fc60000000000 */
[----:B------:R-:W-:Y:S01]  /*02f0*/  FADD R24, R25, R24 ;  /* 0x0000001819187221 */ /* 0x000fe20000000000 */
[----:B------:R-:W-:Y:S01]  /*0300*/  FADD R3, R23, R4 ;  /* 0x0000000417037221 */ /* 0x000fe20000000000 */
[----:B------:R-:W-:Y:S01]  /*0310*/  FADD R4, -R18, R5 ;  /* 0x0000000512047221 */ /* 0x000fe20000000100 */
[----:B------:R-:W-:-:S03]  /*0320*/  FADD R5, -R17, R20 ;  /* 0x0000001411057221 */ /* 0x000fc60000000100 */
[----:B------:R-:W-:Y:S01]  /*0330*/  FADD R20, -R17, R4 ;  /* 0x0000000411147221 */ /* 0x000fe20000000100 */
[----:B------:R-:W-:Y:S01]  /*0340*/  FADD R24, R24, R23 ;  /* 0x0000001718187221 */ /* 0x000fe20000000000 */
[----:B------:R-:W-:Y:S01]  /*0350*/  FADD R3, R3, R22 ;  /* 0x0000001603037221 */ /* 0x000fe20000000000 */
[----:B------:R-:W-:-:S03]  /*0360*/  FADD R22, -R16, R5 ;  /* 0x0000000510167221 */ /* 0x000fc60000000100 */
[----:B------:R-:W-:Y:S01]  /*0370*/  FADD R4, -R18, R3 ;  /* 0x0000000312047221 */ /* 0x000fe20000000100 */
[----:B------:R-:W-:Y:S01]  /*0380*/  FADD R19, R24, R19 ;  /* 0x0000001318137221 */ /* 0x000fe20000000000 */
[----:B------:R-:W-:Y:S02]  /*0390*/  FADD R20, R15, R20 ;  /* 0x000000140f147221 */ /* 0x000fe40000000000 */
[----:B------:R-:W-:Y:S01]  /*03a0*/  FADD R3, R17, R4 ;  /* 0x0000000411037221 */ /* 0x000fe20000000000 */
[C---:B0-----:R-:W-:Y:S01]  /*03b0*/  FADD R7, -R13.reuse, R22 ;  /* 0x000000160d077221 */ /* 0x041fe20000000100 */
[----:B------:R-:W-:Y:S01]  /*03c0*/  FADD R5, R13, R20 ;  /* 0x000000140d057221 */ /* 0x000fe20000000000 */
[----:B------:R-:W-:Y:S02]  /*03d0*/  FADD R18, R19, R18 ;  /* 0x0000001213127221 */ /* 0x000fe40000000000 */
[C---:B------:R-:W-:Y:S01]  /*03e0*/  FADD R4, R10.reuse, R7 ;  /* 0x000000070a047221 */ /* 0x040fe20000000000 */
[----:B------:R-:W-:Y:S01]  /*03f0*/  FADD R5, R10, R5 ;  /* 0x000000050a057221 */ /* 0x000fe20000000000 */
[----:B------:R-:W-:Y:S01]  /*0400*/  FADD R18, R18, R17 ;  /* 0x0000001112127221 */ /* 0x000fe20000000000 */
[----:B------:R-:W-:Y:S01]  /*0410*/  FADD R16, R3, R16 ;  /* 0x0000001003107221 */ /* 0x000fe20000000000 */
[----:B------:R-:W-:-:S02]  /*0420*/  FADD R4, R9, R4 ;  /* 0x0000000409047221 */ /* 0x000fc40000000000 */
[----:B------:R-:W-:Y:S01]  /*0430*/  FADD R18, R18, R15 ;  /* 0x0000000f12127221 */ /* 0x000fe20000000000 */
[----:B------:R-:W-:Y:S01]  /*0440*/  FADD R3, -R13, R16 ;  /* 0x000000100d037221 */ /* 0x000fe20000000100 */
[----:B------:R-:W-:Y:S01]  /*0450*/  FADD R14, R5, R14 ;  /* 0x0000000e050e7221 */ /* 0x000fe20000000000 */
[----:B------:R-:W-:Y:S01]  /*0460*/  FADD R5, -R11, R4 ;  /* 0x000000040b057221 */ /* 0x000fe20000000100 */
[----:B------:R-:W-:Y:S01]  /*0470*/  FADD R13, R18, R13 ;  /* 0x0000000d120d7221 */ /* 0x000fe20000000000 */
[----:B------:R-:W-:Y:S01]  /*0480*/  FADD R4, R10, R3 ;  /* 0x000000030a047221 */ /* 0x000fe20000000000 */
[----:B------:R-:W-:Y:S01]  /*0490*/  FADD R11, R14, R11 ;  /* 0x0000000b0e0b7221 */ /* 0x000fe20000000000 */
[----:B------:R-:W-:Y:S01]  /*04a0*/  FADD R5, R8, R5 ;  /* 0x0000000508057221 */ /* 0x000fe20000000000 */
[----:B------:R-:W-:Y:S01]  /*04b0*/  FADD R13, R13, R10 ;  /* 0x0000000a0d0d7221 */ /* 0x000fe20000000000 */
[----:B------:R-:W-:Y:S01]  /*04c0*/  FADD R9, R4, R9 ;  /* 0x0000000904097221 */ /* 0x000fe20000000000 */
[----:B------:R-:W-:Y:S01]  /*04d0*/  FADD R11, R11, R8 ;  /* 0x000000080b0b7221 */ /* 0x000fe20000000000 */
[----:B------:R-:W-:Y:S01]  /*04e0*/  FADD R5, R5, R12 ;  /* 0x0000000c05057221 */ /* 0x000fe20000000000 */
[----:B------:R-:W-:Y:S01]  /*04f0*/  SHF.L.U32 R3, R2, 0x1, RZ ;  /* 0x0000000102037819 */ /* 0x000fe200000006ff */
[--C-:B------:R-:W-:Y:S01]  /*0500*/  FADD R13, R13, R6.reuse ;  /* 0x000000060d0d7221 */ /* 0x100fe20000000000 */
[--C-:B------:R-:W-:Y:S01]  /*0510*/  FADD R9, R9, R6.reuse ;  /* 0x0000000609097221 */ /* 0x100fe20000000000 */
[--C-:B------:R-:W-:Y:S01]  /*0520*/  FADD R11, R11, R6.reuse ;  /* 0x000000060b0b7221 */ /* 0x100fe20000000000 */
[----:B------:R-:W-:Y:S01]  /*0530*/  FADD R5, R5, R6 ;  /* 0x0000000605057221 */ /* 0x000fe20000000000 */
[----:B------:R-:W-:Y:S01]  /*0540*/  IMAD.WIDE R2, R3, R0, c[0x0][0x160] ;  /* 0x0000580003027625 */ /* 0x000fe200078e0200 */
[----:B------:R-:W-:-:S02]  /*0550*/  FMNMX R13, RZ, R13, !PT ;  /* 0x0000000dff0d7209 */ /* 0x000fc40007800000 */
[----:B------:R-:W-:Y:S02]  /*0560*/  FMNMX R9, RZ, R9, !PT ;  /* 0x00000009ff097209 */ /* 0x000fe40007800000 */
[----:B------:R-:W-:Y:S02]  /*0570*/  FMNMX R11, RZ, R11, !PT ;  /* 0x0000000bff0b7209 */ /* 0x000fe40007800000 */
[----:B------:R-:W-:Y:S01]  /*0580*/  FMNMX R5, RZ, R5, !PT ;  /* 0x00000005ff057209 */ /* 0x000fe20007800000 */
[----:B------:R-:W-:Y:S04]  /*0590*/  STG.E [R2.64], R13 ;  /* 0x0000000d02007986 */ /* 0x000fe8000c101904 */
[----:B------:R-:W-:Y:S04]  /*05a0*/  STG.E [R2.64+0x4], R9 ;  /* 0x0000040902007986 */ /* 0x000fe8000c101904 */
[----:B------:R-:W-:Y:S04]  /*05b0*/  STG.E [R2.64+0x70], R11 ;  /* 0x0000700b02007986 */ /* 0x000fe8000c101904 */
[----:B------:R-:W-:Y:S01]  /*05c0*/  STG.E [R2.64+0x74], R5 ;  /* 0x0000740502007986 */ /* 0x000fe2000c101904 */
[----:B------:R-:W-:Y:S05]  /*05d0*/  EXIT ;  /* 0x000000000000794d */ /* 0x000fea0003800000 */
.L_x_24:
        /* <DEDUP_REMOVED lines=10> */
.L_x_92:


//--------------------- .text.tvmgen_default_fused_nn_conv2d_add_1_kernel --------------------------
	.section	.text.tvmgen_default_fused_nn_conv2d_add_1_kernel,"ax",@progbits
	.sectionflags	@"SHF_BARRIERS=1"
	.sectioninfo	@"SHI_REGISTERS=39"
	.align	128
        .global         tvmgen_default_fused_nn_conv2d_add_1_kernel
        .type           tvmgen_default_fused_nn_conv2d_add_1_kernel,@function
        .size           tvmgen_default_fused_nn_conv2d_add_1_kernel,(.L_x_93 - tvmgen_default_fused_nn_conv2d_add_1_kernel)
        .other          tvmgen_default_fused_nn_conv2d_add_1_kernel,@"STO_CUDA_ENTRY STV_DEFAULT"
tvmgen_default_fused_nn_conv2d_add_1_kernel:
.text.tvmgen_default_fused_nn_conv2d_add_1_kernel:
[----:B------:R-:W-:Y:S02]  /*0000*/  MOV R1, c[0x0][0x28] ;  /* 0x00000a0000017a02 */ /* 0x000fe40000000f00 */
[----:B------:R-:W0:Y:S01]  /*0010*/  S2R R0, SR_TID.Z ;  /* 0x0000000000007919 */ /* 0x000e220000002300 */
[----:B------:R-:W-:Y:S01]  /*0020*/  MOV R24, 0x4 ;  /* 0x0000000400187802 */ /* 0x000fe20000000f00 */
[----:B------:R-:W-:Y:S01]  /*0030*/  ULDC.64 UR4, c[0x0][0x118] ;  /* 0x0000460000047ab9 */ /* 0x000fe20000000a00 */
[----:B------:R-:W-:Y:S01]  /*0040*/  MOV R19, RZ ;  /* 0x000000ff00137202 */ /* 0x000fe20000000f00 */
[----:B------:R-:W1:Y:S01]  /*0050*/  S2R R21, SR_TID.X ;  /* 0x0000000000157919 */ /* 0x000e620000002100 */
[----:B------:R-:W-:-:S03]  /*0060*/  MOV R15, RZ ;  /* 0x000000ff000f7202 */ /* 0x000fc60000000f00 */
[----:B------:R-:W2:Y:S04]  /*0070*/  S2R R23, SR_CTAID.Z ;  /* 0x0000000000177919 */ /* 0x000ea80000002700 */
[----:B------:R-:W3:Y:S01]  /*0080*/  S2R R22, SR_CTAID.Y ;  /* 0x0000000000167919 */ /* 0x000ee20000002600 */
[C---:B0-----:R-:W-:Y:S01]  /*0090*/  LEA R28, R0.reuse, 0x360, 0x6 ;  /* 0x00000360001c7811 */ /* 0x041fe200078e30ff */
[----:B-1----:R-:W-:Y:S01]  /*00a0*/  IMAD R20, R0, 0xe, R21 ;  /* 0x0000000e00147824 */ /* 0x002fe200078e0215 */
[C---:B------:R-:W-:Y:S02]  /*00b0*/  SHF.L.U32 R7, R21.reuse, 0x1, RZ ;  /* 0x0000000115077819 */ /* 0x040fe400000006ff */
[----:B------:R-:W-:Y:S01]  /*00c0*/  SHF.L.U32 R4, R21, 0x5, RZ ;  /* 0x0000000515047819 */ /* 0x000fe200000006ff */
[----:B------:R-:W-:Y:S01]  /*00d0*/  IMAD.HI R2, R20, 0x4bda12f7, RZ ;  /* 0x4bda12f714027827 */ /* 0x000fe200078e02ff */
[----:B------:R-:W-:-:S02]  /*00e0*/  LOP3.LUT R6, R7, 0x6, RZ, 0xc0, !PT ;  /* 0x0000000607067812 */ /* 0x000fc400078ec0ff */
[----:B------:R-:W-:Y:S02]  /*00f0*/  LOP3.LUT R4, R4, 0xffffff80, RZ, 0xc0, !PT ;  /* 0xffffff8004047812 */ /* 0x000fe400078ec0ff */
[----:B------:R-:W-:Y:S02]  /*0100*/  SHF.R.U32.HI R3, RZ, 0x1f, R2 ;  /* 0x0000001fff037819 */ /* 0x000fe40000011602 */
[----:B--2---:R-:W-:Y:S02]  /*0110*/  LEA R5, R23, R6, 0xc ;  /* 0x0000000617057211 */ /* 0x004fe400078e60ff */
[----:B------:R-:W-:Y:S02]  /*0120*/  LEA.HI.SX32 R3, R2, R3, 0x1d ;  /* 0x0000000302037211 */ /* 0x000fe400078feaff */
[----:B------:R-:W-:Y:S02]  /*0130*/  LEA R5, R0, R5, 0x8 ;  /* 0x0000000500057211 */ /* 0x000fe400078e40ff */
[----:B------:R-:W-:Y:S01]  /*0140*/  LEA.HI.SX32 R6, R21, R0, 0x1d ;  /* 0x0000000015067211 */ /* 0x000fe200078feaff */
[----:B------:R-:W-:Y:S01]  /*0150*/  IMAD R2, R3, -0x1b, R20 ;  /* 0xffffffe503027824 */ /* 0x000fe200078e0214 */
[----:B------:R-:W-:-:S02]  /*0160*/  IADD3 R4, R4, R5, RZ ;  /* 0x0000000504047210 */ /* 0x000fc40007ffe0ff */
[----:B------:R-:W-:Y:S01]  /*0170*/  SHF.R.S32.HI R5, RZ, 0x1, R21 ;  /* 0x00000001ff057819 */ /* 0x000fe20000011415 */
[----:B------:R-:W-:Y:S01]  /*0180*/  IMAD R9, R3, 0x310, R2 ;  /* 0x0000031003097824 */ /* 0x000fe200078e0202 */
[----:B------:R-:W-:Y:S01]  /*0190*/  ISETP.GE.AND P0, PT, R6, 0x10, PT ;  /* 0x000000100600780c */ /* 0x000fe20003f06270 */
[-C--:B------:R-:W-:Y:S01]  /*01a0*/  IMAD.WIDE R2, R4, R24.reuse, c[0x0][0x170] ;  /* 0x00005c0004027625 */ /* 0x080fe200078e0218 */
[----:B------:R-:W-:Y:S02]  /*01b0*/  LEA R26, R0, R7, 0x4 ;  /* 0x00000007001a7211 */ /* 0x000fe400078e20ff */
[----:B------:R-:W-:Y:S01]  /*01c0*/  ISETP.LT.AND P0, PT, R21, 0x8, !P0 ;  /* 0x000000081500780c */ /* 0x000fe20004701270 */
[----:B---3--:R-:W-:Y:S01]  /*01d0*/  IMAD R9, R22, 0x38, R9 ;  /* 0x0000003816097824 */ /* 0x008fe200078e0209 */
[----:B------:R-:W-:Y:S01]  /*01e0*/  IADD3 R2, P2, R2, 0x4, RZ ;  /* 0x0000000402027810 */ /* 0x000fe20007f5e0ff */
[----:B------:R-:W-:Y:S02]  /*01f0*/  IMAD R5, R0, 0x7, R5 ;  /* 0x0000000700057824 */ /* 0x000fe400078e0205 */
[----:B------:R-:W-:Y:S01]  /*0200*/  IMAD.WIDE R24, R9, R24, c[0x0][0x168] ;  /* 0x00005a0009187625 */ /* 0x000fe200078e0218 */
[----:B------:R-:W-:-:S02]  /*0210*/  IADD3.X R3, RZ, R3, RZ, P2, !PT ;  /* 0x00000003ff037210 */ /* 0x000fc400017fe4ff */
[----:B------:R-:W-:Y:S02]  /*0220*/  ISETP.GT.AND P1, PT, R5, 0x6b, PT ;  /* 0x0000006b0500780c */ /* 0x000fe40003f24270 */
[----:B------:R-:W-:Y:S01]  /*0230*/  MOV R27, R25 ;  /* 0x00000019001b7202 */ /* 0x000fe20000000f00 */
[----:B------:R-:W-:-:S10]  /*0240*/  IMAD.MOV.U32 R25, RZ, RZ, RZ ;  /* 0x000000ffff197224 */ /* 0x000fd400078e00ff */
.L_x_25:
[----:B------:R-:W-:Y:S01]  /*0250*/  @!P1 IMAD.MOV.U32 R13, RZ, RZ, R27 ;  /* 0x000000ffff0d9224 */ /* 0x000fe200078e001b */
[----:B------:R-:W-:Y:S01]  /*0260*/  @!P1 MOV R12, R24 ;  /* 0x00000018000c9202 */ /* 0x000fe20000000f00 */
[----:B------:R0:W2:Y:S04]  /*0270*/  @P0 LDG.E.CONSTANT R16, [R2.64+-0x4] ;  /* 0xfffffc0402100981 */ /* 0x0000a8000c1e9900 */
[----:B------:R-:W3:Y:S04]  /*0280*/  @!P1 LDG.E.CONSTANT R13, [R12.64] ;  /* 0x000000040c0d9981 */ /* 0x000ee8000c1e9900 */
[----:B------:R0:W2:Y:S04]  /*0290*/  @P0 LDG.E.CONSTANT R17, [R2.64] ;  /* 0x0000000402110981 */ /* 0x0000a8000c1e9900 */
[----:B------:R-:W-:Y:S01]  /*02a0*/  BAR.SYNC.DEFER_BLOCKING 0x0 ;  /* 0x0000000000007b1d */ /* 0x000fe20000010000 */
[----:B------:R-:W-:-:S04]  /*02b0*/  IADD3 R25, R25, 0x1, RZ ;  /* 0x0000000119197810 */ /* 0x000fc80007ffe0ff */
[----:B------:R-:W-:Y:S02]  /*02c0*/  ISETP.NE.AND P2, PT, R25, 0x10, PT ;  /* 0x000000101900780c */ /* 0x000fe40003f45270 */
[----:B------:R-:W-:Y:S02]  /*02d0*/  IADD3 R24, P4, R24, 0x6200, RZ ;  /* 0x0000620018187810 */ /* 0x000fe40007f9e0ff */
[----:B0-----:R-:W-:Y:S02]  /*02e0*/  IADD3 R2, P3, R2, 0x20, RZ ;  /* 0x0000002002027810 */ /* 0x001fe40007f7e0ff */
[----:B------:R-:W-:Y:S02]  /*02f0*/  IADD3.X R27, RZ, R27, RZ, P4, !PT ;  /* 0x0000001bff1b7210 */ /* 0x000fe400027fe4ff */
[----:B------:R-:W-:Y:S01]  /*0300*/  IADD3.X R3, RZ, R3, RZ, P3, !PT ;  /* 0x00000003ff037210 */ /* 0x000fe20001ffe4ff */
[----:B---3--:R-:W-:Y:S04]  /*0310*/  @!P1 STS [R20.X4], R13 ;  /* 0x0000000d14009388 */ /* 0x008fe80000004800 */
[----:B--2---:R-:W-:Y:S04]  /*0320*/  @P0 STS.64 [R26.X4+0x360], R16 ;  /* 0x000360101a000388 */ /* 0x004fe80000004a00 */
[----:B------:R-:W-:Y:S06]  /*0330*/  BAR.SYNC.DEFER_BLOCKING 0x0 ;  /* 0x0000000000007b1d */ /* 0x000fec0000010000 */
[----:B------:R-:W-:Y:S04]  /*0340*/  LDS R18, [R21.X8] ;  /* 0x0000000015127984 */ /* 0x000fe80000008800 */
[----:B------:R-:W0:Y:S04]  /*0350*/  LDS.128 R4, [R28] ;  /* 0x000000001c047984 */ /* 0x000e280000000c00 */
[----:B------:R-:W1:Y:S04]  /*0360*/  LDS.128 R8, [R28+0x20] ;  /* 0x000020001c087984 */ /* 0x000e680000000c00 */
[----:B------:R-:W2:Y:S04]  /*0370*/  LDS R30, [R21.X8+0x6c] ;  /* 0x00006c00151e7984 */ /* 0x000ea80000008800 */
[----:B------:R-:W3:Y:S04]  /*0380*/  LDS R29, [R21.X8+0xd8] ;  /* 0x0000d800151d7984 */ /* 0x000ee80000008800 */
[----:B------:R-:W4:Y:S04]  /*0390*/  LDS R32, [R21.X8+0x144] ;  /* 0x0001440015207984 */ /* 0x000f280000008800 */
[----:B------:R-:W-:Y:S04]  /*03a0*/  LDS R31, [R21.X8+0x1b0] ;  /* 0x0001b000151f7984 */ /* 0x000fe80000008800 */
[----:B------:R-:W-:Y:S01]  /*03b0*/  LDS R33, [R21.X8+0x288] ;  /* 0x0002880015217984 */ /* 0x000fe20000008800 */
[----:B0-----:R-:W-:-:S03]  /*03c0*/  FFMA R35, R4, R18, R15 ;  /* 0x0000001204237223 */ /* 0x001fc6000000000f */
[----:B------:R-:W0:Y:S01]  /*03d0*/  LDS.128 R12, [R28+0x10] ;  /* 0x000010001c0c7984 */ /* 0x000e220000000c00 */
[----:B-1----:R-:W-:-:S03]  /*03e0*/  FFMA R34, R18, R8, R19 ;  /* 0x0000000812227223 */ /* 0x002fc60000000013 */
[----:B------:R-:W1:Y:S04]  /*03f0*/  LDS.128 R16, [R28+0x30] ;  /* 0x000030001c107984 */ /* 0x000e680000000c00 */
[----:B------:R-:W5:Y:S04]  /*0400*/  LDS R4, [R21.X8+0x21c] ;  /* 0x00021c0015047984 */ /* 0x000f680000008800 */
[----:B------:R-:W5:Y:S01]  /*0410*/  LDS R8, [R21.X8+0x2f4] ;  /* 0x0002f40015087984 */ /* 0x000f620000008800 */
[C---:B--2---:R-:W-:Y:S01]  /*0420*/  FFMA R36, R30.reuse, R5, R35 ;  /* 0x000000051e247223 */ /* 0x044fe20000000023 */
[----:B------:R-:W-:-:S03]  /*0430*/  FFMA R9, R30, R9, R34 ;  /* 0x000000091e097223 */ /* 0x000fc60000000022 */
[C---:B---3--:R-:W-:Y:S01]  /*0440*/  FFMA R5, R29.reuse, R6, R36 ;  /* 0x000000061d057223 */ /* 0x048fe20000000024 */
[----:B------:R-:W-:-:S03]  /*0450*/  FFMA R10, R29, R10, R9 ;  /* 0x0000000a1d0a7223 */ /* 0x000fc60000000009 */
[C---:B----4-:R-:W-:Y:S01]  /*0460*/  FFMA R5, R32.reuse, R7, R5 ;  /* 0x0000000720057223 */ /* 0x050fe20000000005 */
[----:B------:R-:W-:-:S03]  /*0470*/  FFMA R10, R32, R11, R10 ;  /* 0x0000000b200a7223 */ /* 0x000fc6000000000a */
[----:B0-----:R-:W-:Y:S01]  /*0480*/  FFMA R5, R12, R31, R5 ;  /* 0x0000001f0c057223 */ /* 0x001fe20000000005 */
[----:B-1----:R-:W-:-:S03]  /*0490*/  FFMA R10, R31, R16, R10 ;  /* 0x000000101f0a7223 */ /* 0x002fc6000000000a */
[C---:B-----5:R-:W-:Y:S01]  /*04a0*/  FFMA R6, R4.reuse, R13, R5 ;  /* 0x0000000d04067223 */ /* 0x060fe20000000005 */
[----:B------:R-:W-:-:S03]  /*04b0*/  FFMA R10, R4, R17, R10 ;  /* 0x00000011040a7223 */ /* 0x000fc6000000000a */
[C---:B------:R-:W-:Y:S01]  /*04c0*/  FFMA R5, R33.reuse, R14, R6 ;  /* 0x0000000e21057223 */ /* 0x040fe20000000006 */
[----:B------:R-:W-:-:S03]  /*04d0*/  FFMA R10, R33, R18, R10 ;  /* 0x00000012210a7223 */ /* 0x000fc6000000000a */
[C---:B------:R-:W-:Y:S01]  /*04e0*/  FFMA R15, R8.reuse, R15, R5 ;  /* 0x0000000f080f7223 */ /* 0x040fe20000000005 */
[----:B------:R-:W-:Y:S01]  /*04f0*/  FFMA R19, R8, R19, R10 ;  /* 0x0000001308137223 */ /* 0x000fe2000000000a */
[----:B------:R-:W-:Y:S05]  /*0500*/  @P2 BRA `(.L_x_25) ;  /* 0xfffffd4000002947 */ /* 0x000fea000383ffff */
[----:B------:R-:W-:Y:S02]  /*0510*/  LEA R2, R23, R0, 0x4 ;  /* 0x0000000017027211 */ /* 0x000fe400078e20ff */
[----:B------:R-:W-:Y:S02]  /*0520*/  MOV R5, 0x4 ;  /* 0x0000000400057802 */ /* 0x000fe40000000f00 */
[----:B------:R-:W-:-:S05]  /*0530*/  SHF.L.U32 R2, R2, 0x1, RZ ;  /* 0x0000000102027819 */ /* 0x000fca00000006ff */
[----:B------:R-:W-:-:S05]  /*0540*/  IMAD.WIDE R2, R2, R5, c[0x0][0x178] ;  /* 0x00005e0002027625 */ /* 0x000fca00078e0205 */
[----:B------:R-:W2:Y:S04]  /*0550*/  LDG.E.CONSTANT R6, [R2.64] ;  /* 0x0000000402067981 */ /* 0x000ea8000c1e9900 */
[----:B------:R-:W3:Y:S01]  /*0560*/  LDG.E.CONSTANT R8, [R2.64+0x4] ;  /* 0x0000040402087981 */ /* 0x000ee2000c1e9900 */
[----:B------:R-:W-:-:S04]  /*0570*/  IMAD R0, R0, 0x188, R21 ;  /* 0x0000018800007824 */ /* 0x000fc800078e0215 */
[----:B------:R-:W-:-:S04]  /*0580*/  IMAD R23, R23, 0x1880, R0 ;  /* 0x0000188017177824 */ /* 0x000fc800078e0200 */
[----:B------:R-:W-:-:S04]  /*0590*/  IMAD R4, R22, 0xe, R23 ;  /* 0x0000000e16047824 */ /* 0x000fc800078e0217 */
[----:B------:R-:W-:Y:S01]  /*05a0*/  IMAD.WIDE R4, R4, R5, c[0x0][0x160] ;  /* 0x0000580004047625 */ /* 0x000fe200078e0205 */
[----:B--2---:R-:W-:Y:S01]  /*05b0*/  FADD R15, R15, R6 ;  /* 0x000000060f0f7221 */ /* 0x004fe20000000000 */
[----:B---3--:R-:W-:-:S04]  /*05c0*/  FADD R19, R19, R8 ;  /* 0x0000000813137221 */ /* 0x008fc80000000000 */
[----:B------:R-:W-:Y:S04]  /*05d0*/  STG.E [R4.64], R15 ;  /* 0x0000000f04007986 */ /* 0x000fe8000c101904 */
[----:B------:R-:W-:Y:S01]  /*05e0*/  STG.E [R4.64+0x310], R19 ;  /* 0x0003101304007986 */ /* 0x000fe2000c101904 */
[----:B------:R-:W-:Y:S05]  /*05f0*/  EXIT ;  /* 0x000000000000794d */ /* 0x000fea0003800000 */
.L_x_26:
        /* <DEDUP_REMOVED lines=16> */
.L_x_93:


//--------------------- .text.tvmgen_default_fused_nn_contrib_conv2d_winograd_without_weight_transform_add_nn_relu_1_kernel_1 --------------------------
	.section	.text.tvmgen_default_fused_nn_contrib_conv2d_winograd_without_weight_transform_add_nn_relu_1_kernel_1,"ax",@progbits
	.sectionflags	@"SHF_BARRIERS=1"
	.sectioninfo	@"SHI_REGISTERS=51"
	.align	128
        .global         tvmgen_default_fused_nn_contrib_conv2d_winograd_without_weight_transform_add_nn_relu_1_kernel_1
        .type           tvmgen_default_fused_nn_contrib_conv2d_winograd_without_weight_transform_add_nn_relu_1_kernel_1,@function
        .size           tvmgen_default_fused_nn_contrib_conv2d_winograd_without_weight_transform_add_nn_relu_1_kernel_1,(.L_x_94 - tvmgen_default_fused_nn_contrib_conv2d_winograd_without_weight_transform_add_nn_relu_1_kernel_1)
        .other          tvmgen_default_fused_nn_contrib_conv2d_winograd_without_weight_transform_add_nn_relu_1_kernel_1,@"STO_CUDA_ENTRY STV_DEFAULT"
tvmgen_default_fused_nn_contrib_conv2d_winograd_without_weight_transform_add_nn_relu_1_kernel_1:
.text.tvmgen_default_fused_nn_contrib_conv2d_winograd_without_weight_transform_add_nn_relu_1_kernel_1:
[----:B------:R-:W-:Y:S02]  /*0000*/  MOV R1, c[0x0][0x28] ;  /* 0x00000a0000017a02 */ /* 0x000fe40000000f00 */
[----:B------:R-:W0:Y:S01]  /*0010*/  S2R R0, SR_CTAID.Z ;  /* 0x0000000000007919 */ /* 0x000e220000002700 */
[----:B------:R-:W-:Y:S01]  /*0020*/  MOV R28, RZ ;  /* 0x000000ff001c7202 */ /* 0x000fe20000000f00 */
[----:B------:R-:W-:Y:S01]  /*0030*/  CS2R R40, SRZ ;  /* 0x0000000000287805 */ /* 0x000fe2000001ff00 */
[----:B------:R-:W-:Y:S01]  /*0040*/  MOV R5, RZ ;  /* 0x000000ff00057202 */ /* 0x000fe20000000f00 */
[----:B------:R-:W1:Y:S01]  /*0050*/  S2R R2, SR_TID.Y ;  /* 0x0000000000027919 */ /* 0x000e620000002200 */
[----:B------:R-:W-:Y:S01]  /*0060*/  MOV R20, RZ ;  /* 0x000000ff00147202 */ /* 0x000fe20000000f00 */
[----:B------:R-:W-:Y:S01]  /*0070*/  CS2R R38, SRZ ;  /* 0x0000000000267805 */ /* 0x000fe2000001ff00 */
[----:B------:R-:W-:Y:S01]  /*0080*/  MOV R35, RZ ;  /* 0x000000ff00237202 */ /* 0x000fe20000000f00 */
[----:B------:R-:W2:Y:S01]  /*0090*/  S2R R3, SR_TID.X ;  /* 0x0000000000037919 */ /* 0x000ea20000002100 */
[----:B------:R-:W-:Y:S01]  /*00a0*/  CS2R R36, SRZ ;  /* 0x0000000000247805 */ /* 0x000fe2000001ff00 */
[----:B------:R-:W-:Y:S01]  /*00b0*/  CS2R R30, SRZ ;  /* 0x00000000001e7805 */ /* 0x000fe2000001ff00 */
[----:B------:R-:W-:Y:S01]  /*00c0*/  MOV R25, RZ ;  /* 0x000000ff00197202 */ /* 0x000fe20000000f00 */
[----:B------:R-:W-:Y:S01]  /*00d0*/  ULDC.64 UR4, c[0x0][0x118] ;  /* 0x0000460000047ab9 */ /* 0x000fe20000000a00 */
[----:B------:R-:W-:-:S02]  /*00e0*/  MOV R26, RZ ;  /* 0x000000ff001a7202 */ /* 0x000fc40000000f00 */
[----:B------:R-:W-:Y:S02]  /*00f0*/  MOV R22, RZ ;  /* 0x000000ff00167202 */ /* 0x000fe40000000f00 */
[----:B------:R-:W-:Y:S02]  /*0100*/  MOV R14, RZ ;  /* 0x000000ff000e7202 */ /* 0x000fe40000000f00 */
[----:B------:R-:W-:Y:S02]  /*0110*/  MOV R12, RZ ;  /* 0x000000ff000c7202 */ /* 0x000fe40000000f00 */
.L_x_28:
[----:B------:R-:W3:Y:S01]  /*0120*/  S2R R7, SR_CTAID.Y ;  /* 0x0000000000077919 */ /* 0x000ee20000002600 */
[--C-:B-12---:R-:W-:Y:S01]  /*0130*/  IMAD R13, R2, 0x31, R3.reuse ;  /* 0x00000031020d7824 */ /* 0x106fe200078e0203 */
[C---:B0-----:R-:W-:Y:S02]  /*0140*/  LEA R9, R0.reuse, R5, 0x3 ;  /* 0x0000000500097211 */ /* 0x041fe400078e18ff */
[----:B------:R-:W-:Y:S01]  /*0150*/  MOV R4, 0x4 ;  /* 0x0000000400047802 */ /* 0x000fe20000000f00 */
[----:B------:R-:W-:Y:S01]  /*0160*/  IMAD R17, R0, 0x6200, R3 ;  /* 0x0000620000117824 */ /* 0x000fe200078e0203 */
[----:B------:R-:W-:Y:S01]  /*0170*/  SHF.L.U32 R15, R13, 0x2, RZ ;  /* 0x000000020d0f7819 */ /* 0x000fe200000006ff */
[----:B------:R-:W-:Y:S01]  /*0180*/  BAR.SYNC.DEFER_BLOCKING 0x0 ;  /* 0x0000000000007b1d */ /* 0x000fe20000010000 */
[----:B------:R-:W-:-:S02]  /*0190*/  SHF.L.U32 R9, R9, 0xb, RZ ;  /* 0x0000000b09097819 */ /* 0x000fc400000006ff */
[----:B------:R-:W-:Y:S02]  /*01a0*/  LOP3.LUT R8, R15, 0xffffff80, RZ, 0xc0, !PT ;  /* 0xffffff800f087812 */ /* 0x000fe400078ec0ff */
[----:B---3--:R-:W-:-:S04]  /*01b0*/  SHF.L.U32 R16, R7, 0x5, RZ ;  /* 0x0000000507107819 */ /* 0x008fc800000006ff */
[----:B------:R-:W-:-:S04]  /*01c0*/  LOP3.LUT R6, R16, 0xffffffe0, R13, 0xe2, !PT ;  /* 0xffffffe010067812 */ /* 0x000fc800078ee20d */
[----:B------:R-:W-:Y:S02]  /*01d0*/  IADD3 R11, R9, R6, R8 ;  /* 0x00000006090b7210 */ /* 0x000fe40007ffe008 */
[----:B------:R-:W0:Y:S01]  /*01e0*/  S2R R8, SR_CTAID.X ;  /* 0x0000000000087919 */ /* 0x000e220000002500 */
[C---:B------:R-:W-:Y:S02]  /*01f0*/  ISETP.GT.AND P0, PT, R13.reuse, 0x77, PT ;  /* 0x000000770d00780c */ /* 0x040fe40003f04270 */
[----:B------:R-:W-:Y:S01]  /*0200*/  IADD3 R18, R13, 0x4, RZ ;  /* 0x000000040d127810 */ /* 0x000fe20007ffe0ff */
[----:B------:R-:W-:Y:S01]  /*0210*/  IMAD.WIDE R10, R11, R4, c[0x0][0x170] ;  /* 0x00005c000b0a7625 */ /* 0x000fe200078e0204 */
[----:B------:R-:W-:Y:S02]  /*0220*/  ISETP.GT.OR P0, PT, R2, 0x2, P0 ;  /* 0x000000020200780c */ /* 0x000fe40000704670 */
[----:B------:R-:W-:Y:S02]  /*0230*/  SHF.L.U32 R19, R7, 0x5, RZ ;  /* 0x0000000507137819 */ /* 0x000fe400000006ff */
[----:B------:R-:W-:Y:S01]  /*0240*/  SHF.R.S32.HI R24, RZ, 0x1, R2 ;  /* 0x00000001ff187819 */ /* 0x000fe20000011402 */
[----:B------:R1:W2:Y:S01]  /*0250*/  LDG.E.CONSTANT R6, [R10.64] ;  /* 0x000000040a067981 */ /* 0x0002a2000c1e9900 */
[----:B------:R-:W-:-:S02]  /*0260*/  LOP3.LUT R18, R19, 0xffffffe0, R18, 0xe2, !PT ;  /* 0xffffffe013127812 */ /* 0x000fc400078ee212 */
[----:B-1----:R-:W-:-:S05]  /*0270*/  IADD3 R10, R15, 0x310, RZ ;  /* 0x000003100f0a7810 */ /* 0x002fca0007ffe0ff */
[----:B------:R-:W-:Y:S01]  /*0280*/  @!P0 IADD3 R15, R15, 0x620, RZ ;  /* 0x000006200f0f8810 */ /* 0x000fe20007ffe0ff */
[----:B0-----:R-:W-:Y:S01]  /*0290*/  IMAD R19, R8, 0x62, R17 ;  /* 0x0000006208137824 */ /* 0x001fe200078e0211 */
[----:B------:R-:W-:Y:S02]  /*02a0*/  @!P0 IADD3 R17, R13, 0x8, RZ ;  /* 0x000000080d118810 */ /* 0x000fe40007ffe0ff */
[----:B------:R-:W-:Y:S01]  /*02b0*/  LOP3.LUT R10, R10, 0xffffff80, RZ, 0xc0, !PT ;  /* 0xffffff800a0a7812 */ /* 0x000fe200078ec0ff */
[----:B------:R-:W-:Y:S01]  /*02c0*/  IMAD R19, R24, 0xc4, R19 ;  /* 0x000000c418137824 */ /* 0x000fe200078e0213 */
[----:B------:R-:W-:Y:S02]  /*02d0*/  LOP3.LUT R24, R2, 0x1, RZ, 0xc0, !PT ;  /* 0x0000000102187812 */ /* 0x000fe400078ec0ff */
[----:B------:R-:W-:Y:S02]  /*02e0*/  @!P0 LOP3.LUT R16, R16, 0xffffffe0, R17, 0xe2, !PT ;  /* 0xffffffe010108812 */ /* 0x000fe400078ee211 */
[----:B------:R-:W-:Y:S01]  /*02f0*/  @!P0 LOP3.LUT R15, R15, 0xffffff80, RZ, 0xc0, !PT ;  /* 0xffffff800f0f8812 */ /* 0x000fe200078ec0ff */
[----:B------:R-:W-:Y:S01]  /*0300*/  IMAD R24, R24, 0x31, R19 ;  /* 0x0000003118187824 */ /* 0x000fe200078e0213 */
[----:B------:R-:W-:-:S02]  /*0310*/  IADD3 R19, R9, R18, R10 ;  /* 0x0000001209137210 */ /* 0x000fc40007ffe00a */
[----:B------:R-:W-:Y:S01]  /*0320*/  @!P0 IADD3 R15, R9, R16, R15 ;  /* 0x00000010090f8210 */ /* 0x000fe20007ffe00f */
[----:B------:R-:W-:Y:S02]  /*0330*/  IMAD R11, R5, 0xc40, R24 ;  /* 0x00000c40050b7824 */ /* 0x000fe400078e0218 */
[----:B------:R-:W-:-:S04]  /*0340*/  IMAD.WIDE R18, R19, R4, c[0x0][0x170] ;  /* 0x00005c0013127625 */ /* 0x000fc800078e0204 */
[-C--:B------:R-:W-:Y:S02]  /*0350*/  @!P0 IMAD.WIDE R16, R15, R4.reuse, c[0x0][0x170] ;  /* 0x00005c000f108625 */ /* 0x080fe400078e0204 */
[----:B------:R-:W3:Y:S02]  /*0360*/  LDG.E.CONSTANT R18, [R18.64] ;  /* 0x0000000412127981 */ /* 0x000ee4000c1e9900 */
[----:B------:R-:W-:Y:S02]  /*0370*/  IMAD.WIDE R10, R11, R4, c[0x0][0x168] ;  /* 0x00005a000b0a7625 */ /* 0x000fe400078e0204 */
[----:B------:R-:W4:Y:S04]  /*0380*/  @!P0 LDG.E.CONSTANT R16, [R16.64] ;  /* 0x0000000410108981 */ /* 0x000f28000c1e9900 */
[----:B------:R-:W5:Y:S04]  /*0390*/  LDG.E.CONSTANT R4, [R10.64] ;  /* 0x000000040a047981 */ /* 0x000f68000c1e9900 */
[----:B------:R-:W5:Y:S04]  /*03a0*/  LDG.E.CONSTANT R24, [R10.64+0x620] ;  /* 0x000620040a187981 */ /* 0x000f68000c1e9900 */
[----:B------:R-:W5:Y:S04]  /*03b0*/  LDG.E.CONSTANT R32, [R10.64+0xc40] ;  /* 0x000c40040a207981 */ /* 0x000f68000c1e9900 */
[----:B------:R-:W5:Y:S04]  /*03c0*/  LDG.E.CONSTANT R34, [R10.64+0x1260] ;  /* 0x001260040a227981 */ /* 0x000f68000c1e9900 */
[----:B------:R-:W5:Y:S04]  /*03d0*/  LDG.E.CONSTANT R42, [R10.64+0x1880] ;  /* 0x001880040a2a7981 */ /* 0x000f68000c1e9900 */
[----:B------:R-:W5:Y:S04]  /*03e0*/  LDG.E.CONSTANT R44, [R10.64+0x1ea0] ;  /* 0x001ea0040a2c7981 */ /* 0x000f68000c1e9900 */
[----:B------:R-:W5:Y:S04]  /*03f0*/  LDG.E.CONSTANT R46, [R10.64+0x24c0] ;  /* 0x0024c0040a2e7981 */ /* 0x000f68000c1e9900 */
[----:B------:R-:W5:Y:S01]  /*0400*/  LDG.E.CONSTANT R48, [R10.64+0x2ae0] ;  /* 0x002ae0040a307981 */ /* 0x000f62000c1e9900 */
[----:B------:R-:W-:-:S03]  /*0410*/  LEA R9, R2, 0x80, 0x3 ;  /* 0x0000008002097811 */ /* 0x000fc600078e18ff */
[----:B--2---:R0:W-:Y:S02]  /*0420*/  STS [R13.X4], R6 ;  /* 0x000000060d007388 */ /* 0x0041e40000004800 */
[----:B0-----:R-:W-:-:S04]  /*0430*/  LEA R6, R3, 0x800, 0x2 ;  /* 0x0000080003067811 */ /* 0x001fc800078e10ff */
[----:B------:R-:W-:Y:S01]  /*0440*/  IADD3 R6, R6, 0x188, RZ ;  /* 0x0000018806067810 */ /* 0x000fe20007ffe0ff */
[----:B---3--:R-:W-:Y:S04]  /*0450*/  STS [R13.X4+0x310], R18 ;  /* 0x000310120d007388 */ /* 0x008fe80000004800 */
[----:B----4-:R-:W-:Y:S04]  /*0460*/  @!P0 STS [R13.X4+0x620], R16 ;  /* 0x000620100d008388 */ /* 0x010fe80000004800 */
[----:B-----5:R0:W-:Y:S04]  /*0470*/  STS [R13.X4+0x800], R4 ;  /* 0x000800040d007388 */ /* 0x0201e80000004800 */
[----:B------:R1:W-:Y:S04]  /*0480*/  STS [R13.X4+0xb10], R24 ;  /* 0x000b10180d007388 */ /* 0x0003e80000004800 */
[----:B------:R1:W-:Y:S04]  /*0490*/  STS [R13.X4+0xe20], R32 ;  /* 0x000e20200d007388 */ /* 0x0003e80000004800 */
[----:B------:R1:W-:Y:S04]  /*04a0*/  STS [R13.X4+0x1130], R34 ;  /* 0x001130220d007388 */ /* 0x0003e80000004800 */
[----:B------:R1:W-:Y:S04]  /*04b0*/  STS [R13.X4+0x1440], R42 ;  /* 0x0014402a0d007388 */ /* 0x0003e80000004800 */
[----:B------:R1:W-:Y:S04]  /*04c0*/  STS [R13.X4+0x1750], R44 ;  /* 0x0017502c0d007388 */ /* 0x0003e80000004800 */
[----:B------:R1:W-:Y:S04]  /*04d0*/  STS [R13.X4+0x1a60], R46 ;  /* 0x001a602e0d007388 */ /* 0x0003e80000004800 */
[----:B------:R1:W-:Y:S01]  /*04e0*/  STS [R13.X4+0x1d70], R48 ;  /* 0x001d70300d007388 */ /* 0x0003e20000004800 */
[----:B0-----:R-:W-:-:S03]  /*04f0*/  MOV R4, 0x80 ;  /* 0x0000008000047802 */ /* 0x001fc60000000f00 */
[----:B------:R-:W-:Y:S06]  /*0500*/  BAR.SYNC.DEFER_BLOCKING 0x0 ;  /* 0x0000000000007b1d */ /* 0x000fec0000010000 */
.L_x_27:
[----:B------:R-:W-:Y:S01]  /*0510*/  LDS R29, [R6+-0x188] ;  /* 0xfffe7800061d7984 */ /* 0x000fe20000000800 */
[----:B------:R-:W-:-:S03]  /*0520*/  IADD3 R4, R4, 0x400, RZ ;  /* 0x0000040004047810 */ /* 0x000fc60007ffe0ff */
[----:B------:R-:W0:Y:S01]  /*0530*/  LDS.64 R16, [R9+-0x80] ;  /* 0xffff800009107984 */ /* 0x000e220000000a00 */
[----:B------:R-:W-:-:S03]  /*0540*/  ISETP.NE.AND P0, PT, R4, 0x880, PT ;  /* 0x000008800400780c */ /* 0x000fc60003f05270 */
[----:B------:R-:W2:Y:S04]  /*0550*/  LDS R15, [R6+-0xc4] ;  /* 0xffff3c00060f7984 */ /* 0x000ea80000000800 */
[----:B------:R-:W3:Y:S04]  /*0560*/  LDS.64 R10, [R9+-0x60] ;  /* 0xffffa000090a7984 */ /* 0x000ee80000000a00 */
[----:B-1----:R-:W1:Y:S01]  /*0570*/  LDS.64 R32, [R9+-0x40] ;  /* 0xffffc00009207984 */ /* 0x002e620000000a00 */
[C---:B0-----:R-:W-:Y:S01]  /*0580*/  FFMA R34, R29.reuse, R17, R20 ;  /* 0x000000111d227223 */ /* 0x041fe20000000014 */
[----:B------:R-:W-:-:S02]  /*0590*/  FFMA R13, R29, R16, R28 ;  /* 0x000000101d0d7223 */ /* 0x000fc4000000001c */
[----:B------:R-:W0:Y:S01]  /*05a0*/  LDS.64 R20, [R9+-0x20] ;  /* 0xffffe00009147984 */ /* 0x000e220000000a00 */
[----:B--2---:R-:W-:Y:S01]  /*05b0*/  FFMA R23, R16, R15, R35 ;  /* 0x0000000f10177223 */ /* 0x004fe20000000023 */
[----:B------:R-:W-:Y:S02]  /*05c0*/  FFMA R18, R15, R17, R40 ;  /* 0x000000110f127223 */ /* 0x000fe40000000028 */
[----:B------:R-:W-:Y:S01]  /*05d0*/  LDS.64 R16, [R9] ;  /* 0x0000000009107984 */ /* 0x000fe20000000a00 */
[C---:B---3--:R-:W-:Y:S01]  /*05e0*/  FFMA R27, R29.reuse, R10, R38 ;  /* 0x0000000a1d1b7223 */ /* 0x048fe20000000026 */
[-C--:B------:R-:W-:Y:S01]  /*05f0*/  FFMA R28, R29, R11.reuse, R36 ;  /* 0x0000000b1d1c7223 */ /* 0x080fe20000000024 */
[----:B------:R-:W-:Y:S01]  /*0600*/  FFMA R24, R15, R11, R30 ;  /* 0x0000000b0f187223 */ /* 0x000fe2000000001e */
[----:B------:R-:W-:Y:S01]  /*0610*/  FFMA R19, R10, R15, R41 ;  /* 0x0000000f0a137223 */ /* 0x000fe20000000029 */
[C---:B-1----:R-:W-:Y:S01]  /*0620*/  FFMA R35, R29.reuse, R32, R25 ;  /* 0x000000201d237223 */ /* 0x042fe20000000019 */
[----:B------:R-:W-:Y:S01]  /*0630*/  FFMA R26, R29, R33, R26 ;  /* 0x000000211d1a7223 */ /* 0x000fe2000000001a */
[----:B------:R-:W-:Y:S01]  /*0640*/  FFMA R25, R32, R15, R39 ;  /* 0x0000000f20197223 */ /* 0x000fe20000000027 */
[----:B------:R-:W1:Y:S01]  /*0650*/  LDS R30, [R6] ;  /* 0x00000000061e7984 */ /* 0x000e620000000800 */
[----:B------:R-:W-:-:S03]  /*0660*/  FFMA R33, R15, R33, R22 ;  /* 0x000000210f217223 */ /* 0x000fc60000000016 */
[----:B------:R-:W2:Y:S04]  /*0670*/  LDS R32, [R6+0xc4] ;  /* 0x0000c40006207984 */ /* 0x000ea80000000800 */
[----:B------:R-:W3:Y:S01]  /*0680*/  LDS.64 R10, [R9+0x40] ;  /* 0x00004000090a7984 */ /* 0x000ee20000000a00 */
[C---:B0-----:R-:W-:Y:S01]  /*0690*/  FFMA R31, R29.reuse, R20, R31 ;  /* 0x000000141d1f7223 */ /* 0x041fe2000000001f */
[----:B------:R-:W-:Y:S01]  /*06a0*/  FFMA R29, R29, R21, R14 ;  /* 0x000000151d1d7223 */ /* 0x000fe2000000000e */
[----:B------:R-:W-:Y:S01]  /*06b0*/  FFMA R37, R20, R15, R37 ;  /* 0x0000000f14257223 */ /* 0x000fe20000000025 */
[----:B------:R-:W-:Y:S02]  /*06c0*/  FFMA R21, R15, R21, R12 ;  /* 0x000000150f157223 */ /* 0x000fe4000000000c */
[----:B------:R-:W0:Y:S01]  /*06d0*/  LDS.64 R14, [R9+0x20] ;  /* 0x00002000090e7984 */ /* 0x000e220000000a00 */
[C---:B-1----:R-:W-:Y:S01]  /*06e0*/  FFMA R22, R30.reuse, R16, R13 ;  /* 0x000000101e167223 */ /* 0x042fe2000000000d */
[----:B------:R-:W-:-:S02]  /*06f0*/  FFMA R34, R30, R17, R34 ;  /* 0x000000111e227223 */ /* 0x000fc40000000022 */
[----:B------:R-:W1:Y:S01]  /*0700*/  LDS.64 R12, [R9+0x60] ;  /* 0x00006000090c7984 */ /* 0x000e620000000a00 */
[----:B--2---:R-:W-:Y:S01]  /*0710*/  FFMA R23, R16, R32, R23 ;  /* 0x0000002010177223 */ /* 0x004fe20000000017 */
[----:B------:R-:W-:Y:S01]  /*0720*/  FFMA R18, R32, R17, R18 ;  /* 0x0000001120127223 */ /* 0x000fe20000000012 */
[----:B---3--:R-:W-:Y:S01]  /*0730*/  FFMA R17, R30, R10, R35 ;  /* 0x0000000a1e117223 */ /* 0x008fe20000000023 */
[----:B------:R-:W-:Y:S01]  /*0740*/  FFMA R25, R10, R32, R25 ;  /* 0x000000200a197223 */ /* 0x000fe20000000019 */
[C---:B------:R-:W-:Y:S01]  /*0750*/  FFMA R26, R30.reuse, R11, R26 ;  /* 0x0000000b1e1a7223 */ /* 0x040fe2000000001a */
[----:B------:R-:W-:Y:S01]  /*0760*/  LDS R35, [R6+0x24c] ;  /* 0x00024c0006237984 */ /* 0x000fe20000000800 */
[CC--:B0-----:R-:W-:Y:S01]  /*0770*/  FFMA R16, R30.reuse, R15.reuse, R28 ;  /* 0x0000000f1e107223 */ /* 0x0c1fe2000000001c */
[----:B------:R-:W-:Y:S01]  /*0780*/  FFMA R27, R30, R14, R27 ;  /* 0x0000000e1e1b7223 */ /* 0x000fe2000000001b */
[-C--:B------:R-:W-:Y:S01]  /*0790*/  FFMA R19, R14, R32.reuse, R19 ;  /* 0x000000200e137223 */ /* 0x080fe20000000013 */
[C---:B------:R-:W-:Y:S01]  /*07a0*/  FFMA R24, R32.reuse, R15, R24 ;  /* 0x0000000f20187223 */ /* 0x040fe20000000018 */
[----:B------:R-:W-:Y:S01]  /*07b0*/  FFMA R28, R32, R11, R33 ;  /* 0x0000000b201c7223 */ /* 0x000fe20000000021 */
[----:B------:R-:W0:Y:S04]  /*07c0*/  LDS.64 R14, [R9+0xa0] ;  /* 0x0000a000090e7984 */ /* 0x000e280000000a00 */
[----:B------:R-:W2:Y:S01]  /*07d0*/  LDS.64 R10, [R9+0x80] ;  /* 0x00008000090a7984 */ /* 0x000ea20000000a00 */
[----:B-1----:R-:W-:Y:S01]  /*07e0*/  FFMA R37, R12, R32, R37 ;  /* 0x000000200c257223 */ /* 0x002fe20000000025 */
[----:B------:R-:W-:Y:S01]  /*07f0*/  FFMA R31, R30, R12, R31 ;  /* 0x0000000c1e1f7223 */ /* 0x000fe2000000001f */
[-C--:B------:R-:W-:Y:S01]  /*0800*/  FFMA R32, R32, R13.reuse, R21 ;  /* 0x0000000d20207223 */ /* 0x080fe20000000015 */
[----:B------:R-:W1:Y:S01]  /*0810*/  LDS R33, [R6+0x188] ;  /* 0x0001880006217984 */ /* 0x000e620000000800 */
[----:B------:R-:W-:-:S03]  /*0820*/  FFMA R30, R30, R13, R29 ;  /* 0x0000000d1e1e7223 */ /* 0x000fc6000000001d */
[----:B------:R-:W3:Y:S04]  /*0830*/  LDS.64 R20, [R9+0xc0] ;  /* 0x0000c00009147984 */ /* 0x000ee80000000a00 */
[----:B------:R-:W-:Y:S01]  /*0840*/  LDS R29, [R6+0x3d4] ;  /* 0x0003d400061d7984 */ /* 0x000fe20000000800 */
[----:B0-----:R-:W-:Y:S01]  /*0850*/  FFMA R13, R14, R35, R19 ;  /* 0x000000230e0d7223 */ /* 0x001fe20000000013 */
[C---:B------:R-:W-:Y:S01]  /*0860*/  FFMA R24, R35.reuse, R15, R24 ;  /* 0x0000000f23187223 */ /* 0x040fe20000000018 */
[----:B--2---:R-:W-:Y:S01]  /*0870*/  FFMA R12, R35, R11, R18 ;  /* 0x0000000b230c7223 */ /* 0x004fe20000000012 */
[----:B------:R-:W-:Y:S01]  /*0880*/  FFMA R23, R10, R35, R23 ;  /* 0x000000230a177223 */ /* 0x000fe20000000017 */
[----:B------:R-:W0:Y:S01]  /*0890*/  LDS.64 R18, [R9+0xe0] ;  /* 0x0000e00009127984 */ /* 0x000e220000000a00 */
[C---:B-1----:R-:W-:Y:S01]  /*08a0*/  FFMA R22, R33.reuse, R10, R22 ;  /* 0x0000000a21167223 */ /* 0x042fe20000000016 */
[C---:B------:R-:W-:Y:S01]  /*08b0*/  FFMA R10, R33.reuse, R11, R34 ;  /* 0x0000000b210a7223 */ /* 0x040fe20000000022 */
[C---:B------:R-:W-:Y:S01]  /*08c0*/  FFMA R11, R33.reuse, R14, R27 ;  /* 0x0000000e210b7223 */ /* 0x040fe2000000001b */
[C---:B------:R-:W-:Y:S01]  /*08d0*/  FFMA R14, R33.reuse, R15, R16 ;  /* 0x0000000f210e7223 */ /* 0x040fe20000000010 */
[C---:B---3--:R-:W-:Y:S01]  /*08e0*/  FFMA R15, R33.reuse, R20, R17 ;  /* 0x00000014210f7223 */ /* 0x048fe20000000011 */
[----:B------:R-:W-:Y:S01]  /*08f0*/  LDS R27, [R6+0x310] ;  /* 0x00031000061b7984 */ /* 0x000fe20000000800 */
[----:B------:R-:W-:Y:S01]  /*0900*/  FFMA R25, R20, R35, R25 ;  /* 0x0000002314197223 */ /* 0x000fe20000000019 */
[-C--:B------:R-:W-:Y:S01]  /*0910*/  FFMA R26, R33, R21.reuse, R26 ;  /* 0x00000015211a7223 */ /* 0x080fe2000000001a */
[----:B------:R-:W-:Y:S01]  /*0920*/  FFMA R28, R35, R21, R28 ;  /* 0x00000015231c7223 */ /* 0x000fe2000000001c */
[----:B------:R-:W1:Y:S04]  /*0930*/  LDS.64 R16, [R9+0x100] ;  /* 0x0001000009107984 */ /* 0x000e680000000a00 */
[----:B------:R-:W2:Y:S01]  /*0940*/  LDS.64 R20, [R9+0x140] ;  /* 0x0001400009147984 */ /* 0x000ea20000000a00 */
[C---:B0-----:R-:W-:Y:S01]  /*0950*/  FFMA R31, R33.reuse, R18, R31 ;  /* 0x00000012211f7223 */ /* 0x041fe2000000001f */
[----:B------:R-:W-:Y:S01]  /*0960*/  FFMA R37, R18, R35, R37 ;  /* 0x0000002312257223 */ /* 0x000fe20000000025 */
[-C--:B------:R-:W-:Y:S01]  /*0970*/  FFMA R30, R33, R19.reuse, R30 ;  /* 0x00000013211e7223 */ /* 0x080fe2000000001e */
[----:B------:R-:W-:-:S02]  /*0980*/  FFMA R32, R35, R19, R32 ;  /* 0x0000001323207223 */ /* 0x000fc40000000020 */
[----:B------:R-:W0:Y:S01]  /*0990*/  LDS.64 R18, [R9+0x120] ;  /* 0x0001200009127984 */ /* 0x000e220000000a00 */
[C---:B-1----:R-:W-:Y:S01]  /*09a0*/  FFMA R33, R27.reuse, R16, R22 ;  /* 0x000000101b217223 */ /* 0x042fe20000000016 */
[----:B------:R-:W-:Y:S01]  /*09b0*/  FFMA R35, R16, R29, R23 ;  /* 0x0000001d10237223 */ /* 0x000fe20000000017 */
[-C--:B------:R-:W-:Y:S01]  /*09c0*/  FFMA R10, R27, R17.reuse, R10 ;  /* 0x000000111b0a7223 */ /* 0x080fe2000000000a */
[----:B------:R-:W-:Y:S01]  /*09d0*/  FFMA R16, R29, R17, R12 ;  /* 0x000000111d107223 */ /* 0x000fe2000000000c */
[----:B------:R-:W1:Y:S01]  /*09e0*/  LDS.64 R22, [R9+0x160] ;  /* 0x0001600009167984 */ /* 0x000e620000000a00 */
[C---:B--2---:R-:W-:Y:S01]  /*09f0*/  FFMA R36, R27.reuse, R20, R15 ;  /* 0x000000141b247223 */ /* 0x044fe2000000000f */
[-C--:B------:R-:W-:Y:S01]  /*0a00*/  FFMA R26, R27, R21.reuse, R26 ;  /* 0x000000151b1a7223 */ /* 0x080fe2000000001a */
[----:B------:R-:W-:Y:S01]  /*0a10*/  FFMA R28, R29, R21, R28 ;  /* 0x000000151d1c7223 */ /* 0x000fe2000000001c */
[-C--:B------:R-:W-:Y:S01]  /*0a20*/  FFMA R25, R20, R29.reuse, R25 ;  /* 0x0000001d14197223 */ /* 0x080fe20000000019 */
[----:B------:R-:W-:Y:S01]  /*0a30*/  LDS R21, [R6+0x498] ;  /* 0x0004980006157984 */ /* 0x000fe20000000800 */
[----:B0-----:R-:W-:Y:S01]  /*0a40*/  FFMA R17, R18, R29, R13 ;  /* 0x0000001d12117223 */ /* 0x001fe2000000000d */
[----:B------:R-:W-:-:S02]  /*0a50*/  FFMA R34, R27, R19, R14 ;  /* 0x000000131b227223 */ /* 0x000fc4000000000e */
[----:B------:R-:W0:Y:S01]  /*0a60*/  LDS.64 R12, [R9+0x180] ;  /* 0x00018000090c7984 */ /* 0x000e220000000a00 */
[----:B------:R-:W-:Y:S01]  /*0a70*/  FFMA R11, R27, R18, R11 ;  /* 0x000000121b0b7223 */ /* 0x000fe2000000000b */
[----:B------:R-:W-:Y:S02]  /*0a80*/  FFMA R24, R29, R19, R24 ;  /* 0x000000131d187223 */ /* 0x000fe40000000018 */
[----:B------:R-:W2:Y:S01]  /*0a90*/  LDS.64 R14, [R9+0x1a0] ;  /* 0x0001a000090e7984 */ /* 0x000ea20000000a00 */
[-C--:B-1----:R-:W-:Y:S01]  /*0aa0*/  FFMA R30, R27, R23.reuse, R30 ;  /* 0x000000171b1e7223 */ /* 0x082fe2000000001e */
[----:B------:R-:W-:Y:S01]  /*0ab0*/  FFMA R32, R29, R23, R32 ;  /* 0x000000171d207223 */ /* 0x000fe20000000020 */
[----:B------:R-:W-:Y:S01]  /*0ac0*/  FFMA R31, R27, R22, R31 ;  /* 0x000000161b1f7223 */ /* 0x000fe2000000001f */
[----:B------:R-:W-:Y:S01]  /*0ad0*/  FFMA R22, R22, R29, R37 ;  /* 0x0000001d16167223 */ /* 0x000fe20000000025 */
[----:B------:R-:W1:Y:S04]  /*0ae0*/  LDS.64 R18, [R9+0x1c0] ;  /* 0x0001c00009127984 */ /* 0x000e680000000a00 */
[----:B------:R-:W3:Y:S01]  /*0af0*/  LDS R37, [R6+0x55c] ;  /* 0x00055c0006257984 */ /* 0x000ee20000000800 */
[C---:B0-----:R-:W-:Y:S01]  /*0b00*/  FFMA R20, R21.reuse, R13, R10 ;  /* 0x0000000d15147223 */ /* 0x041fe2000000000a */
[C---:B------:R-:W-:Y:S01]  /*0b10*/  FFMA R33, R21.reuse, R12, R33 ;  /* 0x0000000c15217223 */ /* 0x040fe20000000021 */
[C---:B--2---:R-:W-:Y:S01]  /*0b20*/  FFMA R23, R21.reuse, R14, R11 ;  /* 0x0000000e15177223 */ /* 0x044fe2000000000b */
[C---:B------:R-:W-:Y:S01]  /*0b30*/  FFMA R34, R21.reuse, R15, R34 ;  /* 0x0000000f15227223 */ /* 0x040fe20000000022 */
[----:B------:R-:W0:Y:S01]  /*0b40*/  LDS.64 R10, [R9+0x1e0] ;  /* 0x0001e000090a7984 */ /* 0x000e220000000a00 */
[C---:B-1----:R-:W-:Y:S01]  /*0b50*/  FFMA R27, R21.reuse, R18, R36 ;  /* 0x00000012151b7223 */ /* 0x042fe20000000024 */
[----:B------:R-:W-:-:S02]  /*0b60*/  FFMA R26, R21, R19, R26 ;  /* 0x00000013151a7223 */ /* 0x000fc4000000001a */
[----:B------:R-:W-:Y:S01]  /*0b70*/  LDS R36, [R6+0x620] ;  /* 0x0006200006247984 */ /* 0x000fe20000000800 */
[----:B---3--:R-:W-:Y:S01]  /*0b80*/  FFMA R29, R18, R37, R25 ;  /* 0x00000025121d7223 */ /* 0x008fe20000000019 */
[C---:B------:R-:W-:Y:S02]  /*0b90*/  FFMA R28, R37.reuse, R19, R28 ;  /* 0x00000013251c7223 */ /* 0x040fe4000000001c */
[----:B------:R-:W-:Y:S01]  /*0ba0*/  LDS R25, [R6+0x6e4] ;  /* 0x0006e40006197984 */ /* 0x000fe20000000800 */
[----:B------:R-:W-:Y:S01]  /*0bb0*/  FFMA R35, R12, R37, R35 ;  /* 0x000000250c237223 */ /* 0x000fe20000000023 */
[C---:B------:R-:W-:Y:S01]  /*0bc0*/  FFMA R16, R37.reuse, R13, R16 ;  /* 0x0000000d25107223 */ /* 0x040fe20000000010 */
[----:B------:R-:W-:Y:S01]  /*0bd0*/  FFMA R17, R14, R37, R17 ;  /* 0x000000250e117223 */ /* 0x000fe20000000011 */
[----:B------:R-:W1:Y:S01]  /*0be0*/  LDS.64 R18, [R9+0x260] ;  /* 0x0002600009127984 */ /* 0x000e620000000a00 */
[----:B------:R-:W-:-:S03]  /*0bf0*/  FFMA R24, R37, R15, R24 ;  /* 0x0000000f25187223 */ /* 0x000fc60000000018 */
[----:B------:R-:W2:Y:S04]  /*0c00*/  LDS.64 R12, [R9+0x200] ;  /* 0x00020000090c7984 */ /* 0x000ea80000000a00 */
[----:B------:R-:W3:Y:S01]  /*0c10*/  LDS.64 R14, [R9+0x240] ;  /* 0x00024000090e7984 */ /* 0x000ee20000000a00 */
[C---:B0-----:R-:W-:Y:S01]  /*0c20*/  FFMA R31, R21.reuse, R10, R31 ;  /* 0x0000000a151f7223 */ /* 0x041fe2000000001f */
[----:B------:R-:W-:Y:S01]  /*0c30*/  FFMA R22, R10, R37, R22 ;  /* 0x000000250a167223 */ /* 0x000fe20000000016 */
[-C--:B------:R-:W-:Y:S01]  /*0c40*/  FFMA R21, R21, R11.reuse, R30 ;  /* 0x0000000b15157223 */ /* 0x080fe2000000001e */
[----:B------:R-:W-:Y:S02]  /*0c50*/  FFMA R32, R37, R11, R32 ;  /* 0x0000000b25207223 */ /* 0x000fe40000000020 */
[----:B------:R-:W0:Y:S01]  /*0c60*/  LDS.64 R10, [R9+0x220] ;  /* 0x00022000090a7984 */ /* 0x000e220000000a00 */
[----:B-1----:R-:W-:Y:S01]  /*0c70*/  FFMA R31, R36, R18, R31 ;  /* 0x00000012241f7223 */ /* 0x002fe2000000001f */
[----:B------:R-:W-:-:S02]  /*0c80*/  FFMA R37, R18, R25, R22 ;  /* 0x0000001912257223 */ /* 0x000fc40000000016 */
[----:B------:R-:W-:Y:S01]  /*0c90*/  LDS R22, [R6+0x7a8] ;  /* 0x0007a80006167984 */ /* 0x000fe20000000800 */
[----:B--2---:R-:W-:Y:S01]  /*0ca0*/  FFMA R33, R36, R12, R33 ;  /* 0x0000000c24217223 */ /* 0x004fe20000000021 */
[----:B------:R-:W-:Y:S01]  /*0cb0*/  FFMA R35, R12, R25, R35 ;  /* 0x000000190c237223 */ /* 0x000fe20000000023 */
[CC--:B------:R-:W-:Y:S01]  /*0cc0*/  FFMA R20, R36.reuse, R13.reuse, R20 ;  /* 0x0000000d24147223 */ /* 0x0c0fe20000000014 */
[----:B------:R-:W-:Y:S01]  /*0cd0*/  LDS R18, [R6+0x86c] ;  /* 0x00086c0006127984 */ /* 0x000fe20000000800 */
[C---:B------:R-:W-:Y:S01]  /*0ce0*/  FFMA R16, R25.reuse, R13, R16 ;  /* 0x0000000d19107223 */ /* 0x040fe20000000010 */
[----:B---3--:R-:W-:Y:S01]  /*0cf0*/  FFMA R27, R36, R14, R27 ;  /* 0x0000000e241b7223 */ /* 0x008fe2000000001b */
[----:B------:R-:W-:Y:S01]  /*0d00*/  FFMA R29, R14, R25, R29 ;  /* 0x000000190e1d7223 */ /* 0x000fe2000000001d */
[CC--:B------:R-:W-:Y:S01]  /*0d10*/  FFMA R26, R36.reuse, R15.reuse, R26 ;  /* 0x0000000f241a7223 */ /* 0x0c0fe2000000001a */
[C---:B------:R-:W-:Y:S01]  /*0d20*/  FFMA R28, R25.reuse, R15, R28 ;  /* 0x0000000f191c7223 */ /* 0x040fe2000000001c */
[----:B------:R-:W1:Y:S04]  /*0d30*/  LDS.64 R12, [R9+0x2a0] ;  /* 0x0002a000090c7984 */ /* 0x000e680000000a00 */
[----:B------:R-:W2:Y:S01]  /*0d40*/  LDS.64 R14, [R9+0x2c0] ;  /* 0x0002c000090e7984 */ /* 0x000ea20000000a00 */
[----:B0-----:R-:W-:Y:S01]  /*0d50*/  FFMA R23, R36, R10, R23 ;  /* 0x0000000a24177223 */ /* 0x001fe20000000017 */
[----:B------:R-:W-:Y:S01]  /*0d60*/  FFMA R17, R10, R25, R17 ;  /* 0x000000190a117223 */ /* 0x000fe20000000011 */
[CC--:B------:R-:W-:Y:S01]  /*0d70*/  FFMA R34, R36.reuse, R11.reuse, R34 ;  /* 0x0000000b24227223 */ /* 0x0c0fe20000000022 */
[C---:B------:R-:W-:Y:S01]  /*0d80*/  FFMA R24, R25.reuse, R11, R24 ;  /* 0x0000000b19187223 */ /* 0x040fe20000000018 */
[-C--:B------:R-:W-:Y:S01]  /*0d90*/  FFMA R36, R36, R19.reuse, R21 ;  /* 0x0000001324247223 */ /* 0x080fe20000000015 */
[----:B------:R-:W0:Y:S01]  /*0da0*/  LDS.64 R10, [R9+0x280] ;  /* 0x00028000090a7984 */ /* 0x000e220000000a00 */
[----:B------:R-:W-:-:S03]  /*0db0*/  FFMA R19, R25, R19, R32 ;  /* 0x0000001319137223 */ /* 0x000fc60000000020 */
[----:B------:R-:W-:Y:S01]  /*0dc0*/  LDS R21, [R6+0x9f4] ;  /* 0x0009f40006157984 */ /* 0x000fe20000000800 */
[----:B-1----:R-:W-:Y:S01]  /*0dd0*/  FFMA R23, R22, R12, R23 ;  /* 0x0000000c16177223 */ /* 0x002fe20000000017 */
[----:B------:R-:W-:Y:S01]  /*0de0*/  FFMA R17, R12, R18, R17 ;  /* 0x000000120c117223 */ /* 0x000fe20000000011 */
[-C--:B------:R-:W-:Y:S01]  /*0df0*/  FFMA R34, R22, R13.reuse, R34 ;  /* 0x0000000d16227223 */ /* 0x080fe20000000022 */
[----:B------:R-:W-:Y:S01]  /*0e00*/  FFMA R30, R18, R13, R24 ;  /* 0x0000000d121e7223 */ /* 0x000fe20000000018 */
[----:B--2---:R-:W-:Y:S01]  /*0e10*/  FFMA R27, R22, R14, R27 ;  /* 0x0000000e161b7223 */ /* 0x004fe2000000001b */
[----:B------:R-:W-:Y:S01]  /*0e20*/  FFMA R29, R14, R18, R29 ;  /* 0x000000120e1d7223 */ /* 0x000fe2000000001d */
[-C--:B------:R-:W-:Y:S01]  /*0e30*/  FFMA R26, R22, R15.reuse, R26 ;  /* 0x0000000f161a7223 */ /* 0x080fe2000000001a */
[----:B------:R-:W-:Y:S01]  /*0e40*/  FFMA R32, R18, R15, R28 ;  /* 0x0000000f12207223 */ /* 0x000fe2000000001c */
[----:B------:R1:W-:Y:S04]  /*0e50*/  LDS R24, [R6+0x930] ;  /* 0x0009300006187984 */ /* 0x0003e80000000800 */
[----:B------:R-:W2:Y:S04]  /*0e60*/  LDS.64 R12, [R9+0x300] ;  /* 0x00030000090c7984 */ /* 0x000ea80000000a00 */
[----:B------:R-:W3:Y:S01]  /*0e70*/  LDS.64 R14, [R9+0x320] ;  /* 0x00032000090e7984 */ /* 0x000ee20000000a00 */
[----:B-1----:R-:W-:Y:S01]  /*0e80*/  IADD3 R6, R6, 0xc40, RZ ;  /* 0x00000c4006067810 */ /* 0x002fe20007ffe0ff */
[----:B0-----:R-:W-:Y:S01]  /*0e90*/  FFMA R33, R22, R10, R33 ;  /* 0x0000000a16217223 */ /* 0x001fe20000000021 */
[----:B------:R-:W-:Y:S01]  /*0ea0*/  FFMA R35, R10, R18, R35 ;  /* 0x000000120a237223 */ /* 0x000fe20000000023 */
[-C--:B------:R-:W-:Y:S01]  /*0eb0*/  FFMA R20, R22, R11.reuse, R20 ;  /* 0x0000000b16147223 */ /* 0x080fe20000000014 */
[----:B------:R-:W-:-:S02]  /*0ec0*/  FFMA R16, R18, R11, R16 ;  /* 0x0000000b12107223 */ /* 0x000fc40000000010 */
[----:B------:R-:W0:Y:S01]  /*0ed0*/  LDS.64 R10, [R9+0x2e0] ;  /* 0x0002e000090a7984 */ /* 0x000e220000000a00 */
[----:B--2---:R-:W-:Y:S01]  /*0ee0*/  FFMA R28, R24, R12, R33 ;  /* 0x0000000c181c7223 */ /* 0x004fe20000000021 */
[----:B------:R-:W-:Y:S01]  /*0ef0*/  FFMA R35, R12, R21, R35 ;  /* 0x000000150c237223 */ /* 0x000fe20000000023 */
[CC--:B------:R-:W-:Y:S01]  /*0f00*/  FFMA R20, R24.reuse, R13.reuse, R20 ;  /* 0x0000000d18147223 */ /* 0x0c0fe20000000014 */
[C---:B------:R-:W-:Y:S01]  /*0f10*/  FFMA R40, R21.reuse, R13, R16 ;  /* 0x0000000d15287223 */ /* 0x040fe20000000010 */
[----:B---3--:R-:W-:Y:S01]  /*0f20*/  FFMA R38, R24, R14, R23 ;  /* 0x0000000e18267223 */ /* 0x008fe20000000017 */
[----:B------:R-:W-:Y:S01]  /*0f30*/  FFMA R41, R14, R21, R17 ;  /* 0x000000150e297223 */ /* 0x000fe20000000011 */
[----:B------:R-:W-:Y:S01]  /*0f40*/  FFMA R30, R21, R15, R30 ;  /* 0x0000000f151e7223 */ /* 0x000fe2000000001e */
[----:B0-----:R-:W-:Y:S01]  /*0f50*/  FFMA R31, R22, R10, R31 ;  /* 0x0000000a161f7223 */ /* 0x001fe2000000001f */
[----:B------:R-:W-:Y:S01]  /*0f60*/  FFMA R37, R10, R18, R37 ;  /* 0x000000120a257223 */ /* 0x000fe20000000025 */
[-C--:B------:R-:W-:Y:S01]  /*0f70*/  FFMA R42, R22, R11.reuse, R36 ;  /* 0x0000000b162a7223 */ /* 0x080fe20000000024 */
[----:B------:R-:W-:Y:S01]  /*0f80*/  FFMA R44, R18, R11, R19 ;  /* 0x0000000b122c7223 */ /* 0x000fe20000000013 */
[C---:B------:R-:W-:Y:S01]  /*0f90*/  FFMA R36, R24.reuse, R15, R34 ;  /* 0x0000000f18247223 */ /* 0x040fe20000000022 */
[----:B------:R-:W0:Y:S04]  /*0fa0*/  LDS.64 R18, [R9+0x340] ;  /* 0x0003400009127984 */ /* 0x000e280000000a00 */
[----:B------:R1:W2:Y:S02]  /*0fb0*/  LDS.64 R10, [R9+0x360] ;  /* 0x00036000090a7984 */ /* 0x0002a40000000a00 */
[----:B-1----:R-:W-:Y:S01]  /*0fc0*/  IADD3 R9, R9, 0x400, RZ ;  /* 0x0000040009097810 */ /* 0x002fe20007ffe0ff */
[----:B0-----:R-:W-:Y:S01]  /*0fd0*/  FFMA R25, R24, R18, R27 ;  /* 0x0000001218197223 */ /* 0x001fe2000000001b */
[----:B------:R-:W-:Y:S01]  /*0fe0*/  FFMA R39, R18, R21, R29 ;  /* 0x0000001512277223 */ /* 0x000fe2000000001d */
[CC--:B------:R-:W-:Y:S01]  /*0ff0*/  FFMA R26, R24.reuse, R19.reuse, R26 ;  /* 0x00000013181a7223 */ /* 0x0c0fe2000000001a */
[C---:B------:R-:W-:Y:S01]  /*1000*/  FFMA R22, R21.reuse, R19, R32 ;  /* 0x0000001315167223 */ /* 0x040fe20000000020 */
[----:B--2---:R-:W-:Y:S01]  /*1010*/  FFMA R31, R24, R10, R31 ;  /* 0x0000000a181f7223 */ /* 0x004fe2000000001f */
[----:B------:R-:W-:Y:S01]  /*1020*/  FFMA R37, R10, R21, R37 ;  /* 0x000000150a257223 */ /* 0x000fe20000000025 */
[-C--:B------:R-:W-:Y:S01]  /*1030*/  FFMA R14, R24, R11.reuse, R42 ;  /* 0x0000000b180e7223 */ /* 0x080fe2000000002a */
[----:B------:R-:W-:Y:S01]  /*1040*/  FFMA R12, R21, R11, R44 ;  /* 0x0000000b150c7223 */ /* 0x000fe2000000002c */
[----:B------:R-:W-:Y:S05]  /*1050*/  @P0 BRA `(.L_x_27) ;  /* 0xfffff4b000000947 */ /* 0x000fea000383ffff */
[----:B------:R-:W-:-:S04]  /*1060*/  IADD3 R5, R5, 0x1, RZ ;  /* 0x0000000105057810 */ /* 0x000fc80007ffe0ff */
[----:B------:R-:W-:-:S13]  /*1070*/  ISETP.GE.U32.AND P0, PT, R5, 0x8, PT ;  /* 0x000000080500780c */ /* 0x000fda0003f06070 */
[----:B------:R-:W-:Y:S05]  /*1080*/  @!P0 BRA `(.L_x_28) ;  /* 0xfffff09000008947 */ /* 0x000fea000383ffff */
[----:B------:R-:W0:Y:S02]  /*1090*/  S2R R3, SR_TID.X ;  /* 0x0000000000037919 */ /* 0x000e240000002100 */
[----:B0-----:R-:W-:Y:S01]  /*10a0*/  IMAD R0, R0, 0x6200, R3 ;  /* 0x0000620000007824 */ /* 0x001fe200078e0203 */
[----:B------:R-:W-:-:S03]  /*10b0*/  MOV R3, 0x4 ;  /* 0x0000000400037802 */ /* 0x000fc60000000f00 */
[----:B------:R-:W-:-:S04]  /*10c0*/  IMAD R7, R7, 0x1880, R0 ;  /* 0x0000188007077824 */ /* 0x000fc800078e0200 */
[----:B------:R-:W-:-:S04]  /*10d0*/  IMAD R7, R2, 0x188, R7 ;  /* 0x0000018802077824 */ /* 0x000fc800078e0207 */
[----:B------:R-:W-:-:S04]  /*10e0*/  IMAD R2, R8, 0x62, R7 ;  /* 0x0000006208027824 */ /* 0x000fc800078e0207 */
[----:B------:R-:W-:-:S05]  /*10f0*/  IMAD.WIDE R2, R2, R3, c[0x0][0x160] ;  /* 0x0000580002027625 */ /* 0x000fca00078e0203 */
[----:B------:R-:W-:Y:S04]  /*1100*/  STG.E [R2.64], R28 ;  /* 0x0000001c02007986 */ /* 0x000fe8000c101904 */
        /* <DEDUP_REMOVED lines=16> */
.L_x_29:
        /* <DEDUP_REMOVED lines=15> */
.L_x_94:


//--------------------- .text.tvmgen_default_fused_nn_contrib_conv2d_winograd_without_weight_transform_add_nn_relu_3_kernel --------------------------
	.section	.text.tvmgen_default_fused_nn_contrib_conv2d_winograd_without_weight_transform_add_nn_relu_3_kernel,"ax",@progbits
	.sectioninfo	@"SHI_REGISTERS=28"
	.align	128
        .global         tvmgen_default_fused_nn_contrib_conv2d_winograd_without_weight_transform_add_nn_relu_3_kernel
        .type           tvmgen_default_fused_nn_contrib_conv2d_winograd_without_weight_transform_add_nn_relu_3_kernel,@function
        .size           tvmgen_default_fused_nn_contrib_conv2d_winograd_without_weight_transform_add_nn_relu_3_kernel,(.L_x_95 - tvmgen_default_fused_nn_contrib_conv2d_winograd_without_weight_transform_add_nn_relu_3_kernel)
        .other          tvmgen_default_fused_nn_contrib_conv2d_winograd_without_weight_transform_add_nn_relu_3_kernel,@"STO_CUDA_ENTRY STV_DEFAULT"
tvmgen_default_fused_nn_contrib_conv2d_winograd_without_weight_transform_add_nn_relu_3_kernel:
.text.tvmgen_default_fused_nn_contrib_conv2d_winograd_without_weight_transform_add_nn_relu_3_kernel:
        /* <DEDUP_REMOVED lines=123> */
.L_x_30:
        /* <DEDUP_REMOVED lines=13> */
.L_x_95:


//--------------------- .text.tvmgen_default_fused_nn_contrib_conv2d_winograd_without_weight_transform_add_add_nn_relu_kernel_2 --------------------------
	.section	.text.tvmgen_default_fused_nn_contrib_conv2d_winograd_without_weight_transform_add_add_nn_relu_kernel_2,"ax",@progbits
	.sectioninfo	@"SHI_REGISTERS=40"
	.align	128
        .global         tvmgen_default_fused_nn_contrib_conv2d_winograd_without_weight_transform_add_add_nn_relu_kernel_2
        .type           tvmgen_default_fused_nn_contrib_conv2d_winograd_without_weight_transform_add_add_nn_relu_kernel_2,@function
        .size           tvmgen_default_fused_nn_contrib_conv2d_winograd_without_weight_transform_add_add_nn_relu_kernel_2,(.L_x_96 - tvmgen_default_fused_nn_contrib_conv2d_winograd_without_weight_transform_add_add_nn_relu_kernel_2)
        .other          tvmgen_default_fused_nn_contrib_conv2d_winograd_without_weight_transform_add_add_nn_relu_kernel_2,@"STO_CUDA_ENTRY STV_DEFAULT"
tvmgen_default_fused_nn_contrib_conv2d_winograd_without_weight_transform_add_add_nn_relu_kernel_2:
.text.tvmgen_default_fused_nn_contrib_conv2d_winograd_without_weight_transform_add_add_nn_relu_kernel_2:
[----:B------:R-:W-:Y:S02]  /*0000*/  MOV R1, c[0x0][0x28] ;  /* 0x00000a0000017a02 */ /* 0x000fe40000000f00 */
[----:B------:R-:W0:Y:S01]  /*0010*/  S2R R29, SR_CTAID.X ;  /* 0x00000000001d7919 */ /* 0x000e220000002500 */
[----:B------:R-:W-:Y:S01]  /*0020*/  MOV R3, 0x4 ;  /* 0x0000000400037802 */ /* 0x000fe20000000f00 */
[----:B------:R-:W-:Y:S02]  /*0030*/  ULDC.64 UR4, c[0x0][0x118] ;  /* 0x0000460000047ab9 */ /* 0x000fe40000000a00 */
[----:B------:R-:W0:Y:S02]  /*0040*/  S2R R30, SR_TID.X ;  /* 0x00000000001e7919 */ /* 0x000e240000002100 */
[----:B0-----:R-:W-:-:S05]  /*0050*/  LEA R24, R29, R30, 0x7 ;  /* 0x0000001e1d187211 */ /* 0x001fca00078e38ff */
[----:B------:R-:W-:-:S05]  /*0060*/  IMAD.WIDE R24, R24, R3, c[0x0][0x168] ;  /* 0x00005a0018187625 */ /* 0x000fca00078e0203 */
[----:B------:R-:W2:Y:S04]  /*0070*/  LDG.E.CONSTANT R28, [R24.64] ;  /* 0x00000004181c7981 */ /* 0x000ea8000c1e9900 */
[----:B------:R-:W3:Y:S04]  /*0080*/  LDG.E.CONSTANT R27, [R24.64+0xc400] ;  /* 0x00c40004181b7981 */ /* 0x000ee8000c1e9900 */
[----:B------:R-:W4:Y:S04]  /*0090*/  LDG.E.CONSTANT R22, [R24.64+0x18800] ;  /* 0x0188000418167981 */ /* 0x000f28000c1e9900 */
[----:B------:R-:W5:Y:S04]  /*00a0*/  LDG.E.CONSTANT R16, [R24.64+0x24c00] ;  /* 0x024c000418107981 */ /* 0x000f68000c1e9900 */
        /* <DEDUP_REMOVED lines=19> */
[----:B------:R-:W5:Y:S01]  /*01e0*/  LDG.E.CONSTANT R36, [R24.64+0x126000] ;  /* 0x1260000418247981 */ /* 0x000f62000c1e9900 */
[----:B------:R-:W-:-:S02]  /*01f0*/  SHF.R.S32.HI R4, RZ, 0x2, R30 ;  /* 0x00000002ff047819 */ /* 0x000fc4000001141e */
[----:B------:R-:W-:Y:S02]  /*0200*/  SHF.R.S32.HI R21, RZ, 0x1, R30 ;  /* 0x00000001ff157819 */ /* 0x000fe4000001141e */
[C---:B------:R-:W-:Y:S02]  /*0210*/  LEA R23, R29.reuse, R30, 0x1 ;  /* 0x0000001e1d177211 */ /* 0x040fe400078e08ff */
[C---:B------:R-:W-:Y:S02]  /*0220*/  LEA R4, R29.reuse, R4, 0x5 ;  /* 0x000000041d047211 */ /* 0x040fe400078e28ff */
[----:B------:R-:W-:Y:S01]  /*0230*/  LEA R21, R29, R21, 0x6 ;  /* 0x000000151d157211 */ /* 0x000fe200078e30ff */
[----:B--2---:R-:W-:Y:S01]  /*0240*/  FADD R28, RZ, R28 ;  /* 0x0000001cff1c7221 */ /* 0x004fe20000000000 */
[--C-:B---3--:R-:W-:Y:S01]  /*0250*/  FADD R31, RZ, R27.reuse ;  /* 0x0000001bff1f7221 */ /* 0x108fe20000000000 */
[--C-:B------:R-:W-:Y:S02]  /*0260*/  FADD R29, RZ, -R27.reuse ;  /* 0x8000001bff1d7221 */ /* 0x100fe40000000000 */
[----:B------:R-:W-:-:S02]  /*0270*/  FADD R27, R28, R27 ;  /* 0x0000001b1c1b7221 */ /* 0x000fc40000000000 */
[C---:B----4-:R-:W-:Y:S02]  /*0280*/  FADD R29, R22.reuse, R29 ;  /* 0x0000001d161d7221 */ /* 0x050fe40000000000 */
[----:B------:R-:W-:Y:S01]  /*0290*/  FADD R27, R27, R22 ;  /* 0x000000161b1b7221 */ /* 0x000fe20000000000 */
[----:B------:R-:W-:Y:S01]  /*02a0*/  FADD R31, R22, R31 ;  /* 0x0000001f161f7221 */ /* 0x000fe20000000000 */
[C---:B-----5:R-:W-:Y:S02]  /*02b0*/  FFMA R35, R16.reuse, 0.125, R29 ;  /* 0x3e00000010237823 */ /* 0x060fe4000000001d */
[----:B------:R-:W-:Y:S01]  /*02c0*/  FADD R27, R27, R16 ;  /* 0x000000101b1b7221 */ /* 0x000fe20000000000 */
[C---:B------:R-:W-:Y:S01]  /*02d0*/  FFMA R31, R16.reuse, 0.25, R31 ;  /* 0x3e800000101f7823 */ /* 0x040fe2000000001f */
[----:B------:R-:W-:Y:S01]  /*02e0*/  FFMA R22, R16, 0.5, R29 ;  /* 0x3f00000010167823 */ /* 0x000fe2000000001d */
[C-C-:B------:R-:W-:Y:S01]  /*02f0*/  FADD R29, R14.reuse, R14.reuse ;  /* 0x0000000e0e1d7221 */ /* 0x140fe20000000000 */
[----:B------:R-:W-:Y:S01]  /*0300*/  FADD R27, R27, R14 ;  /* 0x0000000e1b1b7221 */ /* 0x000fe20000000000 */
[C---:B------:R-:W-:Y:S01]  /*0310*/  FFMA R35, R14.reuse, -8, R35 ;  /* 0xc10000000e237823 */ /* 0x040fe20000000023 */
[----:B------:R-:W-:Y:S01]  /*0320*/  FFMA R16, R14, 4, R31 ;  /* 0x408000000e107823 */ /* 0x000fe2000000001f */
[--C-:B------:R-:W-:Y:S01]  /*0330*/  FADD R30, RZ, -R10.reuse ;  /* 0x8000000aff1e7221 */ /* 0x100fe20000000000 */
[----:B------:R-:W-:Y:S01]  /*0340*/  FADD R28, R27, R10 ;  /* 0x0000000a1b1c7221 */ /* 0x000fe20000000000 */
[----:B------:R-:W-:Y:S01]  /*0350*/  FADD R22, R22, -R29 ;  /* 0x8000001d16167221 */ /* 0x000fe20000000000 */
[----:B------:R-:W-:Y:S01]  /*0360*/  FADD R14, R35, R12 ;  /* 0x0000000c230e7221 */ /* 0x000fe20000000000 */
[----:B------:R-:W-:Y:S01]  /*0370*/  FADD R10, RZ, R10 ;  /* 0x0000000aff0a7221 */ /* 0x000fe20000000000 */
[--C-:B------:R-:W-:Y:S01]  /*0380*/  FADD R12, RZ, R11.reuse ;  /* 0x0000000bff0c7221 */ /* 0x100fe20000000000 */
[--C-:B------:R-:W-:Y:S01]  /*0390*/  FADD R34, RZ, -R11.reuse ;  /* 0x8000000bff227221 */ /* 0x100fe20000000000 */
[C---:B------:R-:W-:Y:S01]  /*03a0*/  FADD R37, -R11.reuse, R30 ;  /* 0x0000001e0b257221 */ /* 0x040fe20000000100 */
[C---:B------:R-:W-:Y:S01]  /*03b0*/  FADD R35, R11.reuse, R10 ;  /* 0x0000000a0b237221 */ /* 0x040fe20000000000 */
[C---:B------:R-:W-:Y:S01]  /*03c0*/  FADD R29, R11.reuse, R16 ;  /* 0x000000100b1d7221 */ /* 0x040fe20000000000 */
[C---:B------:R-:W-:Y:S01]  /*03d0*/  FADD R31, -R11.reuse, R22 ;  /* 0x000000160b1f7221 */ /* 0x040fe20000000100 */
[----:B------:R-:W-:Y:S01]  /*03e0*/  FADD R27, -R11, R14 ;  /* 0x0000000e0b1b7221 */ /* 0x000fe20000000100 */
[----:B------:R-:W-:Y:S01]  /*03f0*/  FADD R11, R28, R11 ;  /* 0x0000000b1c0b7221 */ /* 0x000fe20000000000 */
[C-C-:B------:R-:W-:Y:S01]  /*0400*/  FADD R10, -R26.reuse, R12.reuse ;  /* 0x0000000c1a0a7221 */ /* 0x140fe20000000100 */
[C---:B------:R-:W-:Y:S01]  /*0410*/  FADD R12, R26.reuse, R12 ;  /* 0x0000000c1a0c7221 */ /* 0x040fe20000000000 */
[C-C-:B------:R-:W-:Y:S01]  /*0420*/  FADD R16, -R26.reuse, R34.reuse ;  /* 0x000000221a107221 */ /* 0x140fe20000000100 */
[C---:B------:R-:W-:Y:S01]  /*0430*/  FADD R34, R26.reuse, R34 ;  /* 0x000000221a227221 */ /* 0x040fe20000000000 */
[C---:B------:R-:W-:Y:S01]  /*0440*/  FADD R32, -R26.reuse, R37 ;  /* 0x000000251a207221 */ /* 0x040fe20000000100 */
[C---:B------:R-:W-:Y:S01]  /*0450*/  FADD R30, R26.reuse, R35 ;  /* 0x000000231a1e7221 */ /* 0x040fe20000000000 */
[C---:B------:R-:W-:Y:S01]  /*0460*/  FADD R14, R26.reuse, R31 ;  /* 0x0000001f1a0e7221 */ /* 0x040fe20000000000 */
[C---:B------:R-:W-:Y:S01]  /*0470*/  FADD R22, R26.reuse, R29 ;  /* 0x0000001d1a167221 */ /* 0x040fe20000000000 */
[----:B------:R-:W-:Y:S01]  /*0480*/  FADD R28, R26, R27 ;  /* 0x0000001b1a1c7221 */ /* 0x000fe20000000000 */
[----:B------:R-:W-:Y:S01]  /*0490*/  FADD R26, R11, R26 ;  /* 0x0000001a0b1a7221 */ /* 0x000fe20000000000 */
[C---:B------:R-:W-:Y:S01]  /*04a0*/  FFMA R11, R33.reuse, 0.25, R12 ;  /* 0x3e800000210b7823 */ /* 0x040fe2000000000c */
[C-C-:B------:R-:W-:Y:S01]  /*04b0*/  FFMA R12, R33.reuse, -0.5, R10.reuse ;  /* 0xbf000000210c7823 */ /* 0x140fe2000000000a */
[C---:B------:R-:W-:Y:S01]  /*04c0*/  FFMA R27, R33.reuse, -0.125, R10 ;  /* 0xbe000000211b7823 */ /* 0x040fe2000000000a */
[C---:B------:R-:W-:Y:S01]  /*04d0*/  FFMA R16, R33.reuse, -0.25, R16 ;  /* 0xbe80000021107823 */ /* 0x040fe20000000010 */
[C-C-:B------:R-:W-:Y:S01]  /*04e0*/  FFMA R10, R33.reuse, 0.5, R34.reuse ;  /* 0x3f000000210a7823 */ /* 0x140fe20000000022 */
[C---:B------:R-:W-:Y:S01]  /*04f0*/  FFMA R29, R33.reuse, 0.125, R34 ;  /* 0x3e000000211d7823 */ /* 0x040fe20000000022 */
[C---:B------:R-:W-:Y:S01]  /*0500*/  FADD R35, -R33.reuse, R32 ;  /* 0x0000002021237221 */ /* 0x040fe20000000100 */
[C---:B------:R-:W-:Y:S01]  /*0510*/  FADD R37, R33.reuse, R30 ;  /* 0x0000001e21257221 */ /* 0x040fe20000000000 */
[C---:B------:R-:W-:Y:S01]  /*0520*/  FFMA R14, R33.reuse, 0.5, R14 ;  /* 0x3f000000210e7823 */ /* 0x040fe2000000000e */
[C---:B------:R-:W-:Y:S01]  /*0530*/  FFMA R22, R33.reuse, 0.25, R22 ;  /* 0x3e80000021167823 */ /* 0x040fe20000000016 */
[----:B------:R-:W-:Y:S01]  /*0540*/  FFMA R31, R33, 0.125, R28 ;  /* 0x3e000000211f7823 */ /* 0x000fe2000000001c */
[----:B------:R-:W-:Y:S01]  /*0550*/  FADD R33, R26, R33 ;  /* 0x000000211a217221 */ /* 0x000fe20000000000 */
[C-C-:B------:R-:W-:Y:S01]  /*0560*/  FADD R26, R20.reuse, R20.reuse ;  /* 0x00000014141a7221 */ /* 0x140fe20000000000 */
[C---:B------:R-:W-:Y:S01]  /*0570*/  FADD R28, R20.reuse, R37 ;  /* 0x00000025141c7221 */ /* 0x040fe20000000000 */
[----:B------:R-:W-:Y:S01]  /*0580*/  FFMA R27, R20, 8, R27 ;  /* 0x41000000141b7823 */ /* 0x000fe2000000001b */
[----:B------:R-:W-:Y:S01]  /*0590*/  FADD R30, R33, R20 ;  /* 0x00000014211e7221 */ /* 0x000fe20000000000 */
[C---:B------:R-:W-:Y:S01]  /*05a0*/  FADD R12, R26.reuse, R12 ;  /* 0x0000000c1a0c7221 */ /* 0x040fe20000000000 */
[----:B------:R-:W-:Y:S01]  /*05b0*/  FADD R10, -R26, R10 ;  /* 0x0000000a1a0a7221 */ /* 0x000fe20000000100 */
[----:B------:R-:W-:Y:S01]  /*05c0*/  FADD R14, R14, -R26 ;  /* 0x8000001a0e0e7221 */ /* 0x000fe20000000000 */
[C---:B------:R-:W-:Y:S01]  /*05d0*/  FFMA R29, R20.reuse, -8, R29 ;  /* 0xc1000000141d7823 */ /* 0x040fe2000000001d */
[C---:B------:R-:W-:Y:S01]  /*05e0*/  FFMA R16, R20.reuse, -4, R16 ;  /* 0xc080000014107823 */ /* 0x040fe20000000010 */
[C---:B------:R-:W-:Y:S01]  /*05f0*/  FFMA R11, R20.reuse, 4, R11 ;  /* 0x40800000140b7823 */ /* 0x040fe2000000000b */
[C---:B------:R-:W-:Y:S01]  /*0600*/  FADD R26, -R20.reuse, R35 ;  /* 0x00000023141a7221 */ /* 0x040fe20000000100 */
[C---:B------:R-:W-:Y:S01]  /*0610*/  FFMA R22, R20.reuse, 4, R22 ;  /* 0x4080000014167823 */ /* 0x040fe20000000016 */
[----:B------:R-:W-:Y:S01]  /*0620*/  FFMA R31, R20, -8, R31 ;  /* 0xc1000000141f7823 */ /* 0x000fe2000000001f */
[C---:B------:R-:W-:Y:S01]  /*0630*/  FADD R20, R19.reuse, R28 ;  /* 0x0000001c13147221 */ /* 0x040fe20000000000 */
[----:B------:R-:W-:Y:S01]  /*0640*/  FADD R28, R30, R19 ;  /* 0x000000131e1c7221 */ /* 0x000fe20000000000 */
[C---:B------:R-:W-:Y:S01]  /*0650*/  FADD R30, -R8.reuse, R27 ;  /* 0x0000001b081e7221 */ /* 0x040fe20000000100 */
[----:B------:R-:W-:Y:S01]  /*0660*/  FADD R32, R8, R29 ;  /* 0x0000001d08207221 */ /* 0x000fe20000000000 */
[----:B------:R-:W-:Y:S01]  /*0670*/  FADD R26, R19, R26 ;  /* 0x0000001a131a7221 */ /* 0x000fe20000000000 */
[----:B------:R-:W-:Y:S01]  /*0680*/  FADD R8, R31, R8 ;  /* 0x000000081f087221 */ /* 0x000fe20000000000 */
[C---:B------:R-:W-:Y:S01]  /*0690*/  FADD R12, -R17.reuse, R12 ;  /* 0x0000000c110c7221 */ /* 0x040fe20000000100 */
[C---:B------:R-:W-:Y:S01]  /*06a0*/  FADD R20, R17.reuse, R20 ;  /* 0x0000001411147221 */ /* 0x040fe20000000000 */
[C---:B------:R-:W-:Y:S01]  /*06b0*/  FADD R16, R17.reuse, R16 ;  /* 0x0000001011107221 */ /* 0x040fe20000000000 */
[C---:B------:R-:W-:Y:S01]  /*06c0*/  FADD R10, -R17.reuse, R10 ;  /* 0x0000000a110a7221 */ /* 0x040fe20000000100 */
[C---:B------:R-:W-:Y:S01]  /*06d0*/  FADD R34, R17.reuse, R11 ;  /* 0x0000000b11227221 */ /* 0x040fe20000000000 */
[C---:B------:R-:W-:Y:S01]  /*06e0*/  FADD R30, -R17.reuse, R30 ;  /* 0x0000001e111e7221 */ /* 0x040fe20000000100 */
[C---:B------:R-:W-:Y:S01]  /*06f0*/  FADD R32, -R17.reuse, R32 ;  /* 0x0000002011207221 */ /* 0x040fe20000000100 */
[C---:B------:R-:W-:Y:S01]  /*0700*/  FADD R26, R17.reuse, R26 ;  /* 0x0000001a111a7221 */ /* 0x040fe20000000000 */
[C---:B------:R-:W-:Y:S01]  /*0710*/  FADD R14, -R17.reuse, R14 ;  /* 0x0000000e110e7221 */ /* 0x040fe20000000100 */
[C---:B------:R-:W-:Y:S01]  /*0720*/  FADD R22, R17.reuse, R22 ;  /* 0x0000001611167221 */ /* 0x040fe20000000000 */
[----:B------:R-:W-:Y:S01]  /*0730*/  FADD R8, -R17, R8 ;  /* 0x0000000811087221 */ /* 0x000fe20000000100 */
[----:B------:R-:W-:Y:S01]  /*0740*/  FADD R28, R28, R17 ;  /* 0x000000111c1c7221 */ /* 0x000fe20000000000 */
[C---:B------:R-:W-:Y:S01]  /*0750*/  FADD R12, R15.reuse, R12 ;  /* 0x0000000c0f0c7221 */ /* 0x040fe20000000000 */
        /* <DEDUP_REMOVED lines=9> */
[----:B------:R-:W-:Y:S01]  /*07f0*/  FADD R8, R15, R8 ;  /* 0x000000080f087221 */ /* 0x000fe20000000000 */
[----:B------:R-:W-:Y:S01]  /*0800*/  FADD R28, R28, R15 ;  /* 0x0000000f1c1c7221 */ /* 0x000fe20000000000 */
[----:B------:R-:W-:Y:S01]  /*0810*/  FADD R15, R5, R5 ;  /* 0x00000005050f7221 */ /* 0x000fe20000000000 */
[C---:B------:R-:W-:Y:S01]  /*0820*/  FFMA R12, R13.reuse, 0.5, R12 ;  /* 0x3f0000000d0c7823 */ /* 0x040fe2000000000c */
[C---:B------:R-:W-:Y:S01]  /*0830*/  FADD R20, R13.reuse, R20 ;  /* 0x000000140d147221 */ /* 0x040fe20000000000 */
[C---:B------:R-:W-:Y:S01]  /*0840*/  FFMA R16, R13.reuse, 0.25, R16 ;  /* 0x3e8000000d107823 */ /* 0x040fe20000000010 */
[C---:B------:R-:W-:Y:S01]  /*0850*/  FFMA R30, R13.reuse, 0.125, R30 ;  /* 0x3e0000000d1e7823 */ /* 0x040fe2000000001e */
[C---:B------:R-:W-:Y:S01]  /*0860*/  FFMA R32, R13.reuse, 0.125, R32 ;  /* 0x3e0000000d207823 */ /* 0x040fe20000000020 */
[C---:B------:R-:W-:Y:S01]  /*0870*/  FFMA R8, R13.reuse, 0.125, R8 ;  /* 0x3e0000000d087823 */ /* 0x040fe20000000008 */
[----:B------:R-:W-:Y:S01]  /*0880*/  FADD R26, R13, R26 ;  /* 0x0000001a0d1a7221 */ /* 0x000fe20000000000 */
[----:B------:R-:W-:Y:S01]  /*0890*/  FADD R28, R28, R13 ;  /* 0x0000000d1c1c7221 */ /* 0x000fe20000000000 */
[----:B------:R-:W-:Y:S01]  /*08a0*/  FADD R37, -R15, R12 ;  /* 0x0000000c0f257221 */ /* 0x000fe20000000100 */
[----:B------:R-:W-:Y:S01]  /*08b0*/  FFMA R10, R13, 0.5, R10 ;  /* 0x3f0000000d0a7823 */ /* 0x000fe2000000000a */
[----:B------:R-:W-:Y:S01]  /*08c0*/  FADD R12, R5, R20 ;  /* 0x00000014050c7221 */ /* 0x000fe20000000000 */
[C---:B------:R-:W-:Y:S01]  /*08d0*/  FFMA R34, R13.reuse, 0.25, R34 ;  /* 0x3e8000000d227823 */ /* 0x040fe20000000022 */
[C---:B------:R-:W-:Y:S01]  /*08e0*/  FFMA R14, R13.reuse, 0.5, R14 ;  /* 0x3f0000000d0e7823 */ /* 0x040fe2000000000e */
[----:B------:R-:W-:Y:S01]  /*08f0*/  FFMA R22, R13, 0.25, R22 ;  /* 0x3e8000000d167823 */ /* 0x000fe20000000016 */
[C---:B------:R-:W-:Y:S01]  /*0900*/  FFMA R31, R5.reuse, 4, R16 ;  /* 0x40800000051f7823 */ /* 0x040fe20000000010 */
[C---:B------:R-:W-:Y:S01]  /*0910*/  FFMA R27, R5.reuse, -8, R30 ;  /* 0xc1000000051b7823 */ /* 0x040fe2000000001e */
[C---:B------:R-:W-:Y:S01]  /*0920*/  FFMA R19, R5.reuse, -8, R32 ;  /* 0xc100000005137823 */ /* 0x040fe20000000020 */
[C---:B------:R-:W-:Y:S01]  /*0930*/  FFMA R17, R5.reuse, -8, R8 ;  /* 0xc100000005117823 */ /* 0x040fe20000000008 */
[----:B------:R-:W-:Y:S01]  /*0940*/  FADD R26, R5, R26 ;  /* 0x0000001a051a7221 */ /* 0x000fe20000000000 */
[----:B------:R-:W-:Y:S01]  /*0950*/  FADD R16, R28, R5 ;  /* 0x000000051c107221 */ /* 0x000fe20000000000 */
[----:B------:R-:W-:Y:S01]  /*0960*/  FADD R13, -R15, R10 ;  /* 0x0000000a0f0d7221 */ /* 0x000fe20000000100 */
[----:B------:R-:W-:Y:S01]  /*0970*/  FFMA R12, R7, 0.25, R12 ;  /* 0x3e800000070c7823 */ /* 0x000fe2000000000c */
[----:B------:R-:W-:Y:S01]  /*0980*/  FADD R15, R14, -R15 ;  /* 0x8000000f0e0f7221 */ /* 0x000fe20000000000 */
[C---:B------:R-:W-:Y:S01]  /*0990*/  FFMA R29, R5.reuse, 4, R34 ;  /* 0x40800000051d7823 */ /* 0x040fe20000000022 */
[----:B------:R-:W-:Y:S01]  /*09a0*/  FFMA R35, R5, 4, R22 ;  /* 0x4080000005237823 */ /* 0x000fe20000000016 */
[C---:B------:R-:W-:Y:S01]  /*09b0*/  FADD R27, R0.reuse, R27 ;  /* 0x0000001b001b7221 */ /* 0x040fe20000000000 */
[----:B------:R-:W-:Y:S01]  /*09c0*/  FADD R10, R0, R19 ;  /* 0x00000013000a7221 */ /* 0x000fe20000000000 */
[----:B------:R-:W-:Y:S01]  /*09d0*/  FADD R14, R17, R0 ;  /* 0x00000000110e7221 */ /* 0x000fe20000000000 */
[C-C-:B------:R-:W-:Y:S01]  /*09e0*/  FFMA R19, R7.reuse, 0.5, R26.reuse ;  /* 0x3f00000007137823 */ /* 0x140fe2000000001a */
[----:B------:R-:W-:Y:S01]  /*09f0*/  FFMA R17, R7, 0.125, R26 ;  /* 0x3e00000007117823 */ /* 0x000fe2000000001a */
[----:B------:R-:W-:Y:S01]  /*0a00*/  FADD R16, R16, R7 ;  /* 0x0000000710107221 */ /* 0x000fe20000000000 */
[C---:B------:R-:W-:Y:S01]  /*0a10*/  FFMA R7, R6.reuse, 0.25, R12 ;  /* 0x3e80000006077823 */ /* 0x040fe2000000000c */
[C---:B------:R-:W-:Y:S01]  /*0a20*/  FFMA R34, R6.reuse, -0.25, R13 ;  /* 0xbe80000006227823 */ /* 0x040fe2000000000d */
[C---:B------:R-:W-:Y:S01]  /*0a30*/  FFMA R8, R6.reuse, 0.25, R29 ;  /* 0x3e80000006087823 */ /* 0x040fe2000000001d */
[C---:B------:R-:W-:Y:S01]  /*0a40*/  FADD R12, -R6.reuse, R15 ;  /* 0x0000000f060c7221 */ /* 0x040fe20000000100 */
[C---:B------:R-:W-:Y:S01]  /*0a50*/  FFMA R0, R6.reuse, -0.5, R37 ;  /* 0xbf00000006007823 */ /* 0x040fe20000000025 */
[C---:B------:R-:W-:Y:S01]  /*0a60*/  FFMA R29, R6.reuse, 0.5, R31 ;  /* 0x3f000000061d7823 */ /* 0x040fe2000000001f */
[C---:B------:R-:W-:Y:S01]  /*0a70*/  FFMA R13, R6.reuse, -0.5, R27 ;  /* 0xbf000000060d7823 */ /* 0x040fe2000000001b */
[C---:B------:R-:W-:Y:S01]  /*0a80*/  FADD R15, R6.reuse, R35 ;  /* 0x00000023060f7221 */ /* 0x040fe20000000000 */
[C---:B------:R-:W-:Y:S01]  /*0a90*/  FFMA R37, R6.reuse, -0.125, R37 ;  /* 0xbe00000006257823 */ /* 0x040fe20000000025 */
[C---:B------:R-:W-:Y:S01]  /*0aa0*/  FFMA R31, R6.reuse, 0.125, R31 ;  /* 0x3e000000061f7823 */ /* 0x040fe2000000001f */
[C---:B------:R-:W-:Y:S01]  /*0ab0*/  FFMA R10, R6.reuse, -0.25, R10 ;  /* 0xbe800000060a7823 */ /* 0x040fe2000000000a */
[C---:B------:R-:W-:Y:S01]  /*0ac0*/  FFMA R27, R6.reuse, -0.125, R27 ;  /* 0xbe000000061b7823 */ /* 0x040fe2000000001b */
[C---:B------:R-:W-:Y:S01]  /*0ad0*/  FFMA R19, R6.reuse, 0.5, R19 ;  /* 0x3f00000006137823 */ /* 0x040fe20000000013 */
[C---:B------:R-:W-:Y:S01]  /*0ae0*/  FFMA R17, R6.reuse, 0.125, R17 ;  /* 0x3e00000006117823 */ /* 0x040fe20000000011 */
[----:B------:R-:W-:Y:S01]  /*0af0*/  FADD R35, -R6, R14 ;  /* 0x0000000e06237221 */ /* 0x000fe20000000100 */
[----:B------:R-:W-:Y:S01]  /*0b00*/  FADD R6, R16, R6 ;  /* 0x0000000610067221 */ /* 0x000fe20000000000 */
[----:B------:R-:W2:Y:S01]  /*0b10*/  LDG.E.CONSTANT R33, [R24.64+0x119c00] ;  /* 0x119c000418217981 */ /* 0x000ea2000c1e9900 */
[C---:B------:R-:W-:Y:S01]  /*0b20*/  FFMA R34, R18.reuse, 0.25, R34 ;  /* 0x3e80000012227823 */ /* 0x040fe20000000022 */
[C---:B------:R-:W-:Y:S01]  /*0b30*/  FFMA R8, R18.reuse, 0.25, R8 ;  /* 0x3e80000012087823 */ /* 0x040fe20000000008 */
[C---:B------:R-:W-:Y:S01]  /*0b40*/  FFMA R0, R18.reuse, 0.5, R0 ;  /* 0x3f00000012007823 */ /* 0x040fe20000000000 */
[----:B------:R0:W3:Y:S01]  /*0b50*/  LDG.E.CONSTANT R11, [R24.64+0x132400] ;  /* 0x13240004180b7981 */ /* 0x0000e2000c1e9900 */
[C---:B------:R-:W-:Y:S01]  /*0b60*/  FFMA R37, R18.reuse, 0.125, R37 ;  /* 0x3e00000012257823 */ /* 0x040fe20000000025 */
[C---:B------:R-:W-:Y:S01]  /*0b70*/  FFMA R29, R18.reuse, 0.5, R29 ;  /* 0x3f000000121d7823 */ /* 0x040fe2000000001d */
[C---:B------:R-:W-:Y:S01]  /*0b80*/  FFMA R31, R18.reuse, 0.125, R31 ;  /* 0x3e000000121f7823 */ /* 0x040fe2000000001f */
[C---:B------:R-:W-:Y:S01]  /*0b90*/  FFMA R10, R18.reuse, 0.25, R10 ;  /* 0x3e800000120a7823 */ /* 0x040fe2000000000a */
[C---:B------:R-:W-:Y:S01]  /*0ba0*/  FFMA R13, R18.reuse, 0.5, R13 ;  /* 0x3f000000120d7823 */ /* 0x040fe2000000000d */
[C---:B------:R-:W-:Y:S01]  /*0bb0*/  FFMA R27, R18.reuse, 0.125, R27 ;  /* 0x3e000000121b7823 */ /* 0x040fe2000000001b */
[C---:B------:R-:W-:Y:S01]  /*0bc0*/  FFMA R19, R18.reuse, 0.5, R19 ;  /* 0x3f00000012137823 */ /* 0x040fe20000000013 */
[C---:B------:R-:W-:Y:S01]  /*0bd0*/  FFMA R7, R18.reuse, 0.25, R7 ;  /* 0x3e80000012077823 */ /* 0x040fe20000000007 */
[C---:B------:R-:W-:Y:S01]  /*0be0*/  FFMA R17, R18.reuse, 0.125, R17 ;  /* 0x3e00000012117823 */ /* 0x040fe20000000011 */
[C---:B------:R-:W-:Y:S01]  /*0bf0*/  FADD R12, R18.reuse, R12 ;  /* 0x0000000c120c7221 */ /* 0x040fe20000000000 */
[C---:B------:R-:W-:Y:S01]  /*0c00*/  FADD R15, R18.reuse, R15 ;  /* 0x0000000f120f7221 */ /* 0x040fe20000000000 */
[----:B------:R-:W-:Y:S01]  /*0c10*/  FADD R35, R18, R35 ;  /* 0x0000002312237221 */ /* 0x000fe20000000000 */
[C---:B------:R-:W-:Y:S01]  /*0c20*/  FMUL R28, R9.reuse, 0.5 ;  /* 0x3f000000091c7820 */ /* 0x040fe20000400000 */
[----:B------:R-:W-:Y:S01]  /*0c30*/  FADD R18, R6, R18 ;  /* 0x0000001206127221 */ /* 0x000fe20000000000 */
[C---:B------:R-:W-:Y:S01]  /*0c40*/  FMUL R6, R9.reuse, 0.25 ;  /* 0x3e80000009067820 */ /* 0x040fe20000400000 */
[----:B------:R-:W-:Y:S01]  /*0c50*/  FMUL R20, R9, 0.125 ;  /* 0x3e00000009147820 */ /* 0x000fe20000400000 */
[----:B------:R0:W4:Y:S01]  /*0c60*/  LDG.E.CONSTANT R5, [R24.64+0x13e800] ;  /* 0x13e8000418057981 */ /* 0x000122000c1e9900 */
[C---:B------:R-:W-:Y:S01]  /*0c70*/  FFMA R0, R28.reuse, 0.5, R0 ;  /* 0x3f0000001c007823 */ /* 0x040fe20000000000 */
[C---:B------:R-:W-:Y:S01]  /*0c80*/  FFMA R29, R28.reuse, 0.25, R29 ;  /* 0x3e8000001c1d7823 */ /* 0x040fe2000000001d */
[C---:B------:R-:W-:Y:S01]  /*0c90*/  FFMA R13, R28.reuse, 0.125, R13 ;  /* 0x3e0000001c0d7823 */ /* 0x040fe2000000000d */
[----:B------:R-:W-:Y:S01]  /*0ca0*/  FADD R19, R28, R19 ;  /* 0x000000131c137221 */ /* 0x000fe20000000000 */
[----:B------:R-:W-:Y:S01]  /*0cb0*/  FADD R28, R12, R28 ;  /* 0x0000001c0c1c7221 */ /* 0x000fe20000000000 */
        /* <DEDUP_REMOVED lines=10> */
[----:B------:R0:W5:Y:S01]  /*0d60*/  LDG.E.CONSTANT R30, [R24.64+0x14ac00] ;  /* 0x14ac0004181e7981 */ /* 0x000162000c1e9900 */
[----:B------:R-:W-:Y:S01]  /*0d70*/  FMUL R14, R2, 0.5 ;  /* 0x3f000000020e7820 */ /* 0x000fe20000400000 */
[----:B------:R-:W-:Y:S01]  /*0d80*/  MOV R20, RZ ;  /* 0x000000ff00147202 */ /* 0x000fe20000000f00 */
[----:B------:R-:W-:Y:S01]  /*0d90*/  IMAD.HI R26, R4, 0x5397829d, RZ ;  /* 0x5397829d041a7827 */ /* 0x000fe200078e02ff */
[----:B------:R-:W-:Y:S01]  /*0da0*/  MOV R22, RZ ;  /* 0x000000ff00167202 */ /* 0x000fe20000000f00 */
[C---:B------:R-:W-:Y:S01]  /*0db0*/  FADD R27, R14.reuse, R14 ;  /* 0x0000000e0e1b7221 */ /* 0x040fe20000000000 */
[----:B------:R0:W5:Y:S01]  /*0dc0*/  LDG.E.CONSTANT R31, [R24.64+0x157000] ;  /* 0x15700004181f7981 */ /* 0x000162000c1e9900 */
[----:B------:R-:W-:Y:S01]  /*0dd0*/  IMAD.HI R20, R21, -0x6db6db6d, R20 ;  /* 0x9249249315147827 */ /* 0x000fe200078e0214 */
[----:B------:R-:W-:Y:S01]  /*0de0*/  FFMA R4, R14, -8, R13 ;  /* 0xc10000000e047823 */ /* 0x000fe2000000000d */
[----:B------:R-:W-:Y:S01]  /*0df0*/  FADD R0, R0, -R27 ;  /* 0x8000001b00007221 */ /* 0x000fe20000000000 */
[----:B------:R-:W-:Y:S01]  /*0e00*/  SHF.R.U32.HI R27, RZ, 0x1f, R26 ;  /* 0x0000001fff1b7819 */ /* 0x000fe2000001161a */
[C---:B------:R-:W-:Y:S01]  /*0e10*/  FMUL R13, R2.reuse, 0.25 ;  /* 0x3e800000020d7820 */ /* 0x040fe20000400000 */
[----:B------:R-:W-:Y:S01]  /*0e20*/  SHF.R.U32.HI R21, RZ, 0x1f, R20 ;  /* 0x0000001fff157819 */ /* 0x000fe20000011614 */
[----:B------:R-:W-:Y:S01]  /*0e30*/  FMUL R17, R2, 0.125 ;  /* 0x3e00000002117820 */ /* 0x000fe20000400000 */
[----:B------:R-:W-:Y:S01]  /*0e40*/  FADD R9, R18, R9 ;  /* 0x0000000912097221 */ /* 0x000fe20000000000 */
[----:B------:R-:W-:Y:S01]  /*0e50*/  LEA.HI.SX32 R26, R26, R27, 0x1c ;  /* 0x0000001b1a1a7211 */ /* 0x000fe200078fe2ff */
[C-C-:B------:R-:W-:Y:S01]  /*0e60*/  FADD R27, R13.reuse, R13.reuse ;  /* 0x0000000d0d1b7221 */ /* 0x140fe20000000000 */
[C---:B------:R-:W-:Y:S01]  /*0e70*/  FFMA R8, R13.reuse, 4, R8 ;  /* 0x408000000d087823 */ /* 0x040fe20000000008 */
[----:B------:R-:W-:Y:S01]  /*0e80*/  FFMA R10, R13, -8, R10 ;  /* 0xc10000000d0a7823 */ /* 0x000fe2000000000a */
[----:B------:R-:W-:Y:S01]  /*0e90*/  FADD R7, R7, R13 ;  /* 0x0000000d07077221 */ /* 0x000fe20000000000 */
[----:B------:R-:W-:Y:S01]  /*0ea0*/  LEA.HI.SX32 R21, R20, R21, 0x1e ;  /* 0x0000001514157211 */ /* 0x000fe200078ff2ff */
[C---:B------:R-:W-:Y:S01]  /*0eb0*/  FADD R37, R17.reuse, R17 ;  /* 0x0000001111257221 */ /* 0x040fe20000000000 */
[C---:B------:R-:W-:Y:S01]  /*0ec0*/  FFMA R16, R17.reuse, 4, R16 ;  /* 0x4080000011107823 */ /* 0x040fe20000000010 */
[----:B------:R-:W-:Y:S01]  /*0ed0*/  FFMA R13, R17, -8, R12 ;  /* 0xc1000000110d7823 */ /* 0x000fe2000000000c */
[----:B------:R-:W-:Y:S01]  /*0ee0*/  IMAD.HI R20, R23, -0x6db6db6d, R22 ;  /* 0x9249249317147827 */ /* 0x000fe200078e0216 */
[----:B------:R-:W-:Y:S01]  /*0ef0*/  FADD R17, R6, R17 ;  /* 0x0000001106117221 */ /* 0x000fe20000000000 */
[----:B------:R-:W-:Y:S01]  /*0f00*/  FADD R9, R9, R2 ;  /* 0x0000000209097221 */ /* 0x000fe20000000000 */
[----:B------:R-:W-:Y:S01]  /*0f10*/  FFMA R29, R14, 4, R29 ;  /* 0x408000000e1d7823 */ /* 0x000fe2000000001d */
[----:B------:R-:W-:Y:S01]  /*0f20*/  FADD R19, R19, R14 ;  /* 0x0000000e13137221 */ /* 0x000fe20000000000 */
[C---:B------:R-:W-:Y:S01]  /*0f30*/  FADD R6, R36.reuse, R36 ;  /* 0x0000002424067221 */ /* 0x040fe20000000000 */
[C---:B------:R-:W-:Y:S01]  /*0f40*/  FFMA R12, R36.reuse, 4, R7 ;  /* 0x40800000240c7823 */ /* 0x040fe20000000007 */
[----:B------:R-:W-:Y:S01]  /*0f50*/  FFMA R18, R36, -8, R17 ;  /* 0xc100000024127823 */ /* 0x000fe20000000011 */
[----:B------:R-:W-:Y:S01]  /*0f60*/  SHF.R.U32.HI R22, RZ, 0x1f, R20 ;  /* 0x0000001fff167819 */ /* 0x000fe20000011614 */
[----:B------:R-:W-:Y:S01]  /*0f70*/  FFMA R14, R2, 4, R15 ;  /* 0x40800000020e7823 */ /* 0x000fe2000000000f */
[----:B------:R-:W-:Y:S01]  /*0f80*/  FADD R36, R9, R36 ;  /* 0x0000002409247221 */ /* 0x000fe20000000000 */
[----:B------:R0:W5:Y:S01]  /*0f90*/  LDG.E.CONSTANT R15, [R24.64+0x163400] ;  /* 0x16340004180f7981 */ /* 0x000162000c1e9900 */
[----:B------:R-:W-:-:S03]  /*0fa0*/  LEA.HI.SX32 R22, R20, R22, 0x1d ;  /* 0x0000001614167211 */ /* 0x000fc600078feaff */
[----:B------:R0:W5:Y:S01]  /*0fb0*/  LDG.E.CONSTANT R9, [R24.64+0x16f800] ;  /* 0x16f8000418097981 */ /* 0x000162000c1e9900 */
[----:B------:R-:W-:-:S03]  /*0fc0*/  FADD R34, R34, -R27 ;  /* 0x8000001b22227221 */ /* 0x000fc60000000000 */
[----:B------:R0:W5:Y:S01]  /*0fd0*/  LDG.E.CONSTANT R17, [R24.64+0x17bc00] ;  /* 0x17bc000418117981 */ /* 0x000162000c1e9900 */
[C---:B------:R-:W-:Y:S01]  /*0fe0*/  FADD R27, R2.reuse, R2 ;  /* 0x00000002021b7221 */ /* 0x040fe20000000000 */
[----:B------:R-:W-:Y:S02]  /*0ff0*/  FFMA R35, R2, -8, R35 ;  /* 0xc100000002237823 */ /* 0x000fe40000000023 */
[----:B------:R0:W5:Y:S01]  /*1000*/  LDG.E.CONSTANT R2, [R24.64+0x188000] ;  /* 0x1880000418027981 */ /* 0x000162000c1e9900 */
[----:B------:R-:W-:Y:S01]  /*1010*/  IMAD R22, R22, -0xe, R23 ;  /* 0xfffffff216167824 */ /* 0x000fe200078e0217 */
[----:B------:R-:W-:Y:S02]  /*1020*/  FADD R19, R19, -R6 ;  /* 0x8000000613137221 */ /* 0x000fe40000000000 */
[----:B------:R0:W5:Y:S01]  /*1030*/  LDG.E.CONSTANT R7, [R24.64+0x194400] ;  /* 0x1944000418077981 */ /* 0x000162000c1e9900 */
[----:B------:R-:W-:-:S03]  /*1040*/  IMAD R22, R21, 0x38, R22 ;  /* 0x0000003815167824 */ /* 0x000fc600078e0216 */
[----:B------:R0:W5:Y:S01]  /*1050*/  LDG.E.CONSTANT R6, [R24.64+0x1a0800] ;  /* 0x1a08000418067981 */ /* 0x000162000c1e9900 */
[----:B------:R-:W-:Y:S01]  /*1060*/  FADD R28, R28, -R27 ;  /* 0x8000001b1c1c7221 */ /* 0x000fe20000000000 */
[-C--:B------:R-:W-:Y:S01]  /*1070*/  IMAD.WIDE R26, R26, R3.reuse, c[0x0][0x170] ;  /* 0x00005c001a1a7625 */ /* 0x080fe200078e0203 */
[----:B------:R-:W-:Y:S01]  /*1080*/  SHF.L.U32 R22, R22, 0x2, RZ ;  /* 0x0000000216167819 */ /* 0x000fe200000006ff */
[----:B------:R-:W-:Y:S02]  /*1090*/  FADD R32, R32, -R37 ;  /* 0x8000002520207221 */ /* 0x000fe40000000000 */
[----:B------:R0:W5:Y:S02]  /*10a0*/  LDG.E.CONSTANT R37, [R24.64+0x1acc00] ;  /* 0x1acc000418257981 */ /* 0x000164000c1e9900 */
[----:B------:R-:W-:Y:S02]  /*10b0*/  IMAD.WIDE R20, R22, R3, c[0x0][0x178] ;  /* 0x00005e0016147625 */ /* 0x000fe400078e0203 */
[----:B------:R5:W5:Y:S04]  /*10c0*/  LDG.E.CONSTANT R26, [R26.64] ;  /* 0x000000041a1a7981 */ /* 0x000b68000c1e9900 */
[----:B------:R-:W5:Y:S01]  /*10d0*/  LDG.E.CONSTANT R23, [R20.64] ;  /* 0x0000000414177981 */ /* 0x000f62000c1e9900 */
[C---:B--2---:R-:W-:Y:S01]  /*10e0*/  FFMA R10, R33.reuse, 0.25, R10 ;  /* 0x3e800000210a7823 */ /* 0x044fe2000000000a */
[----:B0-----:R-:W-:Y:S01]  /*10f0*/  FFMA R24, R33, 0.125, R13 ;  /* 0x3e00000021187823 */ /* 0x001fe2000000000d */
[----:B------:R-:W-:Y:S01]  /*1100*/  FADD R35, R35, R33 ;  /* 0x0000002123237221 */ /* 0x000fe20000000000 */
[----:B------:R-:W-:Y:S01]  /*1110*/  FFMA R4, R33, 0.5, R4 ;  /* 0x3f00000021047823 */ /* 0x000fe20000000004 */
[C---:B---3--:R-:W-:Y:S01]  /*1120*/  FADD R13, R11.reuse, R11 ;  /* 0x0000000b0b0d7221 */ /* 0x048fe20000000000 */
[C---:B------:R-:W-:Y:S01]  /*1130*/  FFMA R34, R11.reuse, -4, R34 ;  /* 0xc08000000b227823 */ /* 0x040fe20000000022 */
[C---:B------:R-:W-:Y:S01]  /*1140*/  FFMA R8, R11.reuse, 4, R8 ;  /* 0x408000000b087823 */ /* 0x040fe20000000008 */
[C---:B------:R-:W-:Y:S01]  /*1150*/  FFMA R32, R11.reuse, 8, R32 ;  /* 0x410000000b207823 */ /* 0x040fe20000000020 */
[C---:B------:R-:W-:Y:S01]  /*1160*/  FFMA R16, R11.reuse, -8, R16 ;  /* 0xc10000000b107823 */ /* 0x040fe20000000010 */
[C---:B------:R-:W-:Y:S01]  /*1170*/  FFMA R10, R11.reuse, -4, R10 ;  /* 0xc08000000b0a7823 */ /* 0x040fe2000000000a */
[C---:B------:R-:W-:Y:S01]  /*1180*/  FFMA R24, R11.reuse, 8, R24 ;  /* 0x410000000b187823 */ /* 0x040fe20000000018 */
[C---:B------:R-:W-:Y:S01]  /*1190*/  FADD R28, -R11.reuse, R28 ;  /* 0x0000001c0b1c7221 */ /* 0x040fe20000000100 */
[C---:B------:R-:W-:Y:S01]  /*11a0*/  FADD R14, R11.reuse, R14 ;  /* 0x0000000e0b0e7221 */ /* 0x040fe20000000000 */
[C---:B------:R-:W-:Y:S01]  /*11b0*/  FFMA R12, R11.reuse, 4, R12 ;  /* 0x408000000b0c7823 */ /* 0x040fe2000000000c */
[C---:B------:R-:W-:Y:S01]  /*11c0*/  FFMA R18, R11.reuse, -8, R18 ;  /* 0xc10000000b127823 */ /* 0x040fe20000000012 */
[----:B------:R-:W-:Y:S01]  /*11d0*/  FADD R35, -R11, R35 ;  /* 0x000000230b237221 */ /* 0x000fe20000000100 */
[----:B------:R-:W-:Y:S01]  /*11e0*/  FADD R36, R36, R11 ;  /* 0x0000000b24247221 */ /* 0x000fe20000000000 */
[C---:B------:R-:W-:Y:S01]  /*11f0*/  FADD R0, R13.reuse, R0 ;  /* 0x000000000d007221 */ /* 0x040fe20000000000 */
[C---:B------:R-:W-:Y:S01]  /*1200*/  FADD R29, -R13.reuse, R29 ;  /* 0x0000001d0d1d7221 */ /* 0x040fe20000000100 */
[----:B------:R-:W-:Y:S01]  /*1210*/  FADD R4, R13, R4 ;  /* 0x000000040d047221 */ /* 0x000fe20000000000 */
[----:B----4-:R-:W-:Y:S01]  /*1220*/  FADD R11, R5, R5 ;  /* 0x00000005050b7221 */ /* 0x010fe20000000000 */
[----:B------:R-:W-:-:S03]  /*1230*/  FADD R19, R19, -R13 ;  /* 0x8000000d13137221 */ /* 0x000fc60000000000 */
[C---:B------:R-:W-:Y:S01]  /*1240*/  FADD R0, -R11.reuse, R0 ;  /* 0x000000000b007221 */ /* 0x040fe20000000100 */
[C---:B------:R-:W-:Y:S01]  /*1250*/  FADD R29, -R11.reuse, R29 ;  /* 0x0000001d0b1d7221 */ /* 0x040fe20000000100 */
[----:B------:R-:W-:Y:S01]  /*1260*/  FADD R4, -R11, R4 ;  /* 0x000000040b047221 */ /* 0x000fe20000000100 */
[----:B------:R-:W-:Y:S01]  /*1270*/  FADD R13, R5, R14 ;  /* 0x0000000e050d7221 */ /* 0x000fe20000000000 */
[----:B------:R-:W-:Y:S01]  /*1280*/  FADD R19, R19, -R11 ;  /* 0x8000000b13137221 */ /* 0x000fe20000000000 */
[C---:B------:R-:W-:Y:S01]  /*1290*/  FFMA R32, R5.reuse, -8, R32 ;  /* 0xc100000005207823 */ /* 0x040fe20000000020 */
[C---:B------:R-:W-:Y:S01]  /*12a0*/  FFMA R16, R5.reuse, -8, R16 ;  /* 0xc100000005107823 */ /* 0x040fe20000000010 */
[C---:B------:R-:W-:Y:S01]  /*12b0*/  FFMA R24, R5.reuse, -8, R24 ;  /* 0xc100000005187823 */ /* 0x040fe20000000018 */
[C---:B-----5:R-:W-:Y:S01]  /*12c0*/  FMUL R27, R30.reuse, -2 ;  /* 0xc00000001e1b7820 */ /* 0x060fe20000400000 */
[----:B------:R-:W-:Y:S01]  /*12d0*/  FADD R14, R30, R30 ;  /* 0x0000001e1e0e7221 */ /* 0x000fe20000000000 */
[----:B------:R-:W-:-:S02]  /*12e0*/  FFMA R25, R5, -8, R18 ;  /* 0xc100000005197823 */ /* 0x000fc40000000012 */
[C---:B------:R-:W-:Y:S01]  /*12f0*/  FFMA R0, R27.reuse, 0.5, R0 ;  /* 0x3f0000001b007823 */ /* 0x040fe20000000000 */
[C---:B------:R-:W-:Y:S01]  /*1300*/  FFMA R29, R27.reuse, 0.25, R29 ;  /* 0x3e8000001b1d7823 */ /* 0x040fe2000000001d */
[----:B------:R-:W-:Y:S01]  /*1310*/  FFMA R4, R27, 0.125, R4 ;  /* 0x3e0000001b047823 */ /* 0x000fe20000000004 */
[C---:B------:R-:W-:Y:S01]  /*1320*/  FMUL R27, R30.reuse, -8 ;  /* 0xc10000001e1b7820 */ /* 0x040fe20000400000 */
[----:B------:R-:W-:Y:S01]  /*1330*/  FADD R19, R19, -R14 ;  /* 0x8000000e13137221 */ /* 0x000fe20000000000 */
[C---:B------:R-:W-:Y:S01]  /*1340*/  FFMA R34, R5.reuse, 4, R34 ;  /* 0x4080000005227823 */ /* 0x040fe20000000022 */
[----:B------:R-:W-:Y:S01]  /*1350*/  FFMA R8, R5, 4, R8 ;  /* 0x4080000005087823 */ /* 0x000fe20000000008 */
[C---:B------:R-:W-:Y:S01]  /*1360*/  FFMA R32, R27.reuse, 0.5, R32 ;  /* 0x3f0000001b207823 */ /* 0x040fe20000000020 */
[C---:B------:R-:W-:Y:S01]  /*1370*/  FFMA R16, R27.reuse, 0.25, R16 ;  /* 0x3e8000001b107823 */ /* 0x040fe20000000010 */
[----:B------:R-:W-:Y:S01]  /*1380*/  FFMA R24, R27, 0.125, R24 ;  /* 0x3e0000001b187823 */ /* 0x000fe20000000018 */
[C---:B------:R-:W-:Y:S01]  /*1390*/  FFMA R10, R5.reuse, 4, R10 ;  /* 0x40800000050a7823 */ /* 0x040fe2000000000a */
[----:B------:R-:W-:Y:S01]  /*13a0*/  FFMA R12, R5, 4, R12 ;  /* 0x40800000050c7823 */ /* 0x000fe2000000000c */
[C---:B------:R-:W-:Y:S01]  /*13b0*/  FMUL R27, R30.reuse, 4 ;  /* 0x408000001e1b7820 */ /* 0x040fe20000400000 */
[----:B------:R-:W-:Y:S01]  /*13c0*/  FFMA R14, R30, -8, R25 ;  /* 0xc10000001e0e7823 */ /* 0x000fe20000000019 */
[----:B------:R-:W-:-:S02]  /*13d0*/  FMUL R25, R31, -8 ;  /* 0xc10000001f197820 */ /* 0x000fc40000400000 */
[C---:B------:R-:W-:Y:S01]  /*13e0*/  FFMA R34, R27.reuse, 0.5, R34 ;  /* 0x3f0000001b227823 */ /* 0x040fe20000000022 */
[C---:B------:R-:W-:Y:S01]  /*13f0*/  FFMA R8, R27.reuse, 0.25, R8 ;  /* 0x3e8000001b087823 */ /* 0x040fe20000000008 */
[----:B------:R-:W-:Y:S01]  /*1400*/  FFMA R10, R27, 0.125, R10 ;  /* 0x3e0000001b0a7823 */ /* 0x000fe2000000000a */
[----:B------:R-:W-:Y:S01]  /*1410*/  FADD R12, R12, R27 ;  /* 0x0000001b0c0c7221 */ /* 0x000fe20000000000 */
[----:B------:R-:W-:Y:S01]  /*1420*/  FADD R27, R25, R25 ;  /* 0x00000019191b7221 */ /* 0x000fe20000000000 */
[C---:B------:R-:W-:Y:S01]  /*1430*/  FADD R11, R5.reuse, R28 ;  /* 0x0000001c050b7221 */ /* 0x040fe20000000000 */
[----:B------:R-:W-:Y:S01]  /*1440*/  FADD R35, R5, R35 ;  /* 0x0000002305237221 */ /* 0x000fe20000000000 */
[C---:B------:R-:W-:Y:S01]  /*1450*/  FMUL R28, R31.reuse, -2 ;  /* 0xc00000001f1c7820 */ /* 0x040fe20000400000 */
[----:B------:R-:W-:Y:S01]  /*1460*/  FFMA R14, R31, -8, R14 ;  /* 0xc10000001f0e7823 */ /* 0x000fe2000000000e */
[----:B------:R-:W-:Y:S01]  /*1470*/  FADD R32, R32, -R27 ;  /* 0x8000001b20207221 */ /* 0x000fe20000000000 */
[----:B------:R-:W-:Y:S01]  /*1480*/  FFMA R24, R25, -8, R24 ;  /* 0xc100000019187823 */ /* 0x000fe20000000018 */
[----:B------:R-:W-:Y:S01]  /*1490*/  FFMA R18, R30, 0.125, R35 ;  /* 0x3e0000001e127823 */ /* 0x000fe20000000023 */
[----:B------:R-:W-:Y:S01]  /*14a0*/  FFMA R4, R28, -8, R4 ;  /* 0xc10000001c047823 */ /* 0x000fe20000000004 */
[----:B------:R-:W-:Y:S01]  /*14b0*/  FADD R5, R36, R5 ;  /* 0x0000000524057221 */ /* 0x000fe20000000000 */
[C---:B------:R-:W-:Y:S01]  /*14c0*/  FADD R35, R15.reuse, R15 ;  /* 0x0000000f0f237221 */ /* 0x040fe20000000000 */
[----:B------:R-:W-:Y:S01]  /*14d0*/  FFMA R24, R15, -8, R24 ;  /* 0xc10000000f187823 */ /* 0x000fe20000000018 */
[----:B------:R-:W-:Y:S01]  /*14e0*/  FADD R14, R14, R9 ;  /* 0x000000090e0e7221 */ /* 0x000fe20000000000 */
[----:B------:R-:W-:Y:S01]  /*14f0*/  FFMA R16, R25, 4, R16 ;  /* 0x4080000019107823 */ /* 0x000fe20000000010 */
[----:B------:R-:W-:Y:S01]  /*1500*/  FADD R9, -R17, R32 ;  /* 0x0000002011097221 */ /* 0x000fe20000000100 */
[----:B------:R-:W-:Y:S01]  /*1510*/  FADD R35, R4, -R35 ;  /* 0x8000002304237221 */ /* 0x000fe20000000000 */
[C---:B------:R-:W-:Y:S01]  /*1520*/  FFMA R11, R30.reuse, 0.5, R11 ;  /* 0x3f0000001e0b7823 */ /* 0x040fe2000000000b */
[----:B------:R-:W-:Y:S01]  /*1530*/  FFMA R13, R30, 0.25, R13 ;  /* 0x3e8000001e0d7823 */ /* 0x000fe2000000000d */
[----:B------:R-:W-:Y:S01]  /*1540*/  FADD R4, R2, R9 ;  /* 0x0000000902047221 */ /* 0x000fe20000000000 */
[----:B------:R-:W-:Y:S01]  /*1550*/  FADD R30, R5, R30 ;  /* 0x0000001e051e7221 */ /* 0x000fe20000000000 */
[C---:B------:R-:W-:Y:S01]  /*1560*/  FADD R24, -R17.reuse, R24 ;  /* 0x0000001811187221 */ /* 0x040fe20000000100 */
[----:B------:R-:W-:Y:S01]  /*1570*/  FADD R5, R28, R28 ;  /* 0x0000001c1c057221 */ /* 0x000fe20000000000 */
[----:B------:R-:W-:Y:S01]  /*1580*/  FADD R16, R17, R16 ;  /* 0x0000001011107221 */ /* 0x000fe20000000000 */
[----:B------:R-:W-:Y:S01]  /*1590*/  FMUL R33, R31, 4 ;  /* 0x408000001f217820 */ /* 0x000fe20000400000 */
[----:B------:R-:W-:Y:S01]  /*15a0*/  FADD R17, R14, R17 ;  /* 0x000000110e117221 */ /* 0x000fe20000000000 */
[----:B------:R-:W-:Y:S01]  /*15b0*/  FFMA R4, R7, 0.5, R4 ;  /* 0x3f00000007047823 */ /* 0x000fe20000000004 */
[----:B------:R-:W-:Y:S01]  /*15c0*/  FADD R24, R2, R24 ;  /* 0x0000001802187221 */ /* 0x000fe20000000000 */
[----:B------:R-:W-:Y:S01]  /*15d0*/  FADD R9, R6, R6 ;  /* 0x0000000606097221 */ /* 0x000fe20000000000 */
[----:B------:R-:W-:Y:S01]  /*15e0*/  FADD R5, R0, -R5 ;  /* 0x8000000500057221 */ /* 0x000fe20000000000 */
[----:B------:R-:W-:Y:S01]  /*15f0*/  FADD R16, R2, R16 ;  /* 0x0000001002107221 */ /* 0x000fe20000000000 */
[C-C-:B------:R-:W-:Y:S01]  /*1600*/  FADD R25, R33.reuse, R33.reuse ;  /* 0x0000002121197221 */ /* 0x140fe20000000000 */
[C---:B------:R-:W-:Y:S01]  /*1610*/  FFMA R27, R33.reuse, 4, R8 ;  /* 0x40800000211b7823 */ /* 0x040fe20000000008 */
[----:B------:R-:W-:Y:S01]  /*1620*/  FFMA R0, R33, -8, R10 ;  /* 0xc100000021007823 */ /* 0x000fe2000000000a */
[----:B------:R-:W-:Y:S01]  /*1630*/  FADD R13, R13, R33 ;  /* 0x000000210d0d7221 */ /* 0x000fe20000000000 */
[----:B------:R-:W-:Y:S01]  /*1640*/  FADD R2, R17, R2 ;  /* 0x0000000211027221 */ /* 0x000fe20000000000 */
[----:B------:R-:W-:Y:S01]  /*1650*/  FADD R33, R33, R12 ;  /* 0x0000000c21217221 */ /* 0x000fe20000000000 */
[----:B------:R-:W-:Y:S01]  /*1660*/  FFMA R12, R7, 0.125, R24 ;  /* 0x3e000000070c7823 */ /* 0x000fe20000000018 */
[----:B------:R-:W-:Y:S01]  /*1670*/  FADD R10, R4, -R9 ;  /* 0x80000009040a7221 */ /* 0x000fe20000000000 */
[C---:B------:R-:W-:Y:S01]  /*1680*/  FADD R8, R31.reuse, R31 ;  /* 0x0000001f1f087221 */ /* 0x040fe20000000000 */
[----:B------:R-:W2:Y:S01]  /*1690*/  LDG.E.CONSTANT R4, [R20.64+0x8] ;  /* 0x0000080414047981 */ /* 0x000ea2000c1e9900 */
[----:B------:R-:W-:Y:S01]  /*16a0*/  FFMA R18, R31, -8, R18 ;  /* 0xc10000001f127823 */ /* 0x000fe20000000012 */
[----:B------:R-:W-:Y:S01]  /*16b0*/  FFMA R17, R7, 0.25, R16 ;  /* 0x3e80000007117823 */ /* 0x000fe20000000010 */
[----:B------:R-:W-:Y:S01]  /*16c0*/  FADD R24, R2, R7 ;  /* 0x0000000702187221 */ /* 0x000fe20000000000 */
[----:B------:R-:W-:Y:S01]  /*16d0*/  FADD R31, R30, R31 ;  /* 0x0000001f1e1f7221 */ /* 0x000fe20000000000 */
[C---:B------:R-:W-:Y:S01]  /*16e0*/  FFMA R12, R6.reuse, -8, R12 ;  /* 0xc1000000060c7823 */ /* 0x040fe2000000000c */
[----:B------:R-:W3:Y:S01]  /*16f0*/  LDG.E.CONSTANT R7, [R20.64+0xe4] ;  /* 0x0000e40414077981 */ /* 0x000ee2000c1e9900 */
[----:B------:R-:W-:Y:S01]  /*1700*/  FFMA R17, R6, 4, R17 ;  /* 0x4080000006117823 */ /* 0x000fe20000000011 */
[----:B------:R-:W-:Y:S01]  /*1710*/  FADD R24, R24, R6 ;  /* 0x0000000618187221 */ /* 0x000fe20000000000 */
[----:B------:R-:W-:Y:S01]  /*1720*/  FADD R11, R11, -R8 ;  /* 0x800000080b0b7221 */ /* 0x000fe20000000000 */
[----:B------:R-:W-:Y:S01]  /*1730*/  FFMA R0, R15, 4, R0 ;  /* 0x408000000f007823 */ /* 0x000fe20000000000 */
[----:B------:R-:W4:Y:S01]  /*1740*/  LDG.E.CONSTANT R9, [R20.64+0x4] ;  /* 0x0000040414097981 */ /* 0x000f22000c1e9900 */
[--C-:B------:R-:W-:Y:S01]  /*1750*/  FADD R32, R31, R26.reuse ;  /* 0x0000001a1f207221 */ /* 0x100fe20000000000 */
[----:B------:R-:W-:Y:S01]  /*1760*/  FFMA R29, R28, 4, R29 ;  /* 0x408000001c1d7823 */ /* 0x000fe2000000001d */
[----:B------:R-:W-:Y:S01]  /*1770*/  FADD R25, R34, -R25 ;  /* 0x8000001922197221 */ /* 0x000fe20000000000 */
[----:B------:R-:W5:Y:S01]  /*1780*/  LDG.E.CONSTANT R2, [R20.64+0xc] ;  /* 0x00000c0414027981 */ /* 0x000f62000c1e9900 */
[----:B------:R-:W-:Y:S01]  /*1790*/  FADD R19, -R8, R19 ;  /* 0x0000001308137221 */ /* 0x000fe20000000100 */
[----:B------:R-:W-:Y:S01]  /*17a0*/  FADD R15, R18, R15 ;  /* 0x0000000f120f7221 */ /* 0x000fe20000000000 */
[----:B------:R-:W-:Y:S01]  /*17b0*/  FADD R37, R12, R37 ;  /* 0x000000250c257221 */ /* 0x000fe20000000000 */
[----:B------:R-:W5:Y:S04]  /*17c0*/  LDG.E.CONSTANT R16, [R20.64+0xe8] ;  /* 0x0000e80414107981 */ /* 0x000f68000c1e9900 */
[----:B------:R-:W5:Y:S01]  /*17d0*/  LDG.E.CONSTANT R6, [R20.64+0x1c0] ;  /* 0x0001c00414067981 */ /* 0x000f62000c1e9900 */
[--C-:B------:R-:W-:Y:S01]  /*17e0*/  FADD R18, R5, R26.reuse ;  /* 0x0000001a05127221 */ /* 0x100fe20000000000 */
        /* <DEDUP_REMOVED lines=13> */
[----:B------:R-:W-:Y:S01]  /*18c0*/  FADD R37, R37, R26 ;  /* 0x0000001a25257221 */ /* 0x000fe20000000000 */
[----:B------:R-:W-:Y:S01]  /*18d0*/  FADD R34, R32, R23 ;  /* 0x0000001720227221 */ /* 0x000fe20000000000 */
        /* <DEDUP_REMOVED lines=9> */
[----:B------:R-:W-:Y:S01]  /*1970*/  IMAD.WIDE R22, R22, R3, c[0x0][0x160] ;  /* 0x0000580016167625 */ /* 0x000fe200078e0203 */
[----:B------:R-:W-:-:S05]  /*1980*/  FMNMX R3, RZ, R34, !PT ;  /* 0x00000022ff037209 */ /* 0x000fca0007800000 */
[----:B------:R0:W-:Y:S01]  /*1990*/  STG.E [R22.64], R3 ;  /* 0x0000000316007986 */ /* 0x0001e2000c101904 */
[----:B--2---:R-:W-:Y:S01]  /*19a0*/  FADD R4, R13, R4 ;  /* 0x000000040d047221 */ /* 0x004fe20000000000 */
[----:B---3--:R-:W-:-:S04]  /*19b0*/  FADD R18, R18, R7 ;  /* 0x0000000712127221 */ /* 0x008fc80000000000 */
[----:B------:R-:W-:Y:S01]  /*19c0*/  FMNMX R7, RZ, R4, !PT ;  /* 0x00000004ff077209 */ /* 0x000fe20007800000 */
[----:B----4-:R-:W-:Y:S01]  /*19d0*/  FADD R9, R28, R9 ;  /* 0x000000091c097221 */ /* 0x010fe20000000000 */
[----:B-----5:R-:W-:Y:S01]  /*19e0*/  FADD R2, R15, R2 ;  /* 0x000000020f027221 */ /* 0x020fe20000000000 */
[----:B------:R-:W-:Y:S01]  /*19f0*/  FADD R16, R29, R16 ;  /* 0x000000101d107221 */ /* 0x000fe20000000000 */
[----:B------:R-:W-:Y:S01]  /*1a00*/  FADD R6, R33, R6 ;  /* 0x0000000621067221 */ /* 0x000fe20000000000 */
[----:B------:R1:W-:Y:S01]  /*1a10*/  STG.E [R22.64+0x8], R7 ;  /* 0x0000080716007986 */ /* 0x0003e2000c101904 */
[----:B------:R-:W-:Y:S02]  /*1a20*/  FMNMX R9, RZ, R9, !PT ;  /* 0x00000009ff097209 */ /* 0x000fe40007800000 */
[----:B------:R-:W-:Y:S02]  /*1a30*/  FMNMX R13, RZ, R2, !PT ;  /* 0x00000002ff0d7209 */ /* 0x000fe40007800000 */
[----:B0-----:R-:W-:Y:S01]  /*1a40*/  FMNMX R3, RZ, R16, !PT ;  /* 0x00000010ff037209 */ /* 0x001fe20007800000 */
[----:B------:R0:W-:Y:S01]  /*1a50*/  STG.E [R22.64+0x4], R9 ;  /* 0x0000040916007986 */ /* 0x0001e2000c101904 */
[----:B-1----:R-:W-:Y:S01]  /*1a60*/  FMNMX R7, RZ, R6, !PT ;  /* 0x00000006ff077209 */ /* 0x002fe20007800000 */
        /* <DEDUP_REMOVED lines=9> */
[----:B------:R1:W-:Y:S01]  /*1b00*/  STG.E [R22.64+0xc], R13 ;  /* 0x00000c0d16007986 */ /* 0x0003e2000c101904 */
[----:B------:R-:W-:-:S02]  /*1b10*/  FMNMX R15, RZ, R8, !PT ;  /* 0x00000008ff0f7209 */ /* 0x000fc40007800000 */
[----:B------:R-:W-:Y:S01]  /*1b20*/  FMNMX R19, RZ, R18, !PT ;  /* 0x00000012ff137209 */ /* 0x000fe20007800000 */
[----:B------:R2:W-:Y:S01]  /*1b30*/  STG.E [R22.64+0xe8], R3 ;  /* 0x0000e80316007986 */ /* 0x0005e2000c101904 */
[----:B0-----:R-:W-:Y:S02]  /*1b40*/  FMNMX R9, RZ, R12, !PT ;  /* 0x0000000cff097209 */ /* 0x001fe40007800000 */
[----:B------:R-:W-:Y:S01]  /*1b50*/  FMNMX R27, RZ, R27, !PT ;  /* 0x0000001bff1b7209 */ /* 0x000fe20007800000 */
[----:B------:R0:W-:Y:S01]  /*1b60*/  STG.E [R22.64+0x1c0], R7 ;  /* 0x0001c00716007986 */ /* 0x0001e2000c101904 */
[----:B------:R-:W-:Y:S02]  /*1b70*/  FMNMX R5, RZ, R0, !PT ;  /* 0x00000000ff057209 */ /* 0x000fe40007800000 */
[----:B------:R-:W-:Y:S02]  /*1b80*/  FMNMX R11, RZ, R11, !PT ;  /* 0x0000000bff0b7209 */ /* 0x000fe40007800000 */
[----:B-1----:R-:W-:-:S02]  /*1b90*/  FMNMX R13, RZ, R14, !PT ;  /* 0x0000000eff0d7209 */ /* 0x002fc40007800000 */
[----:B------:R-:W-:Y:S02]  /*1ba0*/  FMNMX R17, RZ, R17, !PT ;  /* 0x00000011ff117209 */ /* 0x000fe40007800000 */
[----:B--2---:R-:W-:Y:S02]  /*1bb0*/  FMNMX R3, RZ, R10, !PT ;  /* 0x0000000aff037209 */ /* 0x004fe40007800000 */
[----:B0-----:R-:W-:Y:S01]  /*1bc0*/  FMNMX R7, RZ, R32, !PT ;  /* 0x00000020ff077209 */ /* 0x001fe20007800000 */
        /* <DEDUP_REMOVED lines=11> */
.L_x_31:
        /* <DEDUP_REMOVED lines=16> */
.L_x_96:


//--------------------- .text.tvmgen_default_fused_nn_conv2d_add_nn_relu_3_kernel --------------------------
	.section	.text.tvmgen_default_fused_nn_conv2d_add_nn_relu_3_kernel,"ax",@progbits
	.sectionflags	@"SHF_BARRIERS=1"
	.sectioninfo	@"SHI_REGISTERS=40"
	.align	128
        .global         tvmgen_default_fused_nn_conv2d_add_nn_relu_3_kernel
        .type           tvmgen_default_fused_nn_conv2d_add_nn_relu_3_kernel,@function
        .size           tvmgen_default_fused_nn_conv2d_add_nn_relu_3_kernel,(.L_x_97 - tvmgen_default_fused_nn_conv2d_add_nn_relu_3_kernel)
        .other          tvmgen_default_fused_nn_conv2d_add_nn_relu_3_kernel,@"STO_CUDA_ENTRY STV_DEFAULT"
tvmgen_default_fused_nn_conv2d_add_nn_relu_3_kernel:
.text.tvmgen_default_fused_nn_conv2d_add_nn_relu_3_kernel:
[----:B------:R-:W-:Y:S02]  /*0000*/  MOV R1, c[0x0][0x28] ;  /* 0x00000a0000017a02 */ /* 0x000fe40000000f00 */
[----:B------:R-:W0:Y:S01]  /*0010*/  S2R R36, SR_TID.X ;  /* 0x0000000000247919 */ /* 0x000e220000002100 */
[----:B------:R-:W-:Y:S01]  /*0020*/  MOV R34, RZ ;  /* 0x000000ff00227202 */ /* 0x000fe20000000f00 */
[----:B------:R-:W-:Y:S01]  /*0030*/  ULDC.64 UR4, c[0x0][0x118] ;  /* 0x0000460000047ab9 */ /* 0x000fe20000000a00 */
[----:B------:R-:W-:Y:S01]  /*0040*/  MOV R8, RZ ;  /* 0x000000ff00087202 */ /* 0x000fe20000000f00 */
[----:B------:R-:W1:Y:S01]  /*0050*/  S2R R5, SR_TID.Z ;  /* 0x0000000000057919 */ /* 0x000e620000002300 */
[----:B------:R-:W-:Y:S02]  /*0060*/  MOV R4, RZ ;  /* 0x000000ff00047202 */ /* 0x000fe40000000f00 */
[----:B------:R-:W-:Y:S01]  /*0070*/  MOV R12, RZ ;  /* 0x000000ff000c7202 */ /* 0x000fe20000000f00 */
[----:B------:R-:W2:Y:S01]  /*0080*/  S2R R14, SR_CTAID.Z ;  /* 0x00000000000e7919 */ /* 0x000ea20000002700 */
[----:B------:R-:W-:-:S03]  /*0090*/  MOV R32, RZ ;  /* 0x000000ff00207202 */ /* 0x000fc60000000f00 */
[----:B------:R-:W3:Y:S01]  /*00a0*/  S2R R37, SR_CTAID.Y ;  /* 0x0000000000257919 */ /* 0x000ee20000002600 */
[C---:B0-----:R-:W-:Y:S02]  /*00b0*/  SHF.L.U32 R35, R36.reuse, 0x1, RZ ;  /* 0x0000000124237819 */ /* 0x041fe400000006ff */
[----:B------:R-:W-:Y:S02]  /*00c0*/  ISETP.GE.AND P0, PT, R36, 0x6, PT ;  /* 0x000000062400780c */ /* 0x000fe40003f06270 */
[C---:B------:R-:W-:Y:S01]  /*00d0*/  IADD3 R2, R35.reuse, 0x1, RZ ;  /* 0x0000000123027810 */ /* 0x040fe20007ffe0ff */
[----:B------:R-:W-:-:S04]  /*00e0*/  IMAD.HI R0, R35, 0x55555556, RZ ;  /* 0x5555555623007827 */ /* 0x000fc800078e02ff */
[----:B-1----:R-:W-:Y:S01]  /*00f0*/  IMAD R35, R5, 0xc, R35 ;  /* 0x0000000c05237824 */ /* 0x002fe200078e0223 */
[----:B------:R-:W-:Y:S01]  /*0100*/  LEA.HI R13, R0, R0, RZ, 0x1 ;  /* 0x00000000000d7211 */ /* 0x000fe200078f08ff */
[----:B------:R-:W-:-:S03]  /*0110*/  IMAD.HI R2, R2, 0x55555556, RZ ;  /* 0x5555555602027827 */ /* 0x000fc600078e02ff */
[----:B------:R-:W-:Y:S01]  /*0120*/  LEA R9, R5, R13, 0x2 ;  /* 0x0000000d05097211 */ /* 0x000fe200078e10ff */
[C---:B------:R-:W-:Y:S01]  /*0130*/  IMAD.HI R6, R35.reuse, -0x77777777, R34 ;  /* 0x8888888923067827 */ /* 0x040fe200078e0222 */
[----:B------:R-:W-:Y:S02]  /*0140*/  LEA.HI R19, R2, R2, RZ, 0x1 ;  /* 0x0000000202137211 */ /* 0x000fe400078f08ff */
[----:B------:R-:W-:Y:S01]  /*0150*/  IADD3 R3, R35, 0x1, RZ ;  /* 0x0000000123037810 */ /* 0x000fe20007ffe0ff */
[----:B------:R-:W-:Y:S01]  /*0160*/  IMAD.HI R0, R9, -0x77777777, R8 ;  /* 0x8888888909007827 */ /* 0x000fe200078e0208 */
[----:B------:R-:W-:Y:S02]  /*0170*/  MOV R2, RZ ;  /* 0x000000ff00027202 */ /* 0x000fe40000000f00 */
[----:B------:R-:W-:Y:S01]  /*0180*/  SHF.R.U32.HI R17, RZ, 0x1f, R6 ;  /* 0x0000001fff117819 */ /* 0x000fe20000011606 */
[----:B------:R-:W-:Y:S01]  /*0190*/  IMAD.HI R11, R5, -0x77777777, R4 ;  /* 0x88888889050b7827 */ /* 0x000fe200078e0204 */
[----:B------:R-:W-:-:S02]  /*01a0*/  SHF.R.U32.HI R15, RZ, 0x1f, R0 ;  /* 0x0000001fff0f7819 */ /* 0x000fc40000011600 */
[----:B------:R-:W-:Y:S01]  /*01b0*/  LEA R7, R5, R19, 0x2 ;  /* 0x0000001305077211 */ /* 0x000fe200078e10ff */
[----:B------:R-:W-:Y:S01]  /*01c0*/  IMAD.HI R10, R3, -0x77777777, R2 ;  /* 0x88888889030a7827 */ /* 0x000fe200078e0202 */
[----:B------:R-:W-:Y:S02]  /*01d0*/  LEA.HI.SX32 R2, R6, R17, 0x1d ;  /* 0x0000001106027211 */ /* 0x000fe400078feaff */
[----:B------:R-:W-:Y:S02]  /*01e0*/  MOV R6, RZ ;  /* 0x000000ff00067202 */ /* 0x000fe40000000f00 */
[----:B------:R-:W-:Y:S02]  /*01f0*/  SHF.R.U32.HI R8, RZ, 0x1f, R11 ;  /* 0x0000001fff087819 */ /* 0x000fe4000001160b */
[----:B------:R-:W-:Y:S01]  /*0200*/  LEA.HI.SX32 R15, R0, R15, 0x1d ;  /* 0x0000000f000f7211 */ /* 0x000fe200078feaff */
[----:B------:R-:W-:Y:S01]  /*0210*/  IMAD.HI R0, R7, -0x77777777, R6 ;  /* 0x8888888907007827 */ /* 0x000fe200078e0206 */
[----:B------:R-:W-:-:S02]  /*0220*/  LEA.HI.SX32 R11, R11, R8, 0x1d ;  /* 0x000000080b0b7211 */ /* 0x000fc400078feaff */
[----:B------:R-:W-:Y:S01]  /*0230*/  SHF.R.U32.HI R21, RZ, 0x1f, R10 ;  /* 0x0000001fff157819 */ /* 0x000fe2000001160a */
[----:B------:R-:W-:Y:S01]  /*0240*/  IMAD R15, R15, -0xf, R9 ;  /* 0xfffffff10f0f7824 */ /* 0x000fe200078e0209 */
[----:B------:R-:W-:Y:S01]  /*0250*/  SHF.R.U32.HI R17, RZ, 0x1f, R0 ;  /* 0x0000001fff117819 */ /* 0x000fe20000011600 */
[----:B------:R-:W-:Y:S01]  /*0260*/  IMAD R8, R11, -0xf, R5 ;  /* 0xfffffff10b087824 */ /* 0x000fe200078e0205 */
[----:B------:R-:W-:Y:S01]  /*0270*/  LEA.HI.SX32 R21, R10, R21, 0x1d ;  /* 0x000000150a157211 */ /* 0x000fe200078feaff */
[----:B------:R-:W-:Y:S01]  /*0280*/  IMAD.HI R15, R15, 0x66666667, RZ ;  /* 0x666666670f0f7827 */ /* 0x000fe200078e02ff */
[----:B------:R-:W-:Y:S02]  /*0290*/  LEA.HI.SX32 R17, R0, R17, 0x1d ;  /* 0x0000001100117211 */ /* 0x000fe400078feaff */
[C---:B------:R-:W-:Y:S01]  /*02a0*/  LEA R13, R8.reuse, R13, 0x2 ;  /* 0x0000000d080d7211 */ /* 0x040fe200078e10ff */
[----:B------:R-:W-:Y:S01]  /*02b0*/  IMAD R21, R21, -0xf, R3 ;  /* 0xfffffff115157824 */ /* 0x000fe200078e0203 */
[----:B------:R-:W-:Y:S01]  /*02c0*/  LEA R9, R8, R19, 0x2 ;  /* 0x0000001308097211 */ /* 0x000fe200078e10ff */
[----:B------:R-:W-:Y:S01]  /*02d0*/  IMAD R17, R17, -0xf, R7 ;  /* 0xfffffff111117824 */ /* 0x000fe200078e0207 */
[----:B------:R-:W-:Y:S01]  /*02e0*/  SHF.R.S32.HI R0, RZ, 0x1, R15 ;  /* 0x00000001ff007819 */ /* 0x000fe2000001140f */
[----:B------:R-:W-:Y:S01]  /*02f0*/  IMAD.HI R12, R13, -0x77777777, R12 ;  /* 0x888888890d0c7827 */ /* 0x000fe200078e020c */
[----:B------:R-:W-:-:S02]  /*0300*/  MOV R8, RZ ;  /* 0x000000ff00087202 */ /* 0x000fc40000000f00 */
[----:B------:R-:W-:Y:S01]  /*0310*/  LEA.HI R0, R15, R0, RZ, 0x1 ;  /* 0x000000000f007211 */ /* 0x000fe200078f08ff */
[----:B------:R-:W-:Y:S01]  /*0320*/  IMAD R7, R2, -0xf, R35 ;  /* 0xfffffff102077824 */ /* 0x000fe200078e0223 */
[----:B------:R-:W-:Y:S01]  /*0330*/  SHF.R.U32.HI R13, RZ, 0x1f, R12 ;  /* 0x0000001fff0d7819 */ /* 0x000fe2000001160c */
[----:B------:R-:W-:Y:S01]  /*0340*/  IMAD.HI R17, R17, 0x66666667, RZ ;  /* 0x6666666711117827 */ /* 0x000fe200078e02ff */
[----:B------:R-:W-:Y:S02]  /*0350*/  ISETP.GE.AND P2, PT, R21, 0x1, PT ;  /* 0x000000011500780c */ /* 0x000fe40003f46270 */
[----:B------:R-:W-:Y:S01]  /*0360*/  LEA.HI.SX32 R13, R12, R13, 0x1d ;  /* 0x0000000d0c0d7211 */ /* 0x000fe200078feaff */
[----:B------:R-:W-:Y:S01]  /*0370*/  IMAD.HI R9, R9, -0x77777777, R8 ;  /* 0x8888888909097827 */ /* 0x000fe200078e0208 */
[----:B------:R-:W-:Y:S02]  /*0380*/  SHF.R.S32.HI R6, RZ, 0x1, R17 ;  /* 0x00000001ff067819 */ /* 0x000fe40000011411 */
[----:B------:R-:W-:Y:S01]  /*0390*/  ISETP.GE.AND P1, PT, R7, 0x1, PT ;  /* 0x000000010700780c */ /* 0x000fe20003f26270 */
[----:B------:R-:W-:Y:S01]  /*03a0*/  IMAD R8, R0, 0xe, R7 ;  /* 0x0000000e00087824 */ /* 0x000fe200078e0207 */
[----:B------:R-:W-:Y:S01]  /*03b0*/  SHF.R.U32.HI R10, RZ, 0x1f, R9 ;  /* 0x0000001fff0a7819 */ /* 0x000fe20000011609 */
[----:B------:R-:W-:Y:S01]  /*03c0*/  IMAD.HI R2, R36, 0x2aaaaaab, RZ ;  /* 0x2aaaaaab24027827 */ /* 0x000fe200078e02ff */
[----:B---3--:R-:W-:-:S02]  /*03d0*/  LEA R0, R37, R0, 0x1 ;  /* 0x0000000025007211 */ /* 0x008fc400078e08ff */
[----:B------:R-:W-:Y:S01]  /*03e0*/  LEA.HI.SX32 R10, R9, R10, 0x1d ;  /* 0x0000000a090a7211 */ /* 0x000fe200078feaff */
[----:B------:R-:W-:Y:S01]  /*03f0*/  IMAD R12, R11, 0xc400, R8 ;  /* 0x0000c4000b0c7824 */ /* 0x000fe200078e0208 */
[----:B------:R-:W-:Y:S02]  /*0400*/  LEA.HI R8, R17, R6, RZ, 0x1 ;  /* 0x0000000611087211 */ /* 0x000fe400078f08ff */
[-C--:B--2---:R-:W-:Y:S01]  /*0410*/  LEA R9, R14, R5.reuse, 0x4 ;  /* 0x000000050e097211 */ /* 0x084fe200078e20ff */
[----:B------:R-:W-:Y:S01]  /*0420*/  IMAD R12, R13, 0xc4, R12 ;  /* 0x000000c40d0c7824 */ /* 0x000fe200078e020c */
[----:B------:R-:W-:Y:S01]  /*0430*/  LEA.HI R3, R2, R2, RZ, 0x1 ;  /* 0x0000000202037211 */ /* 0x000fe200078f08ff */
[----:B------:R-:W-:Y:S01]  /*0440*/  IMAD R2, R8, 0xe, R21 ;  /* 0x0000000e08027824 */ /* 0x000fe200078e0215 */
[----:B------:R-:W-:Y:S01]  /*0450*/  MOV R13, 0x4 ;  /* 0x00000004000d7802 */ /* 0x000fe20000000f00 */
[----:B------:R-:W-:Y:S01]  /*0460*/  IMAD R9, R9, 0x180, R36 ;  /* 0x0000018009097824 */ /* 0x000fe200078e0224 */
[----:B------:R-:W-:Y:S01]  /*0470*/  IADD3 R3, R3, R5, RZ ;  /* 0x0000000503037210 */ /* 0x000fe20007ffe0ff */
[----:B------:R-:W-:Y:S01]  /*0480*/  IMAD R11, R11, 0xc400, R2 ;  /* 0x0000c4000b0b7824 */ /* 0x000fe200078e0202 */
[----:B------:R-:W-:Y:S01]  /*0490*/  ISETP.LT.OR P1, PT, R0, 0x1, !P1 ;  /* 0x000000010000780c */ /* 0x000fe20004f21670 */
[----:B------:R-:W-:Y:S01]  /*04a0*/  IMAD R2, R9, 0x6, RZ ;  /* 0x0000000609027824 */ /* 0x000fe200078e02ff */
[----:B------:R-:W-:Y:S01]  /*04b0*/  ISETP.LT.AND P3, PT, R3, 0xf, !P0 ;  /* 0x0000000f0300780c */ /* 0x000fe20004761270 */
[----:B------:R-:W-:Y:S01]  /*04c0*/  IMAD R12, R37, 0x1c, R12 ;  /* 0x0000001c250c7824 */ /* 0x000fe200078e020c */
[----:B------:R-:W-:Y:S01]  /*04d0*/  ISETP.LT.AND P0, PT, R3, 0x10, !P0 ;  /* 0x000000100300780c */ /* 0x000fe20004701270 */
[----:B------:R-:W-:Y:S01]  /*04e0*/  IMAD R10, R10, 0xc4, R11 ;  /* 0x000000c40a0a7824 */ /* 0x000fe200078e020b */
[----:B------:R-:W-:Y:S01]  /*04f0*/  MOV R19, RZ ;  /* 0x000000ff00137202 */ /* 0x000fe20000000f00 */
[----:B------:R-:W-:Y:S01]  /*0500*/  IMAD.WIDE R2, R2, R13, c[0x0][0x170] ;  /* 0x00005c0002027625 */ /* 0x000fe200078e020d */
[----:B------:R-:W-:-:S03]  /*0510*/  IADD3 R9, R12, -0xf, RZ ;  /* 0xfffffff10c097810 */ /* 0x000fc60007ffe0ff */
[C---:B------:R-:W-:Y:S01]  /*0520*/  IMAD R10, R37.reuse, 0x1c, R10 ;  /* 0x0000001c250a7824 */ /* 0x040fe200078e020a */
[----:B------:R-:W-:Y:S02]  /*0530*/  IADD3 R6, P4, R2, 0x4, RZ ;  /* 0x0000000402067810 */ /* 0x000fe40007f9e0ff */
[----:B------:R-:W-:Y:S01]  /*0540*/  LEA R2, R37, R8, 0x1 ;  /* 0x0000000825027211 */ /* 0x000fe200078e08ff */
[----:B------:R-:W-:Y:S01]  /*0550*/  IMAD.WIDE R8, R9, R13, c[0x0][0x168] ;  /* 0x00005a0009087625 */ /* 0x000fe200078e020d */
[----:B------:R-:W-:Y:S02]  /*0560*/  IADD3 R10, R10, -0xf, RZ ;  /* 0xfffffff10a0a7810 */ /* 0x000fe40007ffe0ff */
[----:B------:R-:W-:Y:S02]  /*0570*/  IADD3.X R7, RZ, R3, RZ, P4, !PT ;  /* 0x00000003ff077210 */ /* 0x000fe400027fe4ff */
[----:B------:R-:W-:Y:S01]  /*0580*/  MOV R0, R9 ;  /* 0x0000000900007202 */ /* 0x000fe20000000f00 */
[----:B------:R-:W-:Y:S01]  /*0590*/  IMAD.WIDE R10, R10, R13, c[0x0][0x168] ;  /* 0x00005a000a0a7625 */ /* 0x000fe200078e020d */
[----:B------:R-:W-:-:S02]  /*05a0*/  MOV R9, 0x90 ;  /* 0x0000009000097802 */ /* 0x000fc40000000f00 */
[----:B------:R-:W-:Y:S02]  /*05b0*/  ISETP.LT.OR P2, PT, R2, 0x1, !P2 ;  /* 0x000000010200780c */ /* 0x000fe40005741670 */
[----:B------:R-:W-:Y:S01]  /*05c0*/  MOV R3, R8 ;  /* 0x0000000800037202 */ /* 0x000fe20000000f00 */
[----:B------:R-:W-:Y:S01]  /*05d0*/  IMAD R2, R5, R9, 0x2d0 ;  /* 0x000002d005027424 */ /* 0x000fe200078e0209 */
[----:B------:R-:W-:Y:S02]  /*05e0*/  MOV R21, R10 ;  /* 0x0000000a00157202 */ /* 0x000fe40000000f00 */
[----:B------:R-:W-:Y:S02]  /*05f0*/  MOV R20, R11 ;  /* 0x0000000b00147202 */ /* 0x000fe40000000f00 */
.L_x_34:
[----:B------:R0:W5:Y:S04]  /*0600*/  @P0 LDG.E.CONSTANT R16, [R6.64+-0x4] ;  /* 0xfffffc0406100981 */ /* 0x000168000c1e9900 */
[----:B------:R0:W5:Y:S04]  /*0610*/  @P0 LDG.E.CONSTANT R17, [R6.64] ;  /* 0x0000000406110981 */ /* 0x000168000c1e9900 */
[----:B------:R0:W5:Y:S04]  /*0620*/  @P0 LDG.E.CONSTANT R30, [R6.64+0x4] ;  /* 0x00000404061e0981 */ /* 0x000168000c1e9900 */
[----:B------:R0:W5:Y:S04]  /*0630*/  @P0 LDG.E.CONSTANT R31, [R6.64+0x8] ;  /* 0x00000804061f0981 */ /* 0x000168000c1e9900 */
[----:B------:R0:W5:Y:S04]  /*0640*/  @P0 LDG.E.CONSTANT R26, [R6.64+0xc] ;  /* 0x00000c04061a0981 */ /* 0x000168000c1e9900 */
[----:B------:R0:W5:Y:S01]  /*0650*/  @P0 LDG.E.CONSTANT R27, [R6.64+0x10] ;  /* 0x00001004061b0981 */ /* 0x000162000c1e9900 */
[----:B------:R-:W-:Y:S01]  /*0660*/  @P0 IMAD R18, R5, 0x6, R36 ;  /* 0x0000000605120824 */ /* 0x000fe200078e0224 */
[----:B------:R-:W-:Y:S03]  /*0670*/  BSSY B0, `(.L_x_32) ;  /* 0x000000e000007945 */ /* 0x000fe60003800000 */
[----:B------:R-:W-:Y:S01]  /*0680*/  @P0 IMAD R18, R18, 0x6, RZ ;  /* 0x0000000612120824 */ /* 0x000fe200078e02ff */
[----:B------:R-:W-:Y:S06]  /*0690*/  BAR.SYNC.DEFER_BLOCKING 0x0 ;  /* 0x0000000000007b1d */ /* 0x000fec0000010000 */
[----:B------:R-:W-:Y:S05]  /*06a0*/  @!P3 BRA `(.L_x_33) ;  /* 0x000000a00000b947 */ /* 0x000fea0003800000 */
[----:B0-----:R-:W-:Y:S02]  /*06b0*/  MOV R14, RZ ;  /* 0x000000ff000e7202 */ /* 0x001fe40000000f00 */
[----:B------:R-:W-:-:S02]  /*06c0*/  MOV R12, RZ ;  /* 0x000000ff000c7202 */ /* 0x000fc40000000f00 */
[----:B------:R-:W-:Y:S02]  /*06d0*/  @!P1 MOV R8, R3 ;  /* 0x0000000300089202 */ /* 0x000fe40000000f00 */
[----:B------:R-:W-:Y:S02]  /*06e0*/  @!P1 MOV R9, R0 ;  /* 0x0000000000099202 */ /* 0x000fe40000000f00 */
[----:B------:R-:W-:Y:S02]  /*06f0*/  @!P2 MOV R10, R21 ;  /* 0x00000015000aa202 */ /* 0x000fe40000000f00 */
[----:B------:R-:W-:Y:S01]  /*0700*/  @!P2 MOV R11, R20 ;  /* 0x00000014000ba202 */ /* 0x000fe20000000f00 */
[----:B------:R-:W2:Y:S04]  /*0710*/  @!P1 LDG.E.CONSTANT R14, [R8.64] ;  /* 0x00000004080e9981 */ /* 0x000ea8000c1e9900 */
[----:B------:R-:W3:Y:S04]  /*0720*/  @!P2 LDG.E.CONSTANT R12, [R10.64] ;  /* 0x000000040a0ca981 */ /* 0x000ee8000c1e9900 */
[----:B--2---:R0:W-:Y:S04]  /*0730*/  STS [R35.X4], R14 ;  /* 0x0000000e23007388 */ /* 0x0041e80000004800 */
[----:B---3--:R0:W-:Y:S02]  /*0740*/  STS [R35.X4+0x4], R12 ;  /* 0x0000040c23007388 */ /* 0x0081e40000004800 */
.L_x_33:
[----:B0-----:R-:W-:Y:S05]  /*0750*/  BSYNC B0 ;  /* 0x0000000000007941 */ /* 0x001fea0003800000 */
.L_x_32:
[----:B-----5:R-:W-:Y:S01]  /*0760*/  @P0 STS.64 [R18.X4+0x2d0], R16 ;  /* 0x0002d01012000388 */ /* 0x020fe20000004a00 */
[----:B------:R-:W-:Y:S01]  /*0770*/  WARPSYNC 0xffffffff ;  /* 0xffffffff00007948 */ /* 0x000fe20003800000 */
[----:B------:R-:W-:-:S02]  /*0780*/  IADD3 R32, R32, 0x1, RZ ;  /* 0x0000000120207810 */ /* 0x000fc40007ffe0ff */
[----:B------:R-:W-:Y:S01]  /*0790*/  @P0 STS.64 [R18.X4+0x2d8], R30 ;  /* 0x0002d81e12000388 */ /* 0x000fe20000004a00 */
[----:B------:R-:W-:Y:S02]  /*07a0*/  IADD3 R3, P6, R3, 0xc40, RZ ;  /* 0x00000c4003037810 */ /* 0x000fe40007fde0ff */
[----:B------:R-:W-:Y:S01]  /*07b0*/  ISETP.NE.AND P4, PT, R32, 0x40, PT ;  /* 0x000000402000780c */ /* 0x000fe20003f85270 */
[----:B------:R-:W-:Y:S01]  /*07c0*/  @P0 STS.64 [R18.X4+0x2e0], R26 ;  /* 0x0002e01a12000388 */ /* 0x000fe20000004a00 */
[----:B------:R-:W-:-:S03]  /*07d0*/  IADD3.X R0, RZ, R0, RZ, P6, !PT ;  /* 0x00000000ff007210 */ /* 0x000fc600037fe4ff */
[----:B------:R-:W-:Y:S01]  /*07e0*/  BAR.SYNC.DEFER_BLOCKING 0x0 ;  /* 0x0000000000007b1d */ /* 0x000fe20000010000 */
[----:B------:R-:W-:Y:S02]  /*07f0*/  IADD3 R6, P5, R6, 0x90, RZ ;  /* 0x0000009006067810 */ /* 0x000fe40007fbe0ff */
[----:B------:R-:W-:Y:S02]  /*0800*/  IADD3 R21, P6, R21, 0xc40, RZ ;  /* 0x00000c4015157810 */ /* 0x000fe40007fde0ff */
[----:B------:R-:W-:Y:S02]  /*0810*/  IADD3.X R7, RZ, R7, RZ, P5, !PT ;  /* 0x00000007ff077210 */ /* 0x000fe40002ffe4ff */
[----:B------:R-:W-:Y:S01]  /*0820*/  IADD3.X R20, RZ, R20, RZ, P6, !PT ;  /* 0x00000014ff147210 */ /* 0x000fe200037fe4ff */
[----:B------:R-:W-:Y:S04]  /*0830*/  LDS.64 R24, [R36.X8] ;  /* 0x0000000024187984 */ /* 0x000fe80000008a00 */
[----:B------:R-:W0:Y:S04]  /*0840*/  LDS.128 R12, [R2] ;  /* 0x00000000020c7984 */ /* 0x000e280000000c00 */
[----:B------:R-:W1:Y:S04]  /*0850*/  LDS R27, [R36.X8+0x8] ;  /* 0x00000800241b7984 */ /* 0x000e680000008800 */
[----:B------:R-:W2:Y:S04]  /*0860*/  LDS R26, [R36.X8+0x3c] ;  /* 0x00003c00241a7984 */ /* 0x000ea80000008800 */
[----:B------:R-:W-:Y:S04]  /*0870*/  LDS.64 R22, [R36.X8+0x40] ;  /* 0x0000400024167984 */ /* 0x000fe80000008a00 */
[----:B------:R-:W3:Y:S04]  /*0880*/  LDS.128 R8, [R2+0x10] ;  /* 0x0000100002087984 */ /* 0x000ee80000000c00 */
[----:B------:R-:W4:Y:S04]  /*0890*/  LDS.64 R28, [R36.X8+0x78] ;  /* 0x00007800241c7984 */ /* 0x000f280000008a00 */
[----:B------:R-:W-:Y:S04]  /*08a0*/  LDS R34, [R36.X8+0x80] ;  /* 0x0000800024227984 */ /* 0x000fe80000008800 */
[----:B------:R-:W-:Y:S04]  /*08b0*/  LDS R33, [R36.X8+0xb4] ;  /* 0x0000b40024217984 */ /* 0x000fe80000008800 */
[----:B------:R-:W-:Y:S04]  /*08c0*/  LDS R30, [R36.X8+0xf8] ;  /* 0x0000f800241e7984 */ /* 0x000fe80000008800 */
[----:B------:R-:W-:Y:S01]  /*08d0*/  LDS R31, [R36.X8+0x12c] ;  /* 0x00012c00241f7984 */ /* 0x000fe20000008800 */
[----:B0-----:R-:W-:-:S03]  /*08e0*/  FFMA R12, R12, R24, R19 ;  /* 0x000000180c0c7223 */ /* 0x001fc60000000013 */
[----:B------:R-:W0:Y:S01]  /*08f0*/  LDS.128 R16, [R2+0x20] ;  /* 0x0000200002107984 */ /* 0x000e220000000c00 */
[----:B------:R-:W-:-:S03]  /*0900*/  FFMA R12, R13, R25, R12 ;  /* 0x000000190d0c7223 */ /* 0x000fc6000000000c */
[----:B------:R-:W0:Y:S01]  /*0910*/  LDS.64 R24, [R36.X8+0xb8] ;  /* 0x0000b80024187984 */ /* 0x000e220000008a00 */
[----:B-1----:R-:W-:-:S04]  /*0920*/  FFMA R27, R27, R14, R12 ;  /* 0x0000000e1b1b7223 */ /* 0x002fc8000000000c */
[----:B--2---:R-:W-:Y:S02]  /*0930*/  FFMA R15, R26, R15, R27 ;  /* 0x0000000f1a0f7223 */ /* 0x004fe4000000001b */
[----:B------:R-:W-:Y:S02]  /*0940*/  LDS.64 R26, [R36.X8+0xf0] ;  /* 0x0000f000241a7984 */ /* 0x000fe40000008a00 */
[----:B---3--:R-:W-:Y:S02]  /*0950*/  FFMA R8, R8, R22, R15 ;  /* 0x0000001608087223 */ /* 0x008fe4000000000f */
[----:B------:R-:W1:Y:S02]  /*0960*/  LDS.128 R12, [R2+0x30] ;  /* 0x00003000020c7984 */ /* 0x000e640000000c00 */
[----:B------:R-:W-:Y:S02]  /*0970*/  FFMA R9, R9, R23, R8 ;  /* 0x0000001709097223 */ /* 0x000fe40000000008 */
[----:B------:R-:W-:Y:S02]  /*0980*/  LDS.64 R22, [R36.X8+0x130] ;  /* 0x0001300024167984 */ /* 0x000fe40000008a00 */
[----:B----4-:R-:W-:-:S04]  /*0990*/  FFMA R10, R28, R10, R9 ;  /* 0x0000000a1c0a7223 */ /* 0x010fc80000000009 */
[----:B------:R-:W-:Y:S02]  /*09a0*/  FFMA R11, R11, R29, R10 ;  /* 0x0000001d0b0b7223 */ /* 0x000fe4000000000a */
[----:B------:R-:W-:Y:S02]  /*09b0*/  LDS.64 R28, [R36.X8+0x168] ;  /* 0x00016800241c7984 */ /* 0x000fe40000008a00 */
[----:B0-----:R-:W-:Y:S02]  /*09c0*/  FFMA R16, R16, R34, R11 ;  /* 0x0000002210107223 */ /* 0x001fe4000000000b */
[----:B------:R-:W0:Y:S02]  /*09d0*/  LDS.128 R8, [R2+0x40] ;  /* 0x0000400002087984 */ /* 0x000e240000000c00 */
[----:B------:R-:W-:Y:S02]  /*09e0*/  FFMA R17, R33, R17, R16 ;  /* 0x0000001121117223 */ /* 0x000fe40000000010 */
[----:B------:R-:W-:Y:S02]  /*09f0*/  LDS R34, [R36.X8+0x170] ;  /* 0x0001700024227984 */ /* 0x000fe40000008800 */
[----:B------:R-:W-:-:S02]  /*0a00*/  FFMA R18, R24, R18, R17 ;  /* 0x0000001218127223 */ /* 0x000fc40000000011 */
[----:B------:R-:W-:Y:S02]  /*0a10*/  LDS R33, [R36.X8+0x1a4] ;  /* 0x0001a40024217984 */ /* 0x000fe40000008800 */
[----:B------:R-:W-:Y:S02]  /*0a20*/  FFMA R19, R19, R25, R18 ;  /* 0x0000001913137223 */ /* 0x000fe40000000012 */
[----:B------:R-:W-:Y:S02]  /*0a30*/  LDS.64 R24, [R36.X8+0x1a8] ;  /* 0x0001a80024187984 */ /* 0x000fe40000008a00 */
[----:B-1----:R-:W-:Y:S02]  /*0a40*/  FFMA R12, R12, R26, R19 ;  /* 0x0000001a0c0c7223 */ /* 0x002fe40000000013 */
[----:B------:R-:W1:Y:S02]  /*0a50*/  LDS.128 R16, [R2+0x50] ;  /* 0x0000500002107984 */ /* 0x000e640000000c00 */
[----:B------:R-:W-:-:S02]  /*0a60*/  FFMA R13, R13, R27, R12 ;  /* 0x0000001b0d0d7223 */ /* 0x000fc4000000000c */
[----:B------:R-:W-:Y:S02]  /*0a70*/  LDS.64 R26, [R36.X8+0x1e0] ;  /* 0x0001e000241a7984 */ /* 0x000fe40000008a00 */
[----:B------:R-:W-:-:S04]  /*0a80*/  FFMA R14, R30, R14, R13 ;  /* 0x0000000e1e0e7223 */ /* 0x000fc8000000000d */
[----:B------:R-:W-:-:S04]  /*0a90*/  FFMA R15, R31, R15, R14 ;  /* 0x0000000f1f0f7223 */ /* 0x000fc8000000000e */
[----:B0-----:R-:W-:Y:S02]  /*0aa0*/  FFMA R8, R8, R22, R15 ;  /* 0x0000001608087223 */ /* 0x001fe4000000000f */
[----:B------:R-:W0:Y:S02]  /*0ab0*/  LDS.128 R12, [R2+0x60] ;  /* 0x00006000020c7984 */ /* 0x000e240000000c00 */
[----:B------:R-:W-:Y:S02]  /*0ac0*/  FFMA R9, R9, R23, R8 ;  /* 0x0000001709097223 */ /* 0x000fe40000000008 */
[----:B------:R-:W-:Y:S02]  /*0ad0*/  LDS.64 R22, [R36.X8+0x220] ;  /* 0x0002200024167984 */ /* 0x000fe40000008a00 */
[----:B------:R-:W-:Y:S02]  /*0ae0*/  FFMA R10, R28, R10, R9 ;  /* 0x0000000a1c0a7223 */ /* 0x000fe40000000009 */
[----:B------:R-:W2:Y:S02]  /*0af0*/  LDS R28, [R36.X8+0x1e8] ;  /* 0x0001e800241c7984 */ /* 0x000ea40000008800 */
[----:B------:R-:W-:-:S02]  /*0b00*/  FFMA R11, R11, R29, R10 ;  /* 0x0000001d0b0b7223 */ /* 0x000fc4000000000a */
[----:B------:R-:W3:Y:S02]  /*0b10*/  LDS R29, [R36.X8+0x21c] ;  /* 0x00021c00241d7984 */ /* 0x000ee40000008800 */
[----:B-1----:R-:W-:Y:S02]  /*0b20*/  FFMA R16, R16, R34, R11 ;  /* 0x0000002210107223 */ /* 0x002fe4000000000b */
[----:B------:R-:W1:Y:S02]  /*0b30*/  LDS.128 R8, [R2+0x70] ;  /* 0x0000700002087984 */ /* 0x000e640000000c00 */
[----:B------:R-:W-:-:S04]  /*0b40*/  FFMA R17, R33, R17, R16 ;  /* 0x0000001121117223 */ /* 0x000fc80000000010 */
[----:B------:R-:W-:-:S04]  /*0b50*/  FFMA R18, R24, R18, R17 ;  /* 0x0000001218127223 */ /* 0x000fc80000000011 */
[----:B------:R-:W-:Y:S02]  /*0b60*/  FFMA R19, R19, R25, R18 ;  /* 0x0000001913137223 */ /* 0x000fe40000000012 */
[----:B------:R-:W4:Y:S02]  /*0b70*/  LDS.64 R24, [R36.X8+0x258] ;  /* 0x0002580024187984 */ /* 0x000f240000008a00 */
[----:B0-----:R-:W-:Y:S02]  /*0b80*/  FFMA R12, R12, R26, R19 ;  /* 0x0000001a0c0c7223 */ /* 0x001fe40000000013 */
[----:B------:R-:W-:Y:S02]  /*0b90*/  LDS.128 R16, [R2+0x80] ;  /* 0x0000800002107984 */ /* 0x000fe40000000c00 */
[----:B------:R-:W-:Y:S02]  /*0ba0*/  FFMA R31, R13, R27, R12 ;  /* 0x0000001b0d1f7223 */ /* 0x000fe4000000000c */
[----:B------:R-:W0:Y:S02]  /*0bb0*/  LDS R27, [R36.X8+0x260] ;  /* 0x00026000241b7984 */ /* 0x000e240000008800 */
[----:B--2---:R-:W-:-:S02]  /*0bc0*/  FFMA R14, R28, R14, R31 ;  /* 0x0000000e1c0e7223 */ /* 0x004fc4000000001f */
[----:B------:R-:W2:Y:S02]  /*0bd0*/  LDS R26, [R36.X8+0x294] ;  /* 0x00029400241a7984 */ /* 0x000ea40000008800 */
[----:B---3--:R-:W-:Y:S02]  /*0be0*/  FFMA R15, R29, R15, R14 ;  /* 0x0000000f1d0f7223 */ /* 0x008fe4000000000e */
[----:B------:R-:W3:Y:S02]  /*0bf0*/  LDS.64 R12, [R36.X8+0x298] ;  /* 0x00029800240c7984 */ /* 0x000ee40000008a00 */
[----:B-1----:R-:W-:-:S04]  /*0c00*/  FFMA R8, R8, R22, R15 ;  /* 0x0000001608087223 */ /* 0x002fc8000000000f */
[----:B------:R-:W-:-:S04]  /*0c10*/  FFMA R9, R9, R23, R8 ;  /* 0x0000001709097223 */ /* 0x000fc80000000008 */
[----:B----4-:R-:W-:-:S04]  /*0c20*/  FFMA R10, R24, R10, R9 ;  /* 0x0000000a180a7223 */ /* 0x010fc80000000009 */
[----:B------:R-:W-:-:S04]  /*0c30*/  FFMA R11, R11, R25, R10 ;  /* 0x000000190b0b7223 */ /* 0x000fc8000000000a */
[----:B0-----:R-:W-:-:S04]  /*0c40*/  FFMA R11, R16, R27, R11 ;  /* 0x0000001b100b7223 */ /* 0x001fc8000000000b */
[----:B--2---:R-:W-:-:S04]  /*0c50*/  FFMA R11, R26, R17, R11 ;  /* 0x000000111a0b7223 */ /* 0x004fc8000000000b */
[----:B---3--:R-:W-:-:S04]  /*0c60*/  FFMA R12, R12, R18, R11 ;  /* 0x000000120c0c7223 */ /* 0x008fc8000000000b */
[----:B------:R-:W-:Y:S01]  /*0c70*/  FFMA R19, R19, R13, R12 ;  /* 0x0000000d13137223 */ /* 0x000fe2000000000c */
[----:B------:R-:W-:Y:S05]  /*0c80*/  @P4 BRA `(.L_x_34) ;  /* 0xfffff97000004947 */ /* 0x000fea000383ffff */
[----:B------:R-:W0:Y:S01]  /*0c90*/  S2R R30, SR_CTAID.Z ;  /* 0x00000000001e7919 */ /* 0x000e220000002700 */
[----:B------:R-:W-:Y:S02]  /*0ca0*/  MOV R7, 0x4 ;  /* 0x0000000400077802 */ /* 0x000fe40000000f00 */
[----:B0-----:R-:W-:-:S05]  /*0cb0*/  LEA R2, R30, R5, 0x4 ;  /* 0x000000051e027211 */ /* 0x001fca00078e20ff */
[----:B------:R-:W-:-:S06]  /*0cc0*/  IMAD.WIDE R2, R2, R7, c[0x0][0x178] ;  /* 0x00005e0002027625 */ /* 0x000fcc00078e0207 */
[----:B------:R-:W2:Y:S01]  /*0cd0*/  LDG.E.CONSTANT R2, [R2.64] ;  /* 0x0000000402027981 */ /* 0x000ea2000c1e9900 */
[----:B------:R-:W-:-:S04]  /*0ce0*/  IMAD R4, R5, 0x31, R36 ;  /* 0x0000003105047824 */ /* 0x000fc800078e0224 */
[----:B------:R-:W-:-:S04]  /*0cf0*/  IMAD R4, R30, 0x310, R4 ;  /* 0x000003101e047824 */ /* 0x000fc800078e0204 */
[----:B------:R-:W-:-:S04]  /*0d00*/  IMAD R4, R37, 0x7, R4 ;  /* 0x0000000725047824 */ /* 0x000fc800078e0204 */
[----:B------:R-:W-:Y:S01]  /*0d10*/  IMAD.WIDE R4, R4, R7, c[0x0][0x160] ;  /* 0x0000580004047625 */ /* 0x000fe200078e0207 */
[----:B--2---:R-:W-:-:S05]  /*0d20*/  FADD R19, R19, R2 ;  /* 0x0000000213137221 */ /* 0x004fca0000000000 */
[----:B------:R-:W-:-:S05]  /*0d30*/  FMNMX R19, RZ, R19, !PT ;  /* 0x00000013ff137209 */ /* 0x000fca0007800000 */
[----:B------:R-:W-:Y:S01]  /*0d40*/  STG.E [R4.64], R19 ;  /* 0x0000001304007986 */ /* 0x000fe2000c101904 */
[----:B------:R-:W-:Y:S05]  /*0d50*/  EXIT ;  /* 0x000000000000794d */ /* 0x000fea0003800000 */
.L_x_35:
        /* <DEDUP_REMOVED lines=10> */
.L_x_97:


//--------------------- .text.tvmgen_default_fused_nn_global_avg_pool2d_kernel --------------------------
	.section	.text.tvmgen_default_fused_nn_global_avg_pool2d_kernel,"ax",@progbits
	.sectioninfo	@"SHI_REGISTERS=16"
	.align	128
        .global         tvmgen_default_fused_nn_global_avg_pool2d_kernel
        .type           tvmgen_default_fused_nn_global_avg_pool2d_kernel,@function
        .size           tvmgen_default_fused_nn_global_avg_pool2d_kernel,(.L_x_98 - tvmgen_default_fused_nn_global_avg_pool2d_kernel)
        .other          tvmgen_default_fused_nn_global_avg_pool2d_kernel,@"STO_CUDA_ENTRY STV_DEFAULT"
tvmgen_default_fused_nn_global_avg_pool2d_kernel:
.text.tvmgen_default_fused_nn_global_avg_pool2d_kernel:
[----:B------:R-:W-:Y:S02]  /*0000*/  MOV R1, c[0x0][0x28] ;  /* 0x00000a0000017a02 */ /* 0x000fe40000000f00 */
[----:B------:R-:W0:Y:S01]  /*0010*/  S2R R11, SR_TID.X ;  /* 0x00000000000b7919 */ /* 0x000e220000002100 */
[----:B------:R-:W-:Y:S01]  /*0020*/  MOV R13, 0x4 ;  /* 0x00000004000d7802 */ /* 0x000fe20000000f00 */
[----:B------:R-:W-:Y:S02]  /*0030*/  ULDC.64 UR4, c[0x0][0x118] ;  /* 0x0000460000047ab9 */ /* 0x000fe40000000a00 */
[----:B------:R-:W1:Y:S04]  /*0040*/  S2R R12, SR_TID.Y ;  /* 0x00000000000c7919 */ /* 0x000e680000002200 */
[----:B------:R-:W2:Y:S01]  /*0050*/  S2R R9, SR_CTAID.X ;  /* 0x0000000000097919 */ /* 0x000ea20000002500 */
[C---:B0-----:R-:W-:Y:S02]  /*0060*/  ISETP.GT.AND P0, PT, R11.reuse, 0x30, PT ;  /* 0x000000300b00780c */ /* 0x041fe40003f04270 */
[----:B------:R-:W-:Y:S01]  /*0070*/  ISETP.GT.AND P1, PT, R11, 0x10, PT ;  /* 0x000000100b00780c */ /* 0x000fe20003f24270 */
[----:B-1----:R-:W-:-:S04]  /*0080*/  IMAD R0, R12, 0x31, R11 ;  /* 0x000000310c007824 */ /* 0x002fc800078e020b */
[----:B--2---:R-:W-:-:S04]  /*0090*/  IMAD R0, R9, 0x620, R0 ;  /* 0x0000062009007824 */ /* 0x004fc800078e0200 */
[----:B------:R-:W-:-:S05]  /*00a0*/  IMAD.WIDE R2, R0, R13, c[0x0][0x168] ;  /* 0x00005a0000027625 */ /* 0x000fca00078e020d */
[----:B------:R-:W2:Y:S04]  /*00b0*/  @!P0 LDG.E.CONSTANT R4, [R2.64] ;  /* 0x0000000402048981 */ /* 0x000ea8000c1e9900 */
[----:B------:R-:W3:Y:S01]  /*00c0*/  @!P1 LDG.E.CONSTANT R5, [R2.64+0x80] ;  /* 0x0000800402059981 */ /* 0x000ee2000c1e9900 */
[----:B------:R-:W-:Y:S02]  /*00d0*/  MOV R0, RZ ;  /* 0x000000ff00007202 */ /* 0x000fe40000000f00 */
[----:B------:R-:W-:Y:S01]  /*00e0*/  VOTE.ANY R7, PT, PT ;  /* 0x0000000000077806 */ /* 0x000fe200038e0100 */
[----:B--2---:R-:W-:Y:S01]  /*00f0*/  @!P0 FADD R0, RZ, R4 ;  /* 0x00000004ff008221 */ /* 0x004fe20000000000 */
[----:B------:R-:W-:-:S03]  /*0100*/  ISETP.NE.AND P0, PT, R11, RZ, PT ;  /* 0x000000ff0b00720c */ /* 0x000fc60003f05270 */
[----:B---3--:R-:W-:-:S05]  /*0110*/  @!P1 FADD R0, R0, R5 ;  /* 0x0000000500009221 */ /* 0x008fca0000000000 */
[----:B------:R-:W0:Y:S02]  /*0120*/  SHFL.DOWN PT, R5, R0, 0x10, 0x1f ;  /* 0x0a001f0000057f89 */ /* 0x000e2400000e0000 */
[----:B0-----:R-:W-:-:S05]  /*0130*/  FADD R4, R5, R0 ;  /* 0x0000000005047221 */ /* 0x001fca0000000000 */
[----:B------:R-:W0:Y:S02]  /*0140*/  SHFL.DOWN PT, R5, R4, 0x8, 0x1f ;  /* 0x09001f0004057f89 */ /* 0x000e2400000e0000 */
[----:B0-----:R-:W-:-:S05]  /*0150*/  FADD R6, R4, R5 ;  /* 0x0000000504067221 */ /* 0x001fca0000000000 */
[----:B------:R-:W0:Y:S02]  /*0160*/  SHFL.DOWN PT, R5, R6, 0x4, 0x1f ;  /* 0x08801f0006057f89 */ /* 0x000e2400000e0000 */
[----:B0-----:R-:W-:Y:S01]  /*0170*/  FADD R8, R6, R5 ;  /* 0x0000000506087221 */ /* 0x001fe20000000000 */
[----:B------:R-:W-:-:S04]  /*0180*/  SHF.L.U32 R5, R12, 0x5, RZ ;  /* 0x000000050c057819 */ /* 0x000fc800000006ff */
[----:B------:R-:W0:Y:S02]  /*0190*/  SHFL.DOWN PT, R3, R8, 0x2, 0x1f ;  /* 0x08401f0008037f89 */ /* 0x000e2400000e0000 */
[----:B0-----:R-:W-:-:S05]  /*01a0*/  FADD R2, R8, R3 ;  /* 0x0000000308027221 */ /* 0x001fca0000000000 */
[----:B------:R-:W0:Y:S02]  /*01b0*/  SHFL.DOWN PT, R3, R2, 0x1, 0x1f ;  /* 0x08201f0002037f89 */ /* 0x000e2400000e0000 */
[----:B0-----:R-:W-:-:S05]  /*01c0*/  FADD R10, R2, R3 ;  /* 0x00000003020a7221 */ /* 0x001fca0000000000 */
[----:B------:R0:W1:Y:S01]  /*01d0*/  SHFL.IDX PT, R5, R10, R5, 0x1f ;  /* 0x00001f050a057589 */ /* 0x00006200000e0000 */
[----:B------:R-:W-:Y:S05]  /*01e0*/  @P0 EXIT ;  /* 0x000000000000094d */ /* 0x000fea0003800000 */
[----:B------:R-:W-:-:S05]  /*01f0*/  LEA R2, R9, R12, 0x5 ;  /* 0x0000000c09027211 */ /* 0x000fca00078e28ff */
[----:B------:R-:W-:-:S05]  /*0200*/  IMAD.WIDE R2, R2, R13, c[0x0][0x160] ;  /* 0x0000580002027625 */ /* 0x000fca00078e020d */
[----:B-1----:R-:W-:Y:S01]  /*0210*/  STG.E [R2.64], R5 ;  /* 0x0000000502007986 */ /* 0x002fe2000c101904 */
[----:B------:R-:W-:Y:S05]  /*0220*/  EXIT ;  /* 0x000000000000794d */ /* 0x000fea0003800000 */
.L_x_36:
        /* <DEDUP_REMOVED lines=13> */
.L_x_98:


//--------------------- .text.tvmgen_default_fused_nn_contrib_conv2d_winograd_without_weight_transform_add_nn_relu_1_kernel --------------------------
	.section	.text.tvmgen_default_fused_nn_contrib_conv2d_winograd_without_weight_transform_add_nn_relu_1_kernel,"ax",@progbits
	.sectioninfo	@"SHI_REGISTERS=36"
	.align	128
        .global         tvmgen_default_fused_nn_contrib_conv2d_winograd_without_weight_transform_add_nn_relu_1_kernel
        .type           tvmgen_default_fused_nn_contrib_conv2d_winograd_without_weight_transform_add_nn_relu_1_kernel,@function
        .size           tvmgen_default_fused_nn_contrib_conv2d_winograd_without_weight_transform_add_nn_relu_1_kernel,(.L_x_99 - tvmgen_default_fused_nn_contrib_conv2d_winograd_without_weight_transform_add_nn_relu_1_kernel)
        .other          tvmgen_default_fused_nn_contrib_conv2d_winograd_without_weight_transform_add_nn_relu_1_kernel,@"STO_CUDA_ENTRY STV_DEFAULT"
tvmgen_default_fused_nn_contrib_conv2d_winograd_without_weight_transform_add_nn_relu_1_kernel:
.text.tvmgen_default_fused_nn_contrib_conv2d_winograd_without_weight_transform_add_nn_relu_1_kernel:
[----:B------:R-:W-:Y:S02]  /*0000*/  MOV R1, c[0x0][0x28] ;  /* 0x00000a0000017a02 */ /* 0x000fe40000000f00 */
[----:B------:R-:W0:Y:S01]  /*0010*/  S2R R0, SR_TID.X ;  /* 0x0000000000007919 */ /* 0x000e220000002100 */
[----:B------:R-:W-:Y:S01]  /*0020*/  MOV R6, RZ ;  /* 0x000000ff00067202 */ /* 0x000fe20000000f00 */
[----:B------:R-:W-:Y:S01]  /*0030*/  CS2R R18, SRZ ;  /* 0x0000000000127805 */ /* 0x000fe2000001ff00 */
[----:B------:R-:W-:Y:S01]  /*0040*/  MOV R4, RZ ;  /* 0x000000ff00047202 */ /* 0x000fe20000000f00 */
[----:B------:R-:W1:Y:S01]  /*0050*/  S2R R3, SR_CTAID.X ;  /* 0x0000000000037919 */ /* 0x000e620000002500 */
[----:B------:R-:W-:Y:S01]  /*0060*/  CS2R R20, SRZ ;  /* 0x0000000000147805 */ /* 0x000fe2000001ff00 */
[----:B------:R-:W-:Y:S01]  /*0070*/  ULDC.64 UR4, c[0x0][0x118] ;  /* 0x0000460000047ab9 */ /* 0x000fe20000000a00 */
[----:B------:R-:W-:Y:S01]  /*0080*/  CS2R R14, SRZ ;  /* 0x00000000000e7805 */ /* 0x000fe2000001ff00 */
[----:B0-----:R-:W-:-:S04]  /*0090*/  SHF.R.S32.HI R8, RZ, 0x1, R0 ;  /* 0x00000001ff087819 */ /* 0x001fc80000011400 */
[C---:B-1----:R-:W-:Y:S02]  /*00a0*/  LEA R9, R3.reuse, R8, 0x6 ;  /* 0x0000000803097211 */ /* 0x042fe400078e30ff */
[----:B------:R-:W-:Y:S02]  /*00b0*/  LEA R7, R3, R0, 0x1 ;  /* 0x0000000003077211 */ /* 0x000fe400078e08ff */
[----:B------:R-:W-:Y:S01]  /*00c0*/  MOV R8, RZ ;  /* 0x000000ff00087202 */ /* 0x000fe20000000f00 */
[----:B------:R-:W-:-:S05]  /*00d0*/  IMAD.HI R2, R9, 0x5397829d, RZ ;  /* 0x5397829d09027827 */ /* 0x000fca00078e02ff */
[----:B------:R-:W-:-:S04]  /*00e0*/  SHF.R.U32.HI R5, RZ, 0x1f, R2 ;  /* 0x0000001fff057819 */ /* 0x000fc80000011602 */
[----:B------:R-:W-:Y:S01]  /*00f0*/  LEA.HI.SX32 R5, R2, R5, 0x1b ;  /* 0x0000000502057211 */ /* 0x000fe200078fdaff */
[----:B------:R-:W-:-:S04]  /*0100*/  IMAD.HI R2, R7, -0x6db6db6d, R6 ;  /* 0x9249249307027827 */ /* 0x000fc800078e0206 */
[--C-:B------:R-:W-:Y:S01]  /*0110*/  IMAD R5, R5, -0x62, R9.reuse ;  /* 0xffffff9e05057824 */ /* 0x100fe200078e0209 */
[----:B------:R-:W-:Y:S01]  /*0120*/  SHF.R.U32.HI R11, RZ, 0x1f, R2 ;  /* 0x0000001fff0b7819 */ /* 0x000fe20000011602 */
[----:B------:R-:W-:-:S03]  /*0130*/  IMAD.HI R9, R9, -0x6db6db6d, R8 ;  /* 0x9249249309097827 */ /* 0x000fc600078e0208 */
[----:B------:R-:W-:Y:S01]  /*0140*/  LEA.HI.SX32 R11, R2, R11, 0x1d ;  /* 0x0000000b020b7211 */ /* 0x000fe200078feaff */
[----:B------:R-:W-:Y:S01]  /*0150*/  IMAD.HI R4, R5, -0x6db6db6d, R4 ;  /* 0x9249249305047827 */ /* 0x000fe200078e0204 */
[----:B------:R-:W-:-:S03]  /*0160*/  SHF.R.U32.HI R2, RZ, 0x1f, R9 ;  /* 0x0000001fff027819 */ /* 0x000fc60000011609 */
[----:B------:R-:W-:Y:S01]  /*0170*/  IMAD R11, R11, -0xe, R7 ;  /* 0xfffffff20b0b7824 */ /* 0x000fe200078e0207 */
[----:B------:R-:W-:-:S04]  /*0180*/  SHF.R.U32.HI R5, RZ, 0x1f, R4 ;  /* 0x0000001fff057819 */ /* 0x000fc80000011604 */
[----:B------:R-:W-:Y:S02]  /*0190*/  LEA.HI.SX32 R5, R4, R5, 0x1e ;  /* 0x0000000504057211 */ /* 0x000fe400078ff2ff */
[----:B------:R-:W-:Y:S02]  /*01a0*/  SHF.L.U32 R11, R11, 0x1, RZ ;  /* 0x000000010b0b7819 */ /* 0x000fe400000006ff */
[----:B------:R-:W-:Y:S02]  /*01b0*/  SHF.L.U32 R8, R5, 0x1, RZ ;  /* 0x0000000105087819 */ /* 0x000fe400000006ff */
[C---:B------:R-:W-:Y:S02]  /*01c0*/  IADD3 R4, R11.reuse, 0x1, RZ ;  /* 0x000000010b047810 */ /* 0x040fe40007ffe0ff */
[C---:B------:R-:W-:Y:S02]  /*01d0*/  IADD3 R5, R11.reuse, -0x1, RZ ;  /* 0xffffffff0b057810 */ /* 0x040fe40007ffe0ff */
[----:B------:R-:W-:-:S02]  /*01e0*/  ISETP.GT.U32.AND P3, PT, R11, 0x1b, PT ;  /* 0x0000001b0b00780c */ /* 0x000fc40003f64070 */
[----:B------:R-:W-:Y:S02]  /*01f0*/  IADD3 R10, R8, -0x1, RZ ;  /* 0xffffffff080a7810 */ /* 0x000fe40007ffe0ff */
[----:B------:R-:W-:Y:S02]  /*0200*/  ISETP.GT.U32.AND P2, PT, R4, 0x1b, PT ;  /* 0x0000001b0400780c */ /* 0x000fe40003f44070 */
[----:B------:R-:W-:Y:S02]  /*0210*/  ISETP.GT.U32.AND P0, PT, R5, 0x1b, PT ;  /* 0x0000001b0500780c */ /* 0x000fe40003f04070 */
[----:B------:R-:W-:Y:S02]  /*0220*/  LEA.HI.SX32 R4, R9, R2, 0x1e ;  /* 0x0000000209047211 */ /* 0x000fe400078ff2ff */
[----:B------:R-:W-:Y:S02]  /*0230*/  ISETP.GT.U32.OR P5, PT, R10, 0x1b, P3 ;  /* 0x0000001b0a00780c */ /* 0x000fe40001fa4470 */
[----:B------:R-:W-:Y:S01]  /*0240*/  ISETP.GT.U32.OR P1, PT, R8, 0x1b, P0 ;  /* 0x0000001b0800780c */ /* 0x000fe20000724470 */
[----:B------:R-:W-:Y:S01]  /*0250*/  IMAD R5, R4, 0x38, R11 ;  /* 0x0000003804057824 */ /* 0x000fe200078e020b */
[----:B------:R-:W-:-:S02]  /*0260*/  MOV R2, 0x4 ;  /* 0x0000000400027802 */ /* 0x000fc40000000f00 */
[----:B------:R-:W-:Y:S02]  /*0270*/  ISETP.GT.U32.OR P6, PT, R8, 0x1b, P3 ;  /* 0x0000001b0800780c */ /* 0x000fe40001fc4470 */
[----:B------:R-:W-:Y:S01]  /*0280*/  IADD3 R11, R11, 0x2, RZ ;  /* 0x000000020b0b7810 */ /* 0x000fe20007ffe0ff */
[----:B------:R-:W-:Y:S01]  /*0290*/  IMAD.WIDE R4, R5, R2, c[0x0][0x168] ;  /* 0x00005a0005047625 */ /* 0x000fe200078e0202 */
[----:B------:R-:W-:Y:S02]  /*02a0*/  MOV R17, RZ ;  /* 0x000000ff00117202 */ /* 0x000fe40000000f00 */
[----:B------:R-:W-:Y:S02]  /*02b0*/  ISETP.GT.U32.OR P4, PT, R10, 0x1b, P2 ;  /* 0x0000001b0a00780c */ /* 0x000fe40001784470 */
[----:B------:R0:W2:Y:S01]  /*02c0*/  @!P5 LDG.E.CONSTANT R19, [R4.64+-0x70] ;  /* 0xffff90040413d981 */ /* 0x0000a2000c1e9900 */
[----:B------:R-:W-:-:S03]  /*02d0*/  ISETP.GT.U32.OR P5, PT, R8, 0x1b, P2 ;  /* 0x0000001b0800780c */ /* 0x000fc600017a4470 */
[----:B------:R-:W3:Y:S01]  /*02e0*/  @!P1 LDG.E.CONSTANT R20, [R4.64+-0x4] ;  /* 0xfffffc0404149981 */ /* 0x000ee2000c1e9900 */
[----:B------:R-:W-:-:S03]  /*02f0*/  ISETP.GT.U32.AND P1, PT, R11, 0x1b, PT ;  /* 0x0000001b0b00780c */ /* 0x000fc60003f24070 */
[----:B------:R-:W4:Y:S01]  /*0300*/  @!P6 LDG.E.CONSTANT R17, [R4.64] ;  /* 0x000000040411e981 */ /* 0x000f22000c1e9900 */
[C---:B------:R-:W-:Y:S02]  /*0310*/  ISETP.GT.U32.OR P6, PT, R8.reuse, 0x1b, P1 ;  /* 0x0000001b0800780c */ /* 0x040fe40000fc4470 */
[----:B------:R-:W-:Y:S01]  /*0320*/  IADD3 R9, R8, 0x1, RZ ;  /* 0x0000000108097810 */ /* 0x000fe20007ffe0ff */
[----:B------:R0:W5:Y:S01]  /*0330*/  @!P4 LDG.E.CONSTANT R15, [R4.64+-0x6c] ;  /* 0xffff9404040fc981 */ /* 0x000162000c1e9900 */
[----:B------:R-:W-:-:S03]  /*0340*/  ISETP.GT.U32.OR P4, PT, R10, 0x1b, P0 ;  /* 0x0000001b0a00780c */ /* 0x000fc60000784470 */
[----:B------:R-:W2:Y:S01]  /*0350*/  @!P5 LDG.E.CONSTANT R21, [R4.64+0x4] ;  /* 0x000004040415d981 */ /* 0x000ea2000c1e9900 */
[----:B------:R-:W-:-:S05]  /*0360*/  ISETP.GT.U32.OR P5, PT, R9, 0x1b, P0 ;  /* 0x0000001b0900780c */ /* 0x000fca00007a4470 */
[----:B------:R-:W0:Y:S01]  /*0370*/  @!P6 LDG.E.CONSTANT R18, [R4.64+0x8] ;  /* 0x000008040412e981 */ /* 0x000e22000c1e9900 */
[C---:B------:R-:W-:Y:S02]  /*0380*/  ISETP.GT.U32.OR P6, PT, R9.reuse, 0x1b, P3 ;  /* 0x0000001b0900780c */ /* 0x040fe40001fc4470 */
[----:B------:R-:W-:Y:S01]  /*0390*/  MOV R7, RZ ;  /* 0x000000ff00077202 */ /* 0x000fe20000000f00 */
[----:B------:R-:W5:Y:S04]  /*03a0*/  @!P4 LDG.E.CONSTANT R16, [R4.64+-0x74] ;  /* 0xffff8c040410c981 */ /* 0x000f68000c1e9900 */
[----:B------:R0:W5:Y:S01]  /*03b0*/  @!P5 LDG.E.CONSTANT R14, [R4.64+0x6c] ;  /* 0x00006c04040ed981 */ /* 0x000162000c1e9900 */
[----:B------:R-:W-:Y:S02]  /*03c0*/  ISETP.GT.U32.OR P5, PT, R9, 0x1b, P2 ;  /* 0x0000001b0900780c */ /* 0x000fe400017a4470 */
[----:B------:R-:W-:-:S03]  /*03d0*/  MOV R6, RZ ;  /* 0x000000ff00067202 */ /* 0x000fc60000000f00 */
[----:B------:R0:W5:Y:S01]  /*03e0*/  @!P6 LDG.E.CONSTANT R7, [R4.64+0x70] ;  /* 0x000070040407e981 */ /* 0x000162000c1e9900 */
[----:B------:R-:W-:Y:S02]  /*03f0*/  ISETP.GT.U32.OR P6, PT, R10, 0x1b, P1 ;  /* 0x0000001b0a00780c */ /* 0x000fe40000fc4470 */
[----:B------:R-:W-:-:S04]  /*0400*/  IADD3 R10, R8, 0x2, RZ ;  /* 0x00000002080a7810 */ /* 0x000fc80007ffe0ff */
[C---:B------:R-:W-:Y:S01]  /*0410*/  ISETP.GT.U32.OR P0, PT, R10.reuse, 0x1b, P0 ;  /* 0x0000001b0a00780c */ /* 0x040fe20000704470 */
[----:B------:R0:W5:Y:S01]  /*0420*/  @!P5 LDG.E.CONSTANT R6, [R4.64+0x74] ;  /* 0x000074040406d981 */ /* 0x000162000c1e9900 */
[C---:B------:R-:W-:Y:S02]  /*0430*/  ISETP.GT.U32.OR P3, PT, R10.reuse, 0x1b, P3 ;  /* 0x0000001b0a00780c */ /* 0x040fe40001f64470 */
[----:B------:R-:W-:Y:S02]  /*0440*/  ISETP.GT.U32.OR P5, PT, R9, 0x1b, P1 ;  /* 0x0000001b0900780c */ /* 0x000fe40000fa4470 */
[----:B------:R-:W-:Y:S02]  /*0450*/  MOV R9, RZ ;  /* 0x000000ff00097202 */ /* 0x000fe40000000f00 */
[C---:B------:R-:W-:Y:S02]  /*0460*/  ISETP.GT.U32.OR P2, PT, R10.reuse, 0x1b, P2 ;  /* 0x0000001b0a00780c */ /* 0x040fe40001744470 */
[----:B------:R-:W-:Y:S01]  /*0470*/  ISETP.GT.U32.OR P1, PT, R10, 0x1b, P1 ;  /* 0x0000001b0a00780c */ /* 0x000fe20000f24470 */
[----:B------:R-:W-:Y:S01]  /*0480*/  CS2R R12, SRZ ;  /* 0x00000000000c7805 */ /* 0x000fe2000001ff00 */
[----:B------:R0:W5:Y:S01]  /*0490*/  @!P6 LDG.E.CONSTANT R9, [R4.64+-0x68] ;  /* 0xffff98040409e981 */ /* 0x000162000c1e9900 */
[----:B------:R-:W-:Y:S01]  /*04a0*/  CS2R R10, SRZ ;  /* 0x00000000000a7805 */ /* 0x000fe2000001ff00 */
[----:B------:R-:W-:-:S03]  /*04b0*/  MOV R8, RZ ;  /* 0x000000ff00087202 */ /* 0x000fc60000000f00 */
[----:B------:R0:W5:Y:S04]  /*04c0*/  @!P0 LDG.E.CONSTANT R13, [R4.64+0xdc] ;  /* 0x0000dc04040d8981 */ /* 0x000168000c1e9900 */
[----:B------:R0:W5:Y:S04]  /*04d0*/  @!P3 LDG.E.CONSTANT R12, [R4.64+0xe0] ;  /* 0x0000e004040cb981 */ /* 0x000168000c1e9900 */
[----:B------:R0:W5:Y:S04]  /*04e0*/  @!P2 LDG.E.CONSTANT R11, [R4.64+0xe4] ;  /* 0x0000e404040ba981 */ /* 0x000168000c1e9900 */
[----:B------:R0:W5:Y:S04]  /*04f0*/  @!P5 LDG.E.CONSTANT R8, [R4.64+0x78] ;  /* 0x000078040408d981 */ /* 0x000168000c1e9900 */
[----:B------:R0:W5:Y:S01]  /*0500*/  @!P1 LDG.E.CONSTANT R10, [R4.64+0xe8] ;  /* 0x0000e804040a9981 */ /* 0x000162000c1e9900 */
[----:B------:R-:W-:-:S02]  /*0510*/  MOV R22, RZ ;  /* 0x000000ff00167202 */ /* 0x000fc40000000f00 */
[----:B------:R-:W-:-:S05]  /*0520*/  LEA R3, R3, R0, 0x7 ;  /* 0x0000000003037211 */ /* 0x000fca00078e38ff */
[----:B------:R-:W-:Y:S01]  /*0530*/  IMAD.WIDE R2, R3, R2, c[0x0][0x160] ;  /* 0x0000580003027625 */ /* 0x000fe200078e0202 */
[----:B---3--:R-:W-:Y:S01]  /*0540*/  FADD R0, RZ, -R20 ;  /* 0x80000014ff007221 */ /* 0x008fe20000000000 */
[----:B----4-:R-:W-:-:S04]  /*0550*/  FADD R24, RZ, -R17 ;  /* 0x80000011ff187221 */ /* 0x010fc80000000000 */
[----:B--2---:R-:W-:Y:S01]  /*0560*/  FADD R26, R24, R21 ;  /* 0x00000015181a7221 */ /* 0x004fe20000000000 */
[----:B-----5:R-:W-:Y:S01]  /*0570*/  @!P4 FADD R22, RZ, R16 ;  /* 0x00000010ff16c221 */ /* 0x020fe20000000000 */
[----:B------:R-:W-:Y:S01]  /*0580*/  FADD R16, RZ, R20 ;  /* 0x00000014ff107221 */ /* 0x000fe20000000000 */
[----:B------:R-:W-:Y:S01]  /*0590*/  FADD R20, RZ, R17 ;  /* 0x00000011ff147221 */ /* 0x000fe20000000000 */
[--C-:B------:R-:W-:Y:S01]  /*05a0*/  FADD R17, R0, R21.reuse ;  /* 0x0000001500117221 */ /* 0x100fe20000000000 */
[--C-:B------:R-:W-:Y:S01]  /*05b0*/  FADD R0, R24, -R21.reuse ;  /* 0x8000001518007221 */ /* 0x100fe20000000000 */
[--C-:B------:R-:W-:Y:S01]  /*05c0*/  FADD R23, R16, -R21.reuse ;  /* 0x8000001510177221 */ /* 0x100fe20000000000 */
[C-C-:B0-----:R-:W-:Y:S01]  /*05d0*/  FADD R4, R20.reuse, -R18.reuse ;  /* 0x8000001214047221 */ /* 0x141fe20000000000 */
[C-C-:B------:R-:W-:Y:S01]  /*05e0*/  FADD R16, R20.reuse, -R21.reuse ;  /* 0x8000001514107221 */ /* 0x140fe20000000000 */
[----:B------:R-:W-:Y:S01]  /*05f0*/  FADD R28, R20, R21 ;  /* 0x00000015141c7221 */ /* 0x000fe20000000000 */
[----:B------:R-:W-:Y:S01]  /*0600*/  FADD R18, R24, R18 ;  /* 0x0000001218127221 */ /* 0x000fe20000000000 */
[--C-:B------:R-:W-:Y:S01]  /*0610*/  FADD R24, RZ, R19.reuse ;  /* 0x00000013ff187221 */ /* 0x100fe20000000000 */
[----:B------:R-:W-:Y:S01]  /*0620*/  FADD R20, RZ, -R19 ;  /* 0x80000013ff147221 */ /* 0x000fe20000000000 */
[----:B------:R-:W-:-:S02]  /*0630*/  FADD R5, -R15, R22 ;  /* 0x000000160f057221 */ /* 0x000fc40000000100 */
[--C-:B------:R-:W-:Y:S01]  /*0640*/  FADD R24, R24, R15.reuse ;  /* 0x0000000f18187221 */ /* 0x100fe20000000000 */
[----:B------:R-:W-:Y:S01]  /*0650*/  FADD R22, R20, R15 ;  /* 0x0000000f14167221 */ /* 0x000fe20000000000 */
[--C-:B------:R-:W-:Y:S01]  /*0660*/  FADD R27, R23, R14.reuse ;  /* 0x0000000e171b7221 */ /* 0x100fe20000000000 */
[--C-:B------:R-:W-:Y:S01]  /*0670*/  FADD R5, R5, -R14.reuse ;  /* 0x8000000e05057221 */ /* 0x100fe20000000000 */
[----:B------:R-:W-:Y:S01]  /*0680*/  FADD R21, R17, R14 ;  /* 0x0000000e11157221 */ /* 0x000fe20000000000 */
[--C-:B------:R-:W-:Y:S01]  /*0690*/  FADD R29, R26, -R7.reuse ;  /* 0x800000071a1d7221 */ /* 0x100fe20000000000 */
[--C-:B------:R-:W-:Y:S01]  /*06a0*/  FADD R31, R28, R7.reuse ;  /* 0x000000071c1f7221 */ /* 0x100fe20000000000 */
[--C-:B------:R-:W-:Y:S01]  /*06b0*/  FADD R23, R16, -R7.reuse ;  /* 0x8000000710177221 */ /* 0x100fe20000000000 */
[--C-:B------:R-:W-:Y:S01]  /*06c0*/  FADD R25, R0, R7.reuse ;  /* 0x0000000700197221 */ /* 0x100fe20000000000 */
[--C-:B------:R-:W-:Y:S01]  /*06d0*/  FADD R15, R22, R7.reuse ;  /* 0x00000007160f7221 */ /* 0x100fe20000000000 */
[----:B------:R-:W-:Y:S01]  /*06e0*/  FADD R19, R24, -R7 ;  /* 0x8000000718137221 */ /* 0x000fe20000000000 */
[--C-:B------:R-:W-:Y:S01]  /*06f0*/  FADD R5, R5, R6.reuse ;  /* 0x0000000605057221 */ /* 0x100fe20000000000 */
[--C-:B------:R-:W-:Y:S01]  /*0700*/  FADD R21, R21, -R6.reuse ;  /* 0x8000000615157221 */ /* 0x100fe20000000000 */
[--C-:B------:R-:W-:Y:S01]  /*0710*/  FADD R27, R27, -R6.reuse ;  /* 0x800000061b1b7221 */ /* 0x100fe20000000000 */
[----:B------:R-:W-:Y:S01]  /*0720*/  FADD R20, R20, R9 ;  /* 0x0000000914147221 */ /* 0x000fe20000000000 */
[--C-:B------:R-:W-:Y:S01]  /*0730*/  FADD R23, R23, R6.reuse ;  /* 0x0000000617177221 */ /* 0x100fe20000000000 */
[--C-:B------:R-:W-:Y:S01]  /*0740*/  FADD R25, R25, R6.reuse ;  /* 0x0000000619197221 */ /* 0x100fe20000000000 */
[--C-:B------:R-:W-:Y:S01]  /*0750*/  FADD R29, R29, R6.reuse ;  /* 0x000000061d1d7221 */ /* 0x100fe20000000000 */
[--C-:B------:R-:W-:Y:S01]  /*0760*/  FADD R31, R31, R6.reuse ;  /* 0x000000061f1f7221 */ /* 0x100fe20000000000 */
[--C-:B------:R-:W-:Y:S01]  /*0770*/  FADD R15, R15, -R6.reuse ;  /* 0x800000060f0f7221 */ /* 0x100fe20000000000 */
[----:B------:R-:W-:Y:S01]  /*0780*/  FADD R19, R19, -R6 ;  /* 0x8000000613137221 */ /* 0x000fe20000000000 */
[--C-:B------:R-:W-:Y:S01]  /*0790*/  FADD R9, R4, -R7.reuse ;  /* 0x8000000704097221 */ /* 0x100fe20000000000 */
[----:B------:R-:W-:Y:S01]  /*07a0*/  FADD R33, R18, -R7 ;  /* 0x8000000712217221 */ /* 0x000fe20000000000 */
[----:B------:R-:W-:Y:S01]  /*07b0*/  FADD R6, R17, R13 ;  /* 0x0000000d11067221 */ /* 0x000fe20000000000 */
[--C-:B------:R-:W-:Y:S01]  /*07c0*/  FADD R16, R16, -R12.reuse ;  /* 0x8000000c10107221 */ /* 0x100fe20000000000 */
[----:B------:R-:W-:Y:S01]  /*07d0*/  FADD R7, R20, R7 ;  /* 0x0000000714077221 */ /* 0x000fe20000000000 */
[--C-:B------:R-:W-:Y:S01]  /*07e0*/  FADD R0, R0, R12.reuse ;  /* 0x0000000c00007221 */ /* 0x100fe20000000000 */
[----:B------:R-:W-:Y:S01]  /*07f0*/  FADD R17, R4, -R12 ;  /* 0x8000000c04117221 */ /* 0x000fe20000000000 */
[----:B------:R0:W-:Y:S01]  /*0800*/  STG.E [R2.64], R5 ;  /* 0x0000000502007986 */ /* 0x0001e2000c101904 */
[--C-:B------:R-:W-:Y:S01]  /*0810*/  FADD R13, R16, R11.reuse ;  /* 0x0000000b100d7221 */ /* 0x100fe20000000000 */
[--C-:B------:R-:W-:Y:S01]  /*0820*/  FADD R9, R9, R8.reuse ;  /* 0x0000000809097221 */ /* 0x100fe20000000000 */
[--C-:B------:R-:W-:Y:S01]  /*0830*/  FADD R33, R33, R8.reuse ;  /* 0x0000000821217221 */ /* 0x100fe20000000000 */
[----:B------:R-:W-:Y:S01]  /*0840*/  FADD R7, R7, -R8 ;  /* 0x8000000807077221 */ /* 0x000fe20000000000 */
[----:B------:R-:W-:Y:S01]  /*0850*/  FADD R17, R17, R10 ;  /* 0x0000000a11117221 */ /* 0x000fe20000000000 */
[--C-:B0-----:R-:W-:Y:S01]  /*0860*/  FADD R5, R6, -R11.reuse ;  /* 0x8000000b06057221 */ /* 0x101fe20000000000 */
        /* <DEDUP_REMOVED lines=17> */
.L_x_37:
        /* <DEDUP_REMOVED lines=16> */
.L_x_99:


//--------------------- .text.tvmgen_default_fused_nn_contrib_conv2d_winograd_without_weight_transform_add_add_nn_relu_kernel --------------------------
	.section	.text.tvmgen_default_fused_nn_contrib_conv2d_winograd_without_weight_transform_add_add_nn_relu_kernel,"ax",@progbits
	.sectioninfo	@"SHI_REGISTERS=64"
	.align	128
        .global         tvmgen_default_fused_nn_contrib_conv2d_winograd_without_weight_transform_add_add_nn_relu_kernel
        .type           tvmgen_default_fused_nn_contrib_conv2d_winograd_without_weight_transform_add_add_nn_relu_kernel,@function
        .size           tvmgen_default_fused_nn_contrib_conv2d_winograd_without_weight_transform_add_add_nn_relu_kernel,(.L_x_100 - tvmgen_default_fused_nn_contrib_conv2d_winograd_without_weight_transform_add_add_nn_relu_kernel)
        .other          tvmgen_default_fused_nn_contrib_conv2d_winograd_without_weight_transform_add_add_nn_relu_kernel,@"STO_CUDA_ENTRY STV_DEFAULT"
tvmgen_default_fused_nn_contrib_conv2d_winograd_without_weight_transform_add_add_nn_relu_kernel:
.text.tvmgen_default_fused_nn_contrib_conv2d_winograd_without_weight_transform_add_add_nn_relu_kernel:
[----:B------:R-:W-:Y:S02]  /*0000*/  MOV R1, c[0x0][0x28] ;  /* 0x00000a0000017a02 */ /* 0x000fe40000000f00 */
[----:B------:R-:W0:Y:S01]  /*0010*/  S2R R4, SR_TID.X ;  /* 0x0000000000047919 */ /* 0x000e220000002100 */
[----:B------:R-:W-:Y:S01]  /*0020*/  MOV R31, 0x4 ;  /* 0x00000004001f7802 */ /* 0x000fe20000000f00 */
[----:B------:R-:W-:Y:S02]  /*0030*/  ULDC.64 UR4, c[0x0][0x118] ;  /* 0x0000460000047ab9 */ /* 0x000fe40000000a00 */
[----:B------:R-:W1:Y:S01]  /*0040*/  S2R R17, SR_CTAID.X ;  /* 0x0000000000117919 */ /* 0x000e620000002500 */
[----:B0-----:R-:W-:-:S04]  /*0050*/  SHF.R.S32.HI R6, RZ, 0x1, R4 ;  /* 0x00000001ff067819 */ /* 0x001fc80000011404 */
[C---:B-1----:R-:W-:Y:S02]  /*0060*/  LEA R7, R17.reuse, R6, 0x6 ;  /* 0x0000000611077211 */ /* 0x042fe400078e30ff */
[----:B------:R-:W-:Y:S02]  /*0070*/  LEA R5, R17, R4, 0x1 ;  /* 0x0000000411057211 */ /* 0x000fe400078e08ff */
[----:B------:R-:W-:Y:S01]  /*0080*/  MOV R4, RZ ;  /* 0x000000ff00047202 */ /* 0x000fe20000000f00 */
[----:B------:R-:W-:Y:S01]  /*0090*/  IMAD.HI R0, R7, 0x5397829d, RZ ;  /* 0x5397829d07007827 */ /* 0x000fe200078e02ff */
[----:B------:R-:W-:-:S03]  /*00a0*/  MOV R6, RZ ;  /* 0x000000ff00067202 */ /* 0x000fc60000000f00 */
[----:B------:R-:W-:Y:S01]  /*00b0*/  IMAD.HI R2, R5, -0x6db6db6d, R4 ;  /* 0x9249249305027827 */ /* 0x000fe200078e0204 */
[----:B------:R-:W-:-:S03]  /*00c0*/  SHF.R.U32.HI R3, RZ, 0x1f, R0 ;  /* 0x0000001fff037819 */ /* 0x000fc60000011600 */
[----:B------:R-:W-:Y:S01]  /*00d0*/  IMAD.HI R6, R7, -0x6db6db6d, R6 ;  /* 0x9249249307067827 */ /* 0x000fe200078e0206 */
[----:B------:R-:W-:Y:S02]  /*00e0*/  SHF.R.U32.HI R9, RZ, 0x1f, R2 ;  /* 0x0000001fff097819 */ /* 0x000fe40000011602 */
[----:B------:R-:W-:Y:S02]  /*00f0*/  LEA.HI.SX32 R3, R0, R3, 0x1b ;  /* 0x0000000300037211 */ /* 0x000fe400078fdaff */
[----:B------:R-:W-:Y:S02]  /*0100*/  LEA.HI.SX32 R9, R2, R9, 0x1d ;  /* 0x0000000902097211 */ /* 0x000fe400078feaff */
[----:B------:R-:W-:Y:S01]  /*0110*/  MOV R2, RZ ;  /* 0x000000ff00027202 */ /* 0x000fe20000000f00 */
[----:B------:R-:W-:Y:S02]  /*0120*/  IMAD R3, R3, -0x62, R7 ;  /* 0xffffff9e03037824 */ /* 0x000fe400078e0207 */
[----:B------:R-:W-:Y:S01]  /*0130*/  IMAD R9, R9, -0xe, R5 ;  /* 0xfffffff209097824 */ /* 0x000fe200078e0205 */
[----:B------:R-:W-:Y:S01]  /*0140*/  SHF.R.U32.HI R5, RZ, 0x1f, R6 ;  /* 0x0000001fff057819 */ /* 0x000fe20000011606 */
[----:B------:R-:W-:-:S03]  /*0150*/  IMAD.HI R2, R3, -0x6db6db6d, R2 ;  /* 0x9249249303027827 */ /* 0x000fc600078e0202 */
[----:B------:R-:W-:Y:S02]  /*0160*/  SHF.L.U32 R9, R9, 0x2, RZ ;  /* 0x0000000209097819 */ /* 0x000fe400000006ff */
[----:B------:R-:W-:Y:S02]  /*0170*/  SHF.R.U32.HI R3, RZ, 0x1f, R2 ;  /* 0x0000001fff037819 */ /* 0x000fe40000011602 */
[----:B------:R-:W-:Y:S02]  /*0180*/  IADD3 R0, R9, -0x1, RZ ;  /* 0xffffffff09007810 */ /* 0x000fe40007ffe0ff */
[----:B------:R-:W-:Y:S02]  /*0190*/  LEA.HI R3, R2, R3, RZ, 0x1e ;  /* 0x0000000302037211 */ /* 0x000fe400078ff0ff */
[----:B------:R-:W-:Y:S02]  /*01a0*/  ISETP.GT.U32.AND P3, PT, R0, 0x37, PT ;  /* 0x000000370000780c */ /* 0x000fe40003f64070 */
[----:B------:R-:W-:-:S02]  /*01b0*/  SHF.L.U32 R3, R3, 0x2, RZ ;  /* 0x0000000203037819 */ /* 0x000fc400000006ff */
[----:B------:R-:W-:Y:S02]  /*01c0*/  LEA.HI.SX32 R6, R6, R5, 0x1e ;  /* 0x0000000506067211 */ /* 0x000fe400078ff2ff */
[----:B------:R-:W-:-:S03]  /*01d0*/  IADD3 R10, R3, -0x1, RZ ;  /* 0xffffffff030a7810 */ /* 0x000fc60007ffe0ff */
[----:B------:R-:W-:Y:S01]  /*01e0*/  IMAD R6, R6, 0xe0, R9 ;  /* 0x000000e006067824 */ /* 0x000fe200078e0209 */
[----:B------:R-:W-:-:S03]  /*01f0*/  ISETP.GT.U32.OR P6, PT, R10, 0x37, P3 ;  /* 0x000000370a00780c */ /* 0x000fc60001fc4470 */
[----:B------:R-:W-:-:S10]  /*0200*/  IMAD.WIDE R30, R6, R31, c[0x0][0x168] ;  /* 0x00005a00061e7625 */ /* 0x000fd400078e021f */
[----:B------:R-:W2:Y:S01]  /*0210*/  @!P6 LDG.E.CONSTANT R2, [R30.64+-0xe4] ;  /* 0xffff1c041e02e981 */ /* 0x000ea2000c1e9900 */
[C---:B------:R-:W-:Y:S01]  /*0220*/  IADD3 R0, R9.reuse, 0x1, RZ ;  /* 0x0000000109007810 */ /* 0x040fe20007ffe0ff */
[----:B------:R-:W-:Y:S01]  /*0230*/  CS2R R34, SRZ ;  /* 0x0000000000227805 */ /* 0x000fe2000001ff00 */
[C---:B------:R-:W-:Y:S02]  /*0240*/  ISETP.GT.U32.AND P4, PT, R9.reuse, 0x37, PT ;  /* 0x000000370900780c */ /* 0x040fe40003f84070 */
[----:B------:R-:W-:Y:S02]  /*0250*/  ISETP.GT.U32.AND P5, PT, R0, 0x37, PT ;  /* 0x000000370000780c */ /* 0x000fe40003fa4070 */
[----:B------:R-:W-:Y:S02]  /*0260*/  IADD3 R0, R9, 0x2, RZ ;  /* 0x0000000209007810 */ /* 0x000fe40007ffe0ff */
[----:B------:R-:W-:Y:S02]  /*0270*/  ISETP.GT.U32.OR P1, PT, R10, 0x37, P4 ;  /* 0x000000370a00780c */ /* 0x000fe40002724470 */
[----:B------:R-:W-:-:S02]  /*0280*/  ISETP.GT.U32.AND P0, PT, R0, 0x37, PT ;  /* 0x000000370000780c */ /* 0x000fc40003f04070 */
[----:B------:R-:W-:Y:S02]  /*0290*/  ISETP.GT.U32.OR P2, PT, R10, 0x37, P5 ;  /* 0x000000370a00780c */ /* 0x000fe40002f44470 */
[----:B------:R-:W-:Y:S02]  /*02a0*/  IADD3 R0, R9, 0x3, RZ ;  /* 0x0000000309007810 */ /* 0x000fe40007ffe0ff */
[----:B------:R-:W-:Y:S01]  /*02b0*/  MOV R36, RZ ;  /* 0x000000ff00247202 */ /* 0x000fe20000000f00 */
[----:B------:R-:W-:-:S08]  /*02c0*/  CS2R R32, SRZ ;  /* 0x0000000000207805 */ /* 0x000fd0000001ff00 */
[----:B------:R-:W3:Y:S01]  /*02d0*/  @!P2 LDG.E.CONSTANT R36, [R30.64+-0xdc] ;  /* 0xffff24041e24a981 */ /* 0x000ee2000c1e9900 */
[----:B------:R-:W-:Y:S02]  /*02e0*/  MOV R45, RZ ;  /* 0x000000ff002d7202 */ /* 0x000fe40000000f00 */
[----:B------:R-:W-:Y:S01]  /*02f0*/  MOV R43, RZ ;  /* 0x000000ff002b7202 */ /* 0x000fe20000000f00 */
[----:B------:R-:W-:Y:S01]  /*0300*/  CS2R R28, SRZ ;  /* 0x00000000001c7805 */ /* 0x000fe2000001ff00 */
[----:B------:R-:W-:Y:S01]  /*0310*/  IADD3 R9, R9, 0x4, RZ ;  /* 0x0000000409097810 */ /* 0x000fe20007ffe0ff */
[----:B------:R-:W-:Y:S01]  /*0320*/  CS2R R26, SRZ ;  /* 0x00000000001a7805 */ /* 0x000fe2000001ff00 */
[C---:B------:R-:W-:Y:S02]  /*0330*/  IADD3 R4, R3.reuse, 0x1, RZ ;  /* 0x0000000103047810 */ /* 0x040fe40007ffe0ff */
[----:B------:R-:W-:Y:S01]  /*0340*/  MOV R53, RZ ;  /* 0x000000ff00357202 */ /* 0x000fe20000000f00 */
[----:B------:R-:W-:Y:S01]  /*0350*/  CS2R R24, SRZ ;  /* 0x0000000000187805 */ /* 0x000fe2000001ff00 */
[----:B------:R-:W-:Y:S01]  /*0360*/  CS2R R12, SRZ ;  /* 0x00000000000c7805 */ /* 0x000fe2000001ff00 */
[----:B------:R-:W-:Y:S01]  /*0370*/  CS2R R18, SRZ ;  /* 0x0000000000127805 */ /* 0x000fe2000001ff00 */
[----:B------:R-:W-:-:S02]  /*0380*/  IADD3 R6, R3, 0x2, RZ ;  /* 0x0000000203067810 */ /* 0x000fc40007ffe0ff */
[----:B------:R-:W-:Y:S02]  /*0390*/  MOV R11, RZ ;  /* 0x000000ff000b7202 */ /* 0x000fe40000000f00 */
[----:B------:R-:W-:Y:S01]  /*03a0*/  MOV R16, RZ ;  /* 0x000000ff00107202 */ /* 0x000fe20000000f00 */
[----:B------:R-:W-:Y:S01]  /*03b0*/  CS2R R22, SRZ ;  /* 0x0000000000167805 */ /* 0x000fe2000001ff00 */
[----:B------:R-:W-:Y:S01]  /*03c0*/  CS2R R14, SRZ ;  /* 0x00000000000e7805 */ /* 0x000fe2000001ff00 */
[----:B------:R-:W-:Y:S01]  /*03d0*/  IADD3 R8, R3, 0x3, RZ ;  /* 0x0000000303087810 */ /* 0x000fe20007ffe0ff */
[----:B------:R-:W-:Y:S01]  /*03e0*/  CS2R R20, SRZ ;  /* 0x0000000000147805 */ /* 0x000fe2000001ff00 */
[----:B------:R-:W-:Y:S01]  /*03f0*/  MOV R7, RZ ;  /* 0x000000ff00077202 */ /* 0x000fe20000000f00 */
[----:B--2---:R-:W-:Y:S01]  /*0400*/  @!P6 FADD R35, RZ, R2 ;  /* 0x00000002ff23e221 */ /* 0x004fe20000000000 */
[----:B------:R-:W-:Y:S02]  /*0410*/  MOV R2, RZ ;  /* 0x000000ff00027202 */ /* 0x000fe40000000f00 */
[----:B------:R-:W-:-:S04]  /*0420*/  ISETP.GT.U32.OR P6, PT, R10, 0x37, P0 ;  /* 0x000000370a00780c */ /* 0x000fc800007c4470 */
[----:B------:R-:W2:Y:S01]  /*0430*/  @!P1 LDG.E.CONSTANT R2, [R30.64+-0xe0] ;  /* 0xffff20041e029981 */ /* 0x000ea2000c1e9900 */
[----:B------:R-:W-:-:S04]  /*0440*/  ISETP.GT.U32.AND P1, PT, R0, 0x37, PT ;  /* 0x000000370000780c */ /* 0x000fc80003f24070 */
[----:B------:R-:W-:-:S04]  /*0450*/  ISETP.GT.U32.OR P2, PT, R10, 0x37, P1 ;  /* 0x000000370a00780c */ /* 0x000fc80000f44470 */
[----:B------:R-:W4:Y:S01]  /*0460*/  @!P6 LDG.E.CONSTANT R34, [R30.64+-0xd8] ;  /* 0xffff28041e22e981 */ /* 0x000f22000c1e9900 */
[----:B------:R-:W-:Y:S02]  /*0470*/  ISETP.GT.U32.OR P6, PT, R3, 0x37, P3 ;  /* 0x000000370300780c */ /* 0x000fe40001fc4470 */
[----:B------:R-:W-:-:S06]  /*0480*/  MOV R0, RZ ;  /* 0x000000ff00007202 */ /* 0x000fcc0000000f00 */
[----:B------:R0:W5:Y:S01]  /*0490*/  @!P2 LDG.E.CONSTANT R33, [R30.64+-0xd4] ;  /* 0xffff2c041e21a981 */ /* 0x000162000c1e9900 */
[----:B------:R-:W-:-:S04]  /*04a0*/  ISETP.GT.U32.OR P2, PT, R3, 0x37, P4 ;  /* 0x000000370300780c */ /* 0x000fc80002744470 */
[----:B------:R-:W4:Y:S01]  /*04b0*/  @!P6 LDG.E.CONSTANT R0, [R30.64+-0x4] ;  /* 0xfffffc041e00e981 */ /* 0x000f22000c1e9900 */
[----:B------:R-:W-:-:S08]  /*04c0*/  ISETP.GT.U32.OR P6, PT, R3, 0x37, P5 ;  /* 0x000000370300780c */ /* 0x000fd00002fc4470 */
[----:B------:R0:W4:Y:S01]  /*04d0*/  @!P2 LDG.E.CONSTANT R45, [R30.64] ;  /* 0x000000041e2da981 */ /* 0x000122000c1e9900 */
[----:B------:R-:W-:-:S04]  /*04e0*/  ISETP.GT.U32.OR P2, PT, R3, 0x37, P0 ;  /* 0x000000370300780c */ /* 0x000fc80000744470 */
[----:B------:R0:W4:Y:S01]  /*04f0*/  @!P6 LDG.E.CONSTANT R43, [R30.64+0x4] ;  /* 0x000004041e2be981 */ /* 0x000122000c1e9900 */
[----:B------:R-:W-:-:S08]  /*0500*/  ISETP.GT.U32.OR P6, PT, R3, 0x37, P1 ;  /* 0x000000370300780c */ /* 0x000fd00000fc4470 */
[----:B------:R0:W5:Y:S01]  /*0510*/  @!P2 LDG.E.CONSTANT R32, [R30.64+0x8] ;  /* 0x000008041e20a981 */ /* 0x000162000c1e9900 */
[----:B------:R-:W-:-:S04]  /*0520*/  ISETP.GT.U32.AND P2, PT, R9, 0x37, PT ;  /* 0x000000370900780c */ /* 0x000fc80003f44070 */
[----:B------:R0:W5:Y:S01]  /*0530*/  @!P6 LDG.E.CONSTANT R29, [R30.64+0xc] ;  /* 0x00000c041e1de981 */ /* 0x000162000c1e9900 */
[----:B------:R-:W-:-:S13]  /*0540*/  ISETP.GT.U32.OR P6, PT, R3, 0x37, P2 ;  /* 0x000000370300780c */ /* 0x000fda00017c4470 */
        /* <DEDUP_REMOVED lines=27> */
[----:B------:R-:W-:Y:S02]  /*0700*/  ISETP.GT.U32.OR P6, PT, R8, 0x37, P0 ;  /* 0x000000370800780c */ /* 0x000fe400007c4470 */
[----:B------:R-:W-:-:S11]  /*0710*/  MOV R5, RZ ;  /* 0x000000ff00057202 */ /* 0x000fd60000000f00 */
[----:B------:R0:W5:Y:S01]  /*0720*/  @!P6 LDG.E.CONSTANT R19, [R30.64+0x2a8] ;  /* 0x0002a8041e13e981 */ /* 0x000162000c1e9900 */
[----:B------:R-:W-:-:S13]  /*0730*/  ISETP.GT.U32.OR P6, PT, R8, 0x37, P1 ;  /* 0x000000370800780c */ /* 0x000fda0000fc4470 */
[----:B------:R0:W5:Y:S01]  /*0740*/  @!P6 LDG.E.CONSTANT R5, [R30.64+0x2ac] ;  /* 0x0002ac041e05e981 */ /* 0x000162000c1e9900 */
[----:B------:R-:W-:-:S13]  /*0750*/  ISETP.GT.U32.OR P6, PT, R10, 0x37, P2 ;  /* 0x000000370a00780c */ /* 0x000fda00017c4470 */
[----:B------:R0:W5:Y:S01]  /*0760*/  @!P6 LDG.E.CONSTANT R27, [R30.64+-0xd0] ;  /* 0xffff30041e1be981 */ /* 0x000162000c1e9900 */
[----:B------:R-:W-:-:S13]  /*0770*/  ISETP.GT.U32.OR P6, PT, R4, 0x37, P2 ;  /* 0x000000370400780c */ /* 0x000fda00017c4470 */
[----:B------:R0:W5:Y:S01]  /*0780*/  @!P6 LDG.E.CONSTANT R23, [R30.64+0xf0] ;  /* 0x0000f0041e17e981 */ /* 0x000162000c1e9900 */
[----:B------:R-:W-:Y:S02]  /*0790*/  ISETP.GT.U32.OR P6, PT, R6, 0x37, P2 ;  /* 0x000000370600780c */ /* 0x000fe400017c4470 */
[----:B------:R-:W-:Y:S01]  /*07a0*/  IADD3 R3, R3, 0x4, RZ ;  /* 0x0000000403037810 */ /* 0x000fe20007ffe0ff */
[----:B---3--:R-:W-:Y:S01]  /*07b0*/  FADD R38, R36, R36 ;  /* 0x0000002424267221 */ /* 0x008fe20000000000 */
[----:B--2---:R-:W-:Y:S02]  /*07c0*/  FFMA R35, R2, -1.5, R35 ;  /* 0xbfc0000002237823 */ /* 0x004fe40000000023 */
[C---:B------:R-:W-:Y:S02]  /*07d0*/  ISETP.GT.U32.OR P3, PT, R3.reuse, 0x37, P3 ;  /* 0x000000370300780c */ /* 0x040fe40001f64470 */
[C---:B------:R-:W-:Y:S02]  /*07e0*/  ISETP.GT.U32.OR P4, PT, R3.reuse, 0x37, P4 ;  /* 0x000000370300780c */ /* 0x040fe40002784470 */
[----:B------:R-:W-:-:S03]  /*07f0*/  ISETP.GT.U32.OR P5, PT, R3, 0x37, P5 ;  /* 0x000000370300780c */ /* 0x000fc60002fa4470 */
[----:B------:R0:W2:Y:S01]  /*0800*/  @!P6 LDG.E.CONSTANT R15, [R30.64+0x1d0] ;  /* 0x0001d0041e0fe981 */ /* 0x0000a2000c1e9900 */
[----:B------:R-:W-:Y:S02]  /*0810*/  ISETP.GT.U32.OR P6, PT, R8, 0x37, P2 ;  /* 0x000000370800780c */ /* 0x000fe400017c4470 */
[C---:B------:R-:W-:Y:S02]  /*0820*/  ISETP.GT.U32.OR P0, PT, R3.reuse, 0x37, P0 ;  /* 0x000000370300780c */ /* 0x040fe40000704470 */
[C---:B------:R-:W-:Y:S02]  /*0830*/  ISETP.GT.U32.OR P1, PT, R3.reuse, 0x37, P1 ;  /* 0x000000370300780c */ /* 0x040fe40000f24470 */
[----:B------:R-:W-:Y:S01]  /*0840*/  ISETP.GT.U32.OR P2, PT, R3, 0x37, P2 ;  /* 0x000000370300780c */ /* 0x000fe20001744470 */
[----:B------:R-:W-:Y:S01]  /*0850*/  FADD R35, R35, -R38 ;  /* 0x8000002623237221 */ /* 0x000fe20000000000 */
[C-C-:B------:R-:W-:Y:S01]  /*0860*/  FADD R38, R2.reuse, R2.reuse ;  /* 0x0000000202267221 */ /* 0x140fe20000000000 */
[--C-:B------:R-:W-:Y:S01]  /*0870*/  FADD R39, RZ, -R2.reuse ;  /* 0x80000002ff277221 */ /* 0x100fe20000000000 */
[----:B------:R-:W-:Y:S01]  /*0880*/  FFMA R49, R2, 0.5, RZ ;  /* 0x3f00000002317823 */ /* 0x000fe200000000ff */
[----:B------:R-:W-:Y:S01]  /*0890*/  FADD R37, RZ, R2 ;  /* 0x00000002ff257221 */ /* 0x000fe20000000000 */
[----:B------:R-:W-:Y:S01]  /*08a0*/  MOV R10, RZ ;  /* 0x000000ff000a7202 */ /* 0x000fe20000000f00 */
[----:B------:R-:W-:Y:S01]  /*08b0*/  CS2R R8, SRZ ;  /* 0x0000000000087805 */ /* 0x000fe2000001ff00 */
[----:B------:R-:W-:Y:S01]  /*08c0*/  MOV R6, RZ ;  /* 0x000000ff00067202 */ /* 0x000fe20000000f00 */
[----:B------:R0:W3:Y:S01]  /*08d0*/  @!P6 LDG.E.CONSTANT R13, [R30.64+0x2b0] ;  /* 0x0002b0041e0de981 */ /* 0x0000e2000c1e9900 */
[----:B------:R-:W-:-:S02]  /*08e0*/  MOV R4, RZ ;  /* 0x000000ff00047202 */ /* 0x000fc40000000f00 */
[----:B------:R-:W-:Y:S01]  /*08f0*/  MOV R3, RZ ;  /* 0x000000ff00037202 */ /* 0x000fe20000000f00 */
[----:B------:R-:W-:Y:S01]  /*0900*/  FADD R47, RZ, -R38 ;  /* 0x80000026ff2f7221 */ /* 0x000fe20000000000 */
[C---:B------:R-:W-:Y:S01]  /*0910*/  FFMA R41, R36.reuse, 0.5, R39 ;  /* 0x3f00000024297823 */ /* 0x040fe20000000027 */
[----:B------:R-:W-:Y:S01]  /*0920*/  FADD R49, R49, -R36 ;  /* 0x8000002431317221 */ /* 0x000fe20000000000 */
[C-C-:B------:R-:W-:Y:S01]  /*0930*/  FFMA R39, R36.reuse, -2.5, R37.reuse ;  /* 0xc020000024277823 */ /* 0x140fe20000000025 */
[----:B------:R-:W-:Y:S01]  /*0940*/  FFMA R37, R36, -1.5, R37 ;  /* 0xbfc0000024257823 */ /* 0x000fe20000000025 */
[C---:B----4-:R-:W-:Y:S01]  /*0950*/  FADD R2, R34.reuse, R34 ;  /* 0x0000002222027221 */ /* 0x050fe20000000000 */
[----:B------:R0:W4:Y:S01]  /*0960*/  @!P4 LDG.E.CONSTANT R10, [R30.64+0x380] ;  /* 0x000380041e0ac981 */ /* 0x000122000c1e9900 */
[----:B------:R-:W-:Y:S01]  /*0970*/  FADD R47, R47, -R36 ;  /* 0x800000242f2f7221 */ /* 0x000fe20000000000 */
[C---:B------:R-:W-:Y:S01]  /*0980*/  FFMA R40, R34.reuse, 2.5, R41 ;  /* 0x4020000022287823 */ /* 0x040fe20000000029 */
[----:B------:R-:W-:Y:S01]  /*0990*/  FFMA R36, R34, -0.5, R49 ;  /* 0xbf00000022247823 */ /* 0x000fe20000000031 */
[----:B------:R0:W2:Y:S01]  /*09a0*/  @!P3 LDG.E.CONSTANT R6, [R30.64+0x37c] ;  /* 0x00037c041e06b981 */ /* 0x0000a2000c1e9900 */
[----:B------:R-:W-:-:S03]  /*09b0*/  FADD R52, -R2, R37 ;  /* 0x0000002502347221 */ /* 0x000fc60000000100 */
[----:B------:R0:W2:Y:S04]  /*09c0*/  @!P0 LDG.E.CONSTANT R8, [R30.64+0x388] ;  /* 0x000388041e088981 */ /* 0x0000a8000c1e9900 */
[----:B------:R0:W2:Y:S04]  /*09d0*/  @!P5 LDG.E.CONSTANT R9, [R30.64+0x384] ;  /* 0x000384041e09d981 */ /* 0x0000a8000c1e9900 */
[----:B------:R0:W2:Y:S04]  /*09e0*/  @!P1 LDG.E.CONSTANT R4, [R30.64+0x38c] ;  /* 0x00038c041e049981 */ /* 0x0000a8000c1e9900 */
[----:B------:R0:W2:Y:S01]  /*09f0*/  @!P2 LDG.E.CONSTANT R3, [R30.64+0x390] ;  /* 0x000390041e03a981 */ /* 0x0000a2000c1e9900 */
[----:B------:R-:W-:Y:S01]  /*0a00*/  FADD R2, R47, R2 ;  /* 0x000000022f027221 */ /* 0x000fe20000000000 */
[----:B------:R-:W-:Y:S01]  /*0a10*/  FFMA R37, R0, 0.5, RZ ;  /* 0x3f00000000257823 */ /* 0x000fe200000000ff */
[C---:B0-----:R-:W-:Y:S01]  /*0a20*/  FFMA R30, R34.reuse, 0.5, R39 ;  /* 0x3f000000221e7823 */ /* 0x041fe20000000027 */
[----:B------:R-:W-:Y:S01]  /*0a30*/  FFMA R34, R34, 1.5, R35 ;  /* 0x3fc0000022227823 */ /* 0x000fe20000000023 */
[----:B-----5:R-:W-:-:S03]  /*0a40*/  FADD R48, R2, R33 ;  /* 0x0000002102307221 */ /* 0x020fc60000000000 */
[--C-:B------:R-:W-:Y:S01]  /*0a50*/  FADD R35, R34, R33.reuse ;  /* 0x0000002122237221 */ /* 0x100fe20000000000 */
[----:B------:R-:W-:Y:S01]  /*0a60*/  FMUL R2, R45, 0.5 ;  /* 0x3f0000002d027820 */ /* 0x000fe20000400000 */
[--C-:B------:R-:W-:Y:S01]  /*0a70*/  FADD R30, R30, R33.reuse ;  /* 0x000000211e1e7221 */ /* 0x100fe20000000000 */
[--C-:B------:R-:W-:Y:S01]  /*0a80*/  FADD R40, R40, R33.reuse ;  /* 0x0000002128287221 */ /* 0x100fe20000000000 */
[----:B------:R-:W-:Y:S01]  /*0a90*/  FADD R39, R36, R33 ;  /* 0x0000002124277221 */ /* 0x000fe20000000000 */
[----:B------:R-:W-:Y:S01]  /*0aa0*/  FFMA R52, R33, 1.5, R52 ;  /* 0x3fc0000021347823 */ /* 0x000fe20000000034 */
[----:B------:R-:W-:Y:S01]  /*0ab0*/  FMUL R50, R45, -1.5 ;  /* 0xbfc000002d327820 */ /* 0x000fe20000400000 */
[----:B------:R-:W-:Y:S01]  /*0ac0*/  FFMA R35, R0, -1.5, R35 ;  /* 0xbfc0000000237823 */ /* 0x000fe20000000023 */
[C---:B------:R-:W-:Y:S01]  /*0ad0*/  FMUL R31, R43.reuse, -1.5 ;  /* 0xbfc000002b1f7820 */ /* 0x040fe20000400000 */
[----:B------:R-:W-:Y:S01]  /*0ae0*/  FMUL R33, R43, 0.5 ;  /* 0x3f0000002b217820 */ /* 0x000fe20000400000 */
[----:B------:R-:W-:Y:S01]  /*0af0*/  FFMA R49, R2, -1.5, R37 ;  /* 0xbfc0000002317823 */ /* 0x000fe20000000025 */
[C---:B------:R-:W-:Y:S01]  /*0b00*/  FADD R37, R50.reuse, R50 ;  /* 0x0000003232257221 */ /* 0x040fe20000000000 */
[C---:B------:R-:W-:Y:S01]  /*0b10*/  FFMA R35, R50.reuse, -1.5, R35 ;  /* 0xbfc0000032237823 */ /* 0x040fe20000000023 */
[----:B------:R-:W-:Y:S01]  /*0b20*/  FADD R34, R31, R31 ;  /* 0x0000001f1f227221 */ /* 0x000fe20000000000 */
[----:B------:R-:W-:Y:S01]  /*0b30*/  FADD R36, R33, R33 ;  /* 0x0000002121247221 */ /* 0x000fe20000000000 */
[----:B------:R-:W-:Y:S01]  /*0b40*/  FFMA R50, R50, 0.5, R39 ;  /* 0x3f00000032327823 */ /* 0x000fe20000000027 */
[----:B------:R-:W-:Y:S01]  /*0b50*/  FADD R46, RZ, R45 ;  /* 0x0000002dff2e7221 */ /* 0x000fe20000000000 */
[----:B------:R-:W-:Y:S01]  /*0b60*/  FADD R39, R2, R2 ;  /* 0x0000000202277221 */ /* 0x000fe20000000000 */
[----:B------:R-:W-:Y:S01]  /*0b70*/  FADD R48, R48, -R37 ;  /* 0x8000002530307221 */ /* 0x000fe20000000000 */
[----:B------:R-:W-:Y:S01]  /*0b80*/  FADD R49, R49, -R36 ;  /* 0x8000002431317221 */ /* 0x000fe20000000000 */
[----:B------:R-:W-:Y:S01]  /*0b90*/  FADD R35, R35, -R34 ;  /* 0x8000002223237221 */ /* 0x000fe20000000000 */
[----:B------:R-:W-:Y:S01]  /*0ba0*/  FMUL R44, R32, 0.5 ;  /* 0x3f000000202c7820 */ /* 0x000fe20000400000 */
[----:B------:R-:W-:Y:S01]  /*0bb0*/  FADD R38, RZ, -R2 ;  /* 0x80000002ff267221 */ /* 0x000fe20000000000 */
[----:B------:R-:W-:Y:S01]  /*0bc0*/  FFMA R37, R43, -2.5, R46 ;  /* 0xc02000002b257823 */ /* 0x000fe2000000002e */
[----:B------:R-:W-:Y:S01]  /*0bd0*/  FADD R36, RZ, -R45 ;  /* 0x8000002dff247221 */ /* 0x000fe20000000000 */
[----:B------:R-:W-:Y:S01]  /*0be0*/  FADD R34, RZ, R2 ;  /* 0x00000002ff227221 */ /* 0x000fe20000000000 */
[----:B------:R-:W-:Y:S01]  /*0bf0*/  FFMA R54, R2, 0.5, RZ ;  /* 0x3f00000002367823 */ /* 0x000fe200000000ff */
[----:B------:R-:W-:Y:S01]  /*0c00*/  FADD R42, RZ, -R39 ;  /* 0x80000027ff2a7221 */ /* 0x000fe20000000000 */
[--C-:B------:R-:W-:Y:S01]  /*0c10*/  FADD R41, R38, R43.reuse ;  /* 0x0000002b26297221 */ /* 0x100fe20000000000 */
[----:B------:R-:W-:Y:S01]  /*0c20*/  FADD R60, R37, R44 ;  /* 0x0000002c253c7221 */ /* 0x000fe20000000000 */
[----:B------:R-:W-:Y:S01]  /*0c30*/  FFMA R57, R43, 2.5, R36 ;  /* 0x402000002b397823 */ /* 0x000fe20000000024 */
[----:B------:R-:W-:Y:S01]  /*0c40*/  FADD R2, R44, R44 ;  /* 0x0000002c2c027221 */ /* 0x000fe20000000000 */
[C---:B------:R-:W-:Y:S01]  /*0c50*/  FFMA R51, R33.reuse, 0.5, R38 ;  /* 0x3f00000021337823 */ /* 0x040fe20000000026 */
[C---:B------:R-:W-:Y:S01]  /*0c60*/  FADD R39, -R33.reuse, R54 ;  /* 0x0000003621277221 */ /* 0x040fe20000000100 */
[----:B------:R-:W-:Y:S01]  /*0c70*/  FADD R59, R34, -R43 ;  /* 0x8000002b223b7221 */ /* 0x000fe20000000000 */
[C-C-:B------:R-:W-:Y:S01]  /*0c80*/  FFMA R47, R33.reuse, -2.5, R34.reuse ;  /* 0xc0200000212f7823 */ /* 0x140fe20000000022 */
[C---:B------:R-:W-:Y:S01]  /*0c90*/  FFMA R55, R33.reuse, -1.5, R34 ;  /* 0xbfc0000021377823 */ /* 0x040fe20000000022 */
[----:B------:R-:W-:Y:S01]  /*0ca0*/  FADD R37, -R33, R42 ;  /* 0x0000002a21257221 */ /* 0x000fe20000000100 */
[C---:B------:R-:W-:Y:S01]  /*0cb0*/  FADD R38, R44.reuse, R41 ;  /* 0x000000292c267221 */ /* 0x040fe20000000000 */
[C---:B------:R-:W-:Y:S01]  /*0cc0*/  FADD R34, -R44.reuse, R57 ;  /* 0x000000392c227221 */ /* 0x040fe20000000100 */
[C---:B------:R-:W-:Y:S01]  /*0cd0*/  FFMA R49, R44.reuse, 1.5, R49 ;  /* 0x3fc000002c317823 */ /* 0x040fe20000000031 */
[C---:B------:R-:W-:Y:S01]  /*0ce0*/  FADD R59, -R44.reuse, R59 ;  /* 0x0000003b2c3b7221 */ /* 0x040fe20000000100 */
[C---:B------:R-:W-:Y:S01]  /*0cf0*/  FFMA R41, R44.reuse, 2.5, R51 ;  /* 0x402000002c297823 */ /* 0x040fe20000000033 */
[----:B------:R-:W-:Y:S01]  /*0d00*/  FFMA R42, R44, 0.5, R47 ;  /* 0x3f0000002c2a7823 */ /* 0x000fe2000000002f */
[----:B------:R-:W-:Y:S01]  /*0d10*/  FADD R55, -R2, R55 ;  /* 0x0000003702377221 */ /* 0x000fe20000000100 */
[----:B------:R-:W-:Y:S01]  /*0d20*/  FFMA R40, R45, 1.5, R40 ;  /* 0x3fc000002d287823 */ /* 0x000fe20000000028 */
[----:B------:R-:W-:Y:S01]  /*0d30*/  FFMA R44, R44, -0.5, R39 ;  /* 0xbf0000002c2c7823 */ /* 0x000fe20000000027 */
[----:B------:R-:W-:Y:S01]  /*0d40*/  FFMA R39, R43, 1.5, R50 ;  /* 0x3fc000002b277823 */ /* 0x000fe20000000032 */
[----:B------:R-:W-:Y:S01]  /*0d50*/  FFMA R30, R45, -1.5, R30 ;  /* 0xbfc000002d1e7823 */ /* 0x000fe2000000001e */
[C---:B------:R-:W-:Y:S01]  /*0d60*/  FFMA R48, R43.reuse, 1.5, R48 ;  /* 0x3fc000002b307823 */ /* 0x040fe20000000030 */
[----:B------:R-:W-:Y:S01]  /*0d70*/  FFMA R61, R43, 1.5, R36 ;  /* 0x3fc000002b3d7823 */ /* 0x000fe20000000024 */
[--C-:B------:R-:W-:Y:S01]  /*0d80*/  FADD R60, R60, R29.reuse ;  /* 0x0000001d3c3c7221 */ /* 0x100fe20000000000 */
[--C-:B------:R-:W-:Y:S01]  /*0d90*/  FADD R34, R34, -R29.reuse ;  /* 0x8000001d22227221 */ /* 0x100fe20000000000 */
[--C-:B------:R-:W-:Y:S01]  /*0da0*/  FADD R59, R59, R29.reuse ;  /* 0x0000001d3b3b7221 */ /* 0x100fe20000000000 */
[----:B------:R-:W-:Y:S01]  /*0db0*/  FADD R38, R38, -R29 ;  /* 0x8000001d26267221 */ /* 0x000fe20000000000 */
[----:B------:R-:W-:Y:S01]  /*0dc0*/  FADD R54, R52, R27 ;  /* 0x0000001b34367221 */ /* 0x000fe20000000000 */
[----:B------:R-:W-:Y:S01]  /*0dd0*/  FADD R52, R37, R2 ;  /* 0x0000000225347221 */ /* 0x000fe20000000000 */
[----:B------:R-:W-:-:S02]  /*0de0*/  FMUL R2, R32, -1.5 ;  /* 0xbfc0000020027820 */ /* 0x000fc40000400000 */
[----:B------:R-:W-:Y:S01]  /*0df0*/  FFMA R54, R45, -1.5, R54 ;  /* 0xbfc000002d367823 */ /* 0x000fe20000000036 */
[C---:B------:R-:W-:Y:S01]  /*0e00*/  FFMA R37, R31.reuse, 0.5, R40 ;  /* 0x3f0000001f257823 */ /* 0x040fe20000000028 */
[C---:B------:R-:W-:Y:S02]  /*0e10*/  FADD R51, R2.reuse, R2 ;  /* 0x0000000202337221 */ /* 0x040fe40000000000 */
[----:B------:R-:W-:Y:S01]  /*0e20*/  FFMA R40, R31, -1.5, R54 ;  /* 0xbfc000001f287823 */ /* 0x000fe20000000036 */
[----:B------:R-:W-:Y:S01]  /*0e30*/  FFMA R54, R2, -0.5, R39 ;  /* 0xbf00000002367823 */ /* 0x000fe20000000027 */
[----:B------:R-:W-:Y:S01]  /*0e40*/  FADD R39, R45, R45 ;  /* 0x0000002d2d277221 */ /* 0x000fe20000000000 */
[----:B------:R-:W-:Y:S01]  /*0e50*/  FFMA R27, R31, -2.5, R30 ;  /* 0xc02000001f1b7823 */ /* 0x000fe2000000001e */
[----:B------:R-:W-:Y:S01]  /*0e60*/  FADD R56, R48, R51 ;  /* 0x0000003330387221 */ /* 0x000fe20000000000 */
[----:B------:R-:W-:Y:S01]  /*0e70*/  FADD R51, -R51, R40 ;  /* 0x0000002833337221 */ /* 0x000fe20000000100 */
[--C-:B------:R-:W-:Y:S01]  /*0e80*/  FADD R40, RZ, -R39.reuse ;  /* 0x80000027ff287221 */ /* 0x100fe20000000000 */
[----:B------:R-:W-:Y:S01]  /*0e90*/  FADD R39, RZ, R39 ;  /* 0x00000027ff277221 */ /* 0x000fe20000000000 */
[C---:B------:R-:W-:Y:S01]  /*0ea0*/  FFMA R30, R2.reuse, 0.5, R27 ;  /* 0x3f000000021e7823 */ /* 0x040fe2000000001b */
[C---:B------:R-:W-:Y:S01]  /*0eb0*/  FFMA R31, R2.reuse, 2.5, R37 ;  /* 0x40200000021f7823 */ /* 0x040fe20000000025 */
[----:B------:R-:W-:Y:S01]  /*0ec0*/  FFMA R27, R2, 1.5, R35 ;  /* 0x3fc00000021b7823 */ /* 0x000fe20000000023 */
[----:B------:R-:W-:Y:S01]  /*0ed0*/  FADD R2, R32, R32 ;  /* 0x0000002020027221 */ /* 0x000fe20000000000 */
[----:B------:R-:W-:Y:S01]  /*0ee0*/  FFMA R35, R43, -1.5, R46 ;  /* 0xbfc000002b237823 */ /* 0x000fe2000000002e */
[--C-:B------:R-:W-:Y:S01]  /*0ef0*/  FADD R47, R40, -R43.reuse ;  /* 0x8000002b282f7221 */ /* 0x100fe20000000000 */
[----:B------:R-:W-:Y:S01]  /*0f00*/  FADD R57, R39, R43 ;  /* 0x0000002b27397221 */ /* 0x000fe20000000000 */
[----:B------:R-:W-:Y:S01]  /*0f10*/  FADD R37, R46, -R33 ;  /* 0x800000212e257221 */ /* 0x000fe20000000000 */
[----:B------:R-:W-:Y:S01]  /*0f20*/  FADD R33, R33, R36 ;  /* 0x0000002421217221 */ /* 0x000fe20000000000 */
[C---:B------:R-:W-:Y:S01]  /*0f30*/  FADD R46, -R2.reuse, R35 ;  /* 0x00000023022e7221 */ /* 0x040fe20000000100 */
[C---:B------:R-:W-:Y:S01]  /*0f40*/  FADD R35, R2.reuse, R61 ;  /* 0x0000003d02237221 */ /* 0x040fe20000000000 */
[----:B------:R-:W-:Y:S01]  /*0f50*/  FADD R50, R47, R2 ;  /* 0x000000022f327221 */ /* 0x000fe20000000000 */
[----:B------:R-:W-:Y:S01]  /*0f60*/  FADD R36, -R2, R57 ;  /* 0x0000003902247221 */ /* 0x000fe20000000100 */
[--C-:B------:R-:W-:Y:S01]  /*0f70*/  FADD R2, RZ, R0.reuse ;  /* 0x00000000ff027221 */ /* 0x100fe20000000000 */
[--C-:B------:R-:W-:Y:S01]  /*0f80*/  FADD R48, RZ, -R0.reuse ;  /* 0x80000000ff307221 */ /* 0x100fe20000000000 */
[----:B------:R-:W-:Y:S01]  /*0f90*/  FADD R47, R0, R0 ;  /* 0x00000000002f7221 */ /* 0x000fe20000000000 */
[C---:B------:R-:W-:Y:S01]  /*0fa0*/  FMUL R0, R45.reuse, -2 ;  /* 0xc00000002d007820 */ /* 0x040fe20000400000 */
[C---:B------:R-:W-:Y:S01]  /*0fb0*/  FFMA R57, R45.reuse, -1.5, R2 ;  /* 0xbfc000002d397823 */ /* 0x040fe20000000002 */
[----:B------:R-:W-:Y:S01]  /*0fc0*/  FFMA R2, R45, 1.5, R48 ;  /* 0x3fc000002d027823 */ /* 0x000fe20000000030 */
[----:B------:R-:W-:Y:S01]  /*0fd0*/  FADD R45, RZ, -R47 ;  /* 0x8000002fff2d7221 */ /* 0x000fe20000000000 */
[----:B------:R-:W-:-:S03]  /*0fe0*/  FMUL R47, R43, -2 ;  /* 0xc00000002b2f7820 */ /* 0x000fc60000400000 */
[C---:B------:R-:W-:Y:S01]  /*0ff0*/  FFMA R45, R0.reuse, -1.5, R45 ;  /* 0xbfc00000002d7823 */ /* 0x040fe2000000002d */
[----:B------:R-:W-:Y:S01]  /*1000*/  FADD R48, R47, R47 ;  /* 0x0000002f2f307221 */ /* 0x000fe20000000000 */
[----:B------:R-:W-:-:S03]  /*1010*/  FADD R58, R0, R0 ;  /* 0x00000000003a7221 */ /* 0x000fc60000000000 */
[----:B------:R-:W-:Y:S01]  /*1020*/  FADD R48, R45, -R48 ;  /* 0x800000302d307221 */ /* 0x000fe20000000000 */
[----:B------:R-:W-:Y:S01]  /*1030*/  FADD R45, R43, R43 ;  /* 0x0000002b2b2d7221 */ /* 0x000fe20000000000 */
[----:B------:R-:W-:Y:S01]  /*1040*/  FADD R58, RZ, -R58 ;  /* 0x8000003aff3a7221 */ /* 0x000fe20000000000 */
[----:B------:R-:W-:Y:S02]  /*1050*/  FFMA R61, R0, 0.5, RZ ;  /* 0x3f000000003d7823 */ /* 0x000fe400000000ff */
[----:B------:R-:W-:Y:S01]  /*1060*/  FADD R43, R45, R2 ;  /* 0x000000022d2b7221 */ /* 0x000fe20000000000 */
[----:B------:R-:W-:Y:S01]  /*1070*/  FADD R57, R57, -R45 ;  /* 0x8000002d39397221 */ /* 0x000fe20000000000 */
[----:B------:R-:W-:Y:S01]  /*1080*/  FADD R0, R45, R58 ;  /* 0x0000003a2d007221 */ /* 0x000fe20000000000 */
[C---:B------:R-:W-:Y:S01]  /*1090*/  FFMA R58, R32.reuse, 2.5, R33 ;  /* 0x40200000203a7823 */ /* 0x040fe20000000021 */
[C---:B------:R-:W-:Y:S01]  /*10a0*/  FFMA R2, R32.reuse, -1.5, R43 ;  /* 0xbfc0000020027823 */ /* 0x040fe2000000002b */
[C---:B------:R-:W-:Y:S01]  /*10b0*/  FFMA R37, R32.reuse, -2.5, R37 ;  /* 0xc020000020257823 */ /* 0x040fe20000000025 */
[C---:B------:R-:W-:Y:S01]  /*10c0*/  FFMA R33, R32.reuse, 1.5, R57 ;  /* 0x3fc0000020217823 */ /* 0x040fe20000000039 */
[----:B------:R-:W-:Y:S01]  /*10d0*/  FMUL R43, R32, -2 ;  /* 0xc0000000202b7820 */ /* 0x000fe20000400000 */
[--C-:B------:R-:W-:Y:S01]  /*10e0*/  FFMA R32, R47, -2.5, R40.reuse ;  /* 0xc02000002f207823 */ /* 0x100fe20000000028 */
[----:B------:R-:W-:Y:S01]  /*10f0*/  FADD R45, R45, R61 ;  /* 0x0000003d2d2d7221 */ /* 0x000fe20000000000 */
[C---:B------:R-:W-:Y:S01]  /*1100*/  FFMA R39, R47.reuse, 0.5, R39 ;  /* 0x3f0000002f277823 */ /* 0x040fe20000000027 */
[----:B------:R-:W-:Y:S01]  /*1110*/  FFMA R61, R47, -1.5, R40 ;  /* 0xbfc000002f3d7823 */ /* 0x000fe20000000028 */
[C---:B------:R-:W-:Y:S01]  /*1120*/  FFMA R40, R43.reuse, 0.5, R32 ;  /* 0x3f0000002b287823 */ /* 0x040fe20000000020 */
[C---:B------:R-:W-:Y:S01]  /*1130*/  FFMA R32, R43.reuse, -0.5, R45 ;  /* 0xbf0000002b207823 */ /* 0x040fe2000000002d */
[C---:B------:R-:W-:Y:S01]  /*1140*/  FFMA R39, R43.reuse, 2.5, R39 ;  /* 0x402000002b277823 */ /* 0x040fe20000000027 */
[C---:B------:R-:W-:Y:S01]  /*1150*/  FFMA R48, R43.reuse, 1.5, R48 ;  /* 0x3fc000002b307823 */ /* 0x040fe20000000030 */
[----:B------:R-:W-:-:S04]  /*1160*/  FADD R43, R43, R43 ;  /* 0x0000002b2b2b7221 */ /* 0x000fc80000000000 */
[----:B------:R-:W-:Y:S01]  /*1170*/  FADD R0, R0, R43 ;  /* 0x0000002b00007221 */ /* 0x000fe20000000000 */
[----:B------:R-:W-:Y:S01]  /*1180*/  FADD R61, -R43, R61 ;  /* 0x0000003d2b3d7221 */ /* 0x000fe20000000100 */
[C---:B------:R-:W-:Y:S01]  /*1190*/  FMUL R43, R29.reuse, -1.5 ;  /* 0xbfc000001d2b7820 */ /* 0x040fe20000400000 */
[--C-:B------:R-:W-:Y:S01]  /*11a0*/  FADD R47, R50, R29.reuse ;  /* 0x0000001d322f7221 */ /* 0x100fe20000000000 */
[----:B------:R-:W-:Y:S01]  /*11b0*/  FFMA R45, R29, 1.5, R46 ;  /* 0x3fc000001d2d7823 */ /* 0x000fe2000000002e */
[----:B------:R-:W-:Y:S01]  /*11c0*/  FADD R50, R33, R29 ;  /* 0x0000001d21327221 */ /* 0x000fe20000000000 */
[----:B------:R-:W-:Y:S01]  /*11d0*/  FFMA R51, R43, 1.5, R51 ;  /* 0x3fc000002b337823 */ /* 0x000fe20000000033 */
[--C-:B------:R-:W-:Y:S01]  /*11e0*/  FADD R43, R29, R29.reuse ;  /* 0x0000001d1d2b7221 */ /* 0x100fe20000000000 */
[--C-:B------:R-:W-:Y:S01]  /*11f0*/  FADD R58, R58, R29.reuse ;  /* 0x0000001d3a3a7221 */ /* 0x100fe20000000000 */
[----:B------:R-:W-:Y:S01]  /*1200*/  FADD R46, R37, -R29 ;  /* 0x8000001d252e7221 */ /* 0x000fe20000000000 */
[C---:B------:R-:W-:Y:S01]  /*1210*/  FFMA R35, R29.reuse, -1.5, R35 ;  /* 0xbfc000001d237823 */ /* 0x040fe20000000023 */
[--C-:B------:R-:W-:Y:S01]  /*1220*/  FADD R36, R36, -R29.reuse ;  /* 0x8000001d24247221 */ /* 0x100fe20000000000 */
[----:B------:R-:W-:Y:S01]  /*1230*/  FADD R2, R2, -R29 ;  /* 0x8000001d02027221 */ /* 0x000fe20000000000 */
[C---:B------:R-:W-:Y:S01]  /*1240*/  FFMA R30, R29.reuse, -1.5, R30 ;  /* 0xbfc000001d1e7823 */ /* 0x040fe2000000001e */
[C---:B------:R-:W-:Y:S01]  /*1250*/  FFMA R31, R29.reuse, -1.5, R31 ;  /* 0xbfc000001d1f7823 */ /* 0x040fe2000000001f */
[C---:B------:R-:W-:Y:S01]  /*1260*/  FFMA R54, R29.reuse, -1.5, R54 ;  /* 0xbfc000001d367823 */ /* 0x040fe20000000036 */
[C---:B------:R-:W-:Y:S01]  /*1270*/  FFMA R56, R29.reuse, -1.5, R56 ;  /* 0xbfc000001d387823 */ /* 0x040fe20000000038 */
[C---:B------:R-:W-:Y:S01]  /*1280*/  FFMA R27, R29.reuse, -1.5, R27 ;  /* 0xbfc000001d1b7823 */ /* 0x040fe2000000001b */
[C---:B------:R-:W-:Y:S01]  /*1290*/  FMUL R33, R29.reuse, -2 ;  /* 0xc00000001d217820 */ /* 0x040fe20000400000 */
[----:B------:R-:W-:-:S03]  /*12a0*/  FMUL R29, R29, 0.5 ;  /* 0x3f0000001d1d7820 */ /* 0x000fc60000400000 */
[----:B------:R-:W-:Y:S01]  /*12b0*/  FFMA R61, R33, 1.5, R61 ;  /* 0x3fc00000213d7823 */ /* 0x000fe2000000003d */
[----:B------:R-:W-:Y:S01]  /*12c0*/  FADD R49, R49, R29 ;  /* 0x0000001d31317221 */ /* 0x000fe20000000000 */
[C---:B------:R-:W-:Y:S01]  /*12d0*/  FADD R42, R29.reuse, R42 ;  /* 0x0000002a1d2a7221 */ /* 0x040fe20000000000 */
[C---:B------:R-:W-:Y:S01]  /*12e0*/  FADD R41, R29.reuse, R41 ;  /* 0x000000291d297221 */ /* 0x040fe20000000000 */
[C---:B------:R-:W-:Y:S01]  /*12f0*/  FADD R44, R29.reuse, R44 ;  /* 0x0000002c1d2c7221 */ /* 0x040fe20000000000 */
[C---:B------:R-:W-:Y:S01]  /*1300*/  FFMA R55, R29.reuse, 1.5, R55 ;  /* 0x3fc000001d377823 */ /* 0x040fe20000000037 */
[----:B------:R-:W-:Y:S01]  /*1310*/  FADD R52, R29, R52 ;  /* 0x000000341d347221 */ /* 0x000fe20000000000 */
[----:B------:R-:W-:-:S04]  /*1320*/  FADD R29, R26, R26 ;  /* 0x0000001a1a1d7221 */ /* 0x000fc80000000000 */
[----:B------:R-:W-:Y:S01]  /*1330*/  FADD R61, R61, -R29 ;  /* 0x8000001d3d3d7221 */ /* 0x000fe20000000000 */
[----:B------:R-:W-:-:S04]  /*1340*/  FADD R29, R53, R53 ;  /* 0x00000035351d7221 */ /* 0x000fc80000000000 */
[----:B------:R-:W-:Y:S01]  /*1350*/  FADD R29, R27, -R29 ;  /* 0x8000001d1b1d7221 */ /* 0x000fe20000000000 */
[----:B------:R-:W-:-:S04]  /*1360*/  FMUL R27, R28, -2 ;  /* 0xc00000001c1b7820 */ /* 0x000fc80000400000 */
[----:B------:R-:W-:-:S04]  /*1370*/  FADD R33, R27, R27 ;  /* 0x0000001b1b217221 */ /* 0x000fc80000000000 */
[----:B------:R-:W-:Y:S01]  /*1380*/  FADD R56, R56, -R33 ;  /* 0x8000002138387221 */ /* 0x000fe20000000000 */
[----:B------:R-:W-:Y:S01]  /*1390*/  FMUL R33, R28, 0.5 ;  /* 0x3f0000001c217820 */ /* 0x000fe20000400000 */
[C---:B------:R-:W-:Y:S01]  /*13a0*/  FFMA R54, R27.reuse, 0.5, R54 ;  /* 0x3f0000001b367823 */ /* 0x040fe20000000036 */
[----:B------:R-:W-:Y:S02]  /*13b0*/  FFMA R29, R27, -1.5, R29 ;  /* 0xbfc000001b1d7823 */ /* 0x000fe4000000001d */
[----:B------:R-:W-:Y:S01]  /*13c0*/  FADD R27, R33, R33 ;  /* 0x00000021211b7221 */ /* 0x000fe20000000000 */
[----:B------:R-:W-:Y:S01]  /*13d0*/  FADD R48, R48, -R43 ;  /* 0x8000002b30307221 */ /* 0x000fe20000000000 */
[----:B------:R-:W-:Y:S01]  /*13e0*/  FFMA R2, R53, 0.5, R2 ;  /* 0x3f00000035027823 */ /* 0x000fe20000000002 */
[----:B------:R-:W-:Y:S01]  /*13f0*/  FADD R49, R49, -R53 ;  /* 0x8000003531317221 */ /* 0x000fe20000000000 */
[----:B------:R-:W-:Y:S01]  /*1400*/  FADD R36, R36, -R27 ;  /* 0x8000001b24247221 */ /* 0x000fe20000000000 */
[C-C-:B------:R-:W-:Y:S01]  /*1410*/  FFMA R27, R53.reuse, -2.5, R50.reuse ;  /* 0xc0200000351b7823 */ /* 0x140fe20000000032 */
[----:B------:R-:W-:Y:S01]  /*1420*/  FFMA R57, R53, -1.5, R50 ;  /* 0xbfc0000035397823 */ /* 0x000fe20000000032 */
[----:B------:R-:W-:Y:S01]  /*1430*/  FADD R53, R48, -R53 ;  /* 0x8000003530357221 */ /* 0x000fe20000000000 */
[----:B------:R-:W-:Y:S01]  /*1440*/  FADD R48, R35, -R26 ;  /* 0x8000001a23307221 */ /* 0x000fe20000000000 */
[----:B------:R-:W-:Y:S01]  /*1450*/  FADD R32, -R43, R32 ;  /* 0x000000202b207221 */ /* 0x000fe20000000100 */
[C---:B------:R-:W-:Y:S01]  /*1460*/  FADD R35, -R33.reuse, R46 ;  /* 0x0000002e21237221 */ /* 0x040fe20000000100 */
[C---:B------:R-:W-:Y:S01]  /*1470*/  FFMA R37, R33.reuse, 0.5, R38 ;  /* 0x3f00000021257823 */ /* 0x040fe20000000026 */
[----:B------:R-:W-:Y:S01]  /*1480*/  FADD R38, R33, R48 ;  /* 0x0000003021267221 */ /* 0x000fe20000000000 */
[----:B------:R-:W-:Y:S01]  /*1490*/  FMUL R46, R28, -2.5 ;  /* 0xc02000001c2e7820 */ /* 0x000fe20000400000 */
[C---:B------:R-:W-:Y:S01]  /*14a0*/  FADD R40, -R43.reuse, R40 ;  /* 0x000000282b287221 */ /* 0x040fe20000000100 */
[C---:B------:R-:W-:Y:S01]  /*14b0*/  FADD R39, -R43.reuse, R39 ;  /* 0x000000272b277221 */ /* 0x040fe20000000100 */
[----:B------:R-:W-:Y:S01]  /*14c0*/  FADD R0, -R43, R0 ;  /* 0x000000002b007221 */ /* 0x000fe20000000100 */
[----:B------:R-:W-:Y:S01]  /*14d0*/  FMUL R48, R25, -2.5 ;  /* 0xc020000019307820 */ /* 0x000fe20000400000 */
[C---:B------:R-:W-:Y:S01]  /*14e0*/  FADD R34, R33.reuse, R34 ;  /* 0x0000002221227221 */ /* 0x040fe20000000000 */
[C---:B------:R-:W-:Y:S01]  /*14f0*/  FADD R43, -R33.reuse, R32 ;  /* 0x00000020212b7221 */ /* 0x040fe20000000100 */
[C---:B------:R-:W-:Y:S01]  /*1500*/  FADD R44, -R33.reuse, R44 ;  /* 0x0000002c212c7221 */ /* 0x040fe20000000100 */
[----:B------:R-:W-:Y:S01]  /*1510*/  FFMA R33, R33, -1.5, R2 ;  /* 0xbfc0000021217823 */ /* 0x000fe20000000002 */
[----:B------:R-:W-:Y:S01]  /*1520*/  FADD R45, R45, R26 ;  /* 0x0000001a2d2d7221 */ /* 0x000fe20000000000 */
[----:B------:R-:W-:Y:S01]  /*1530*/  FFMA R55, R26, 0.5, R55 ;  /* 0x3f0000001a377823 */ /* 0x000fe20000000037 */
[----:B------:R-:W-:Y:S01]  /*1540*/  FADD R32, R28, R28 ;  /* 0x0000001c1c207221 */ /* 0x000fe20000000000 */
[----:B------:R-:W-:Y:S01]  /*1550*/  FFMA R2, R46, -1.5, R27 ;  /* 0xbfc000002e027823 */ /* 0x000fe2000000001b */
[----:B------:R-:W-:Y:S01]  /*1560*/  FFMA R26, R26, -1.5, R51 ;  /* 0xbfc000001a1a7823 */ /* 0x000fe20000000033 */
[----:B------:R-:W-:Y:S01]  /*1570*/  FADD R27, R48, R48 ;  /* 0x00000030301b7221 */ /* 0x000fe20000000000 */
[C---:B------:R-:W-:Y:S01]  /*1580*/  FADD R51, R32.reuse, R0 ;  /* 0x0000000020337221 */ /* 0x040fe20000000000 */
[----:B------:R-:W-:Y:S01]  /*1590*/  FADD R52, R32, R52 ;  /* 0x0000003420347221 */ /* 0x000fe20000000000 */
[----:B------:R-:W-:Y:S01]  /*15a0*/  FADD R30, R30, -R32 ;  /* 0x800000201e1e7221 */ /* 0x000fe20000000000 */
[C---:B------:R-:W-:Y:S01]  /*15b0*/  FADD R31, R32.reuse, R31 ;  /* 0x0000001f201f7221 */ /* 0x040fe20000000000 */
[----:B------:R-:W-:Y:S01]  /*15c0*/  FADD R32, -R32, R26 ;  /* 0x0000001a20207221 */ /* 0x000fe20000000100 */
[----:B------:R-:W-:Y:S01]  /*15d0*/  FADD R2, R2, -R27 ;  /* 0x8000001b02027221 */ /* 0x000fe20000000000 */
[C---:B------:R-:W-:Y:S01]  /*15e0*/  FFMA R26, R28.reuse, -2.5, R60 ;  /* 0xc02000001c1a7823 */ /* 0x040fe2000000003c */
[C---:B------:R-:W-:Y:S01]  /*15f0*/  FFMA R0, R28.reuse, 2.5, R58 ;  /* 0x402000001c007823 */ /* 0x040fe2000000003a */
[----:B------:R-:W-:Y:S01]  /*1600*/  FFMA R27, R28, -2.5, R45 ;  /* 0xc02000001c1b7823 */ /* 0x000fe2000000002d */
[----:B------:R-:W-:Y:S01]  /*1610*/  FADD R50, R55, -R28 ;  /* 0x8000001c37327221 */ /* 0x000fe20000000000 */
[C---:B------:R-:W-:Y:S01]  /*1620*/  FFMA R26, R48.reuse, -2.5, R26 ;  /* 0xc0200000301a7823 */ /* 0x040fe2000000001a */
[C---:B------:R-:W-:Y:S01]  /*1630*/  FFMA R0, R48.reuse, 0.5, R0 ;  /* 0x3f00000030007823 */ /* 0x040fe20000000000 */
[----:B------:R-:W-:Y:S01]  /*1640*/  FFMA R27, R48, -1.5, R27 ;  /* 0xbfc00000301b7823 */ /* 0x000fe2000000001b */
[C---:B------:R-:W-:Y:S01]  /*1650*/  FFMA R60, R28.reuse, -1.5, R60 ;  /* 0xbfc000001c3c7823 */ /* 0x040fe2000000003c */
[----:B------:R-:W-:Y:S01]  /*1660*/  FFMA R58, R28, 1.5, R58 ;  /* 0x3fc000001c3a7823 */ /* 0x000fe2000000003a */
[--C-:B------:R-:W-:Y:S01]  /*1670*/  FADD R40, R40, -R28.reuse ;  /* 0x8000001c28287221 */ /* 0x100fe20000000000 */
[--C-:B------:R-:W-:Y:S01]  /*1680*/  FADD R39, R39, R28.reuse ;  /* 0x0000001c27277221 */ /* 0x100fe20000000000 */
[--C-:B------:R-:W-:Y:S01]  /*1690*/  FADD R42, R42, -R28.reuse ;  /* 0x8000001c2a2a7221 */ /* 0x100fe20000000000 */
[--C-:B------:R-:W-:Y:S01]  /*16a0*/  FADD R41, R41, R28.reuse ;  /* 0x0000001c29297221 */ /* 0x100fe20000000000 */
[C---:B------:R-:W-:Y:S01]  /*16b0*/  FFMA R49, R28.reuse, 1.5, R49 ;  /* 0x3fc000001c317823 */ /* 0x040fe20000000031 */
[----:B------:R-:W-:Y:S01]  /*16c0*/  FADD R48, R61, -R28 ;  /* 0x8000001c3d307221 */ /* 0x000fe20000000000 */
[C---:B------:R-:W-:Y:S01]  /*16d0*/  FFMA R53, R28.reuse, 1.5, R53 ;  /* 0x3fc000001c357823 */ /* 0x040fe20000000035 */
[C---:B------:R-:W-:Y:S01]  /*16e0*/  FMUL R55, R28.reuse, -1.5 ;  /* 0xbfc000001c377820 */ /* 0x040fe20000400000 */
[----:B------:R-:W-:Y:S01]  /*16f0*/  FFMA R28, R28, -1.5, R45 ;  /* 0xbfc000001c1c7823 */ /* 0x000fe2000000002d */
[C---:B------:R-:W-:Y:S01]  /*1700*/  FADD R45, R46.reuse, R46 ;  /* 0x0000002e2e2d7221 */ /* 0x040fe20000000000 */
[----:B------:R-:W-:Y:S01]  /*1710*/  FFMA R46, R46, 0.5, R59 ;  /* 0x3f0000002e2e7823 */ /* 0x000fe2000000003b */
[C---:B------:R-:W-:Y:S01]  /*1720*/  FADD R61, R55.reuse, R55 ;  /* 0x00000037373d7221 */ /* 0x040fe20000000000 */
[C---:B------:R-:W-:Y:S01]  /*1730*/  FFMA R57, R55.reuse, -1.5, R57 ;  /* 0xbfc0000037397823 */ /* 0x040fe20000000039 */
[----:B------:R-:W-:Y:S01]  /*1740*/  FFMA R59, R55, 0.5, R59 ;  /* 0x3f000000373b7823 */ /* 0x000fe2000000003b */
[----:B------:R-:W-:Y:S01]  /*1750*/  FMUL R55, R25, -2 ;  /* 0xc000000019377820 */ /* 0x000fe20000400000 */
[C---:B------:R-:W-:Y:S01]  /*1760*/  FADD R45, R47.reuse, -R45 ;  /* 0x8000002d2f2d7221 */ /* 0x040fe20000000000 */
[----:B------:R-:W-:-:S02]  /*1770*/  FADD R47, R47, -R61 ;  /* 0x8000003d2f2f7221 */ /* 0x000fc40000000000 */
[C---:B------:R-:W-:Y:S01]  /*1780*/  FADD R61, R55.reuse, R55 ;  /* 0x00000037373d7221 */ /* 0x040fe20000000000 */
[C---:B------:R-:W-:Y:S01]  /*1790*/  FFMA R30, R55.reuse, -2.5, R30 ;  /* 0xc0200000371e7823 */ /* 0x040fe2000000001e */
[C---:B------:R-:W-:Y:S01]  /*17a0*/  FFMA R31, R55.reuse, 0.5, R31 ;  /* 0x3f000000371f7823 */ /* 0x040fe2000000001f */
[----:B------:R-:W-:Y:S01]  /*17b0*/  FFMA R32, R55, -1.5, R32 ;  /* 0xbfc0000037207823 */ /* 0x000fe20000000020 */
[----:B------:R-:W-:Y:S01]  /*17c0*/  FMUL R55, R25, 0.5 ;  /* 0x3f00000019377820 */ /* 0x000fe20000400000 */
[----:B------:R-:W-:-:S03]  /*17d0*/  FADD R29, R29, -R61 ;  /* 0x8000003d1d1d7221 */ /* 0x000fc60000000000 */
[C---:B------:R-:W-:Y:S01]  /*17e0*/  FADD R61, R55.reuse, R55 ;  /* 0x00000037373d7221 */ /* 0x040fe20000000000 */
[C---:B------:R-:W-:Y:S01]  /*17f0*/  FFMA R34, R55.reuse, -2.5, R34 ;  /* 0xc020000037227823 */ /* 0x040fe20000000022 */
[C---:B------:R-:W-:Y:S01]  /*1800*/  FFMA R35, R55.reuse, 0.5, R35 ;  /* 0x3f00000037237823 */ /* 0x040fe20000000023 */
[C---:B------:R-:W-:Y:S01]  /*1810*/  FADD R36, -R55.reuse, R36 ;  /* 0x0000002437247221 */ /* 0x040fe20000000100 */
[C---:B------:R-:W-:Y:S01]  /*1820*/  FADD R37, -R55.reuse, R37 ;  /* 0x0000002537257221 */ /* 0x040fe20000000100 */
[C---:B------:R-:W-:Y:S01]  /*1830*/  FFMA R38, R55.reuse, -1.5, R38 ;  /* 0xbfc0000037267823 */ /* 0x040fe20000000026 */
[C---:B------:R-:W-:Y:S01]  /*1840*/  FADD R39, -R55.reuse, R39 ;  /* 0x0000002737277221 */ /* 0x040fe20000000100 */
[----:B------:R-:W-:Y:S01]  /*1850*/  FADD R41, -R55, R41 ;  /* 0x0000002937297221 */ /* 0x000fe20000000100 */
[C---:B------:R-:W-:Y:S01]  /*1860*/  FMUL R55, R25.reuse, -1.5 ;  /* 0xbfc0000019377820 */ /* 0x040fe20000400000 */
[C---:B------:R-:W-:Y:S01]  /*1870*/  FFMA R40, R25.reuse, 2.5, R40 ;  /* 0x4020000019287823 */ /* 0x040fe20000000028 */
[----:B------:R-:W-:Y:S01]  /*1880*/  FFMA R42, R25, 2.5, R42 ;  /* 0x40200000192a7823 */ /* 0x000fe2000000002a */
[--C-:B------:R-:W-:Y:S01]  /*1890*/  FADD R43, R43, R25.reuse ;  /* 0x000000192b2b7221 */ /* 0x100fe20000000000 */
[----:B------:R-:W-:Y:S01]  /*18a0*/  FADD R44, R44, R25 ;  /* 0x000000192c2c7221 */ /* 0x000fe20000000000 */
[C---:B------:R-:W-:Y:S01]  /*18b0*/  FFMA R45, R25.reuse, 2.5, R45 ;  /* 0x40200000192d7823 */ /* 0x040fe2000000002d */
[C---:B------:R-:W-:Y:S01]  /*18c0*/  FFMA R46, R25.reuse, 2.5, R46 ;  /* 0x40200000192e7823 */ /* 0x040fe2000000002e */
[C---:B------:R-:W-:Y:S01]  /*18d0*/  FFMA R47, R25.reuse, 1.5, R47 ;  /* 0x3fc00000192f7823 */ /* 0x040fe2000000002f */
[C---:B------:R-:W-:Y:S01]  /*18e0*/  FFMA R49, R25.reuse, 2, R49 ;  /* 0x4000000019317823 */ /* 0x040fe20000000031 */
[C---:B------:R-:W-:Y:S01]  /*18f0*/  FFMA R48, R25.reuse, 1.5, R48 ;  /* 0x3fc0000019307823 */ /* 0x040fe20000000030 */
[----:B------:R-:W-:Y:S01]  /*1900*/  FFMA R50, R25, 1.5, R50 ;  /* 0x3fc0000019327823 */ /* 0x000fe20000000032 */
[--C-:B------:R-:W-:Y:S01]  /*1910*/  FADD R51, R51, R25.reuse ;  /* 0x0000001933337221 */ /* 0x100fe20000000000 */
[----:B------:R-:W-:Y:S01]  /*1920*/  FADD R52, R52, R25 ;  /* 0x0000001934347221 */ /* 0x000fe20000000000 */
[C---:B------:R-:W-:Y:S01]  /*1930*/  FFMA R53, R25.reuse, 2, R53 ;  /* 0x4000000019357823 */ /* 0x040fe20000000035 */
[C---:B------:R-:W-:Y:S01]  /*1940*/  FFMA R54, R25.reuse, 2, R54 ;  /* 0x4000000019367823 */ /* 0x040fe20000000036 */
[C---:B------:R-:W-:Y:S01]  /*1950*/  FFMA R56, R25.reuse, 2, R56 ;  /* 0x4000000019387823 */ /* 0x040fe20000000038 */
[----:B------:R-:W-:Y:S01]  /*1960*/  FFMA R25, R25, 1.5, R59 ;  /* 0x3fc0000019197823 */ /* 0x000fe2000000003b */
[C---:B------:R-:W-:Y:S01]  /*1970*/  FADD R59, R55.reuse, R55 ;  /* 0x00000037373b7221 */ /* 0x040fe20000000000 */
[C---:B------:R-:W-:Y:S01]  /*1980*/  FFMA R58, R55.reuse, 0.5, R58 ;  /* 0x3f000000373a7823 */ /* 0x040fe2000000003a */
[----:B------:R-:W-:-:S02]  /*1990*/  FFMA R28, R55, -1.5, R28 ;  /* 0xbfc00000371c7823 */ /* 0x000fc4000000001c */
[----:B------:R-:W-:Y:S01]  /*19a0*/  FADD R57, R57, -R59 ;  /* 0x8000003b39397221 */ /* 0x000fe20000000000 */
[----:B------:R-:W-:Y:S01]  /*19b0*/  FFMA R59, R55, -2.5, R60 ;  /* 0xc0200000373b7823 */ /* 0x000fe2000000003c */
[----:B------:R-:W-:-:S04]  /*19c0*/  FMUL R55, R12, -2 ;  /* 0xc00000000c377820 */ /* 0x000fc80000400000 */
[C---:B------:R-:W-:Y:S01]  /*19d0*/  FFMA R30, R55.reuse, 0.5, R30 ;  /* 0x3f000000371e7823 */ /* 0x040fe2000000001e */
[C---:B------:R-:W-:Y:S01]  /*19e0*/  FFMA R31, R55.reuse, 2.5, R31 ;  /* 0x40200000371f7823 */ /* 0x040fe2000000001f */
[C---:B------:R-:W-:Y:S01]  /*19f0*/  FFMA R54, R55.reuse, -0.5, R54 ;  /* 0xbf00000037367823 */ /* 0x040fe20000000036 */
[C---:B------:R-:W-:Y:S01]  /*1a00*/  FFMA R29, R55.reuse, 1.5, R29 ;  /* 0x3fc00000371d7823 */ /* 0x040fe2000000001d */
[----:B------:R-:W-:-:S04]  /*1a10*/  FADD R55, R55, R55 ;  /* 0x0000003737377221 */ /* 0x000fc80000000000 */
[----:B------:R-:W-:Y:S01]  /*1a20*/  FADD R56, R56, R55 ;  /* 0x0000003738387221 */ /* 0x000fe20000000000 */
[----:B------:R-:W-:Y:S01]  /*1a30*/  FADD R32, -R55, R32 ;  /* 0x0000002037207221 */ /* 0x000fe20000000100 */
[----:B------:R-:W-:Y:S01]  /*1a40*/  FMUL R55, R12, -2.5 ;  /* 0xc02000000c377820 */ /* 0x000fe20000400000 */
[----:B------:R-:W-:-:S03]  /*1a50*/  FADD R33, R33, -R61 ;  /* 0x8000003d21217221 */ /* 0x000fc60000000000 */
[C---:B------:R-:W-:Y:S01]  /*1a60*/  FFMA R61, R55.reuse, 0.5, R26 ;  /* 0x3f000000373d7823 */ /* 0x040fe2000000001a */
[----:B------:R-:W-:-:S04]  /*1a70*/  FADD R26, R55, R55 ;  /* 0x00000037371a7221 */ /* 0x000fc80000000000 */
[----:B------:R-:W-:Y:S01]  /*1a80*/  FADD R45, R45, R26 ;  /* 0x0000001a2d2d7221 */ /* 0x000fe20000000000 */
[----:B------:R-:W-:Y:S01]  /*1a90*/  FADD R27, -R26, R27 ;  /* 0x0000001b1a1b7221 */ /* 0x000fe20000000100 */
[----:B------:R-:W-:Y:S01]  /*1aa0*/  FMUL R26, R12, 0.5 ;  /* 0x3f0000000c1a7820 */ /* 0x000fe20000400000 */
[C---:B------:R-:W-:Y:S01]  /*1ab0*/  FFMA R0, R55.reuse, 2.5, R0 ;  /* 0x4020000037007823 */ /* 0x040fe20000000000 */
[C---:B------:R-:W-:Y:S01]  /*1ac0*/  FFMA R46, R55.reuse, -0.5, R46 ;  /* 0xbf000000372e7823 */ /* 0x040fe2000000002e */
[----:B------:R-:W-:Y:S01]  /*1ad0*/  FFMA R2, R55, 1.5, R2 ;  /* 0x3fc0000037027823 */ /* 0x000fe20000000002 */
[C---:B------:R-:W-:Y:S01]  /*1ae0*/  FADD R55, R26.reuse, R26 ;  /* 0x0000001a1a377221 */ /* 0x040fe20000000000 */
[C---:B------:R-:W-:Y:S01]  /*1af0*/  FFMA R34, R26.reuse, 0.5, R34 ;  /* 0x3f0000001a227823 */ /* 0x040fe20000000022 */
[C---:B------:R-:W-:Y:S01]  /*1b00*/  FFMA R35, R26.reuse, 2.5, R35 ;  /* 0x402000001a237823 */ /* 0x040fe20000000023 */
[----:B------:R-:W-:Y:S01]  /*1b10*/  FFMA R37, R26, -0.5, R37 ;  /* 0xbf0000001a257823 */ /* 0x000fe20000000025 */
[----:B------:R-:W-:Y:S01]  /*1b20*/  FADD R36, R36, R55 ;  /* 0x0000003724247221 */ /* 0x000fe20000000000 */
[----:B------:R-:W-:Y:S01]  /*1b30*/  FADD R38, -R55, R38 ;  /* 0x0000002637267221 */ /* 0x000fe20000000100 */
[C---:B------:R-:W-:Y:S01]  /*1b40*/  FADD R55, -R26.reuse, R40 ;  /* 0x000000281a377221 */ /* 0x040fe20000000100 */
[C---:B------:R-:W-:Y:S01]  /*1b50*/  FADD R43, R26.reuse, R43 ;  /* 0x0000002b1a2b7221 */ /* 0x040fe20000000000 */
[C---:B------:R-:W-:Y:S01]  /*1b60*/  FADD R42, -R26.reuse, R42 ;  /* 0x0000002a1a2a7221 */ /* 0x040fe20000000100 */
[C---:B------:R-:W-:Y:S01]  /*1b70*/  FFMA R33, R26.reuse, 1.5, R33 ;  /* 0x3fc000001a217823 */ /* 0x040fe20000000021 */
[----:B------:R-:W-:Y:S01]  /*1b80*/  FADD R44, R26, R44 ;  /* 0x0000002c1a2c7221 */ /* 0x000fe20000000000 */
[C---:B------:R-:W-:Y:S01]  /*1b90*/  FADD R26, R12.reuse, R12 ;  /* 0x0000000c0c1a7221 */ /* 0x040fe20000000000 */
[C---:B------:R-:W-:Y:S01]  /*1ba0*/  FFMA R39, R12.reuse, -2.5, R39 ;  /* 0xc02000000c277823 */ /* 0x040fe20000000027 */
[C---:B------:R-:W-:Y:S01]  /*1bb0*/  FFMA R41, R12.reuse, -2.5, R41 ;  /* 0xc02000000c297823 */ /* 0x040fe20000000029 */
[C---:B------:R-:W-:Y:S01]  /*1bc0*/  FFMA R49, R12.reuse, -1.5, R49 ;  /* 0xbfc000000c317823 */ /* 0x040fe20000000031 */
[C---:B------:R-:W-:Y:S01]  /*1bd0*/  FFMA R53, R12.reuse, -1.5, R53 ;  /* 0xbfc000000c357823 */ /* 0x040fe20000000035 */
[----:B------:R-:W-:Y:S01]  /*1be0*/  FMUL R12, R12, -1.5 ;  /* 0xbfc000000c0c7820 */ /* 0x000fe20000400000 */
[----:B------:R-:W-:Y:S01]  /*1bf0*/  FADD R51, R51, -R26 ;  /* 0x8000001a33337221 */ /* 0x000fe20000000000 */
[C---:B------:R-:W-:Y:S01]  /*1c00*/  FADD R48, R26.reuse, R48 ;  /* 0x000000301a307221 */ /* 0x040fe20000000000 */
[C---:B------:R-:W-:Y:S01]  /*1c10*/  FADD R52, -R26.reuse, R52 ;  /* 0x000000341a347221 */ /* 0x040fe20000000100 */
[----:B------:R-:W-:Y:S01]  /*1c20*/  FADD R50, R26, R50 ;  /* 0x000000321a327221 */ /* 0x000fe20000000000 */
[C---:B------:R-:W-:Y:S01]  /*1c30*/  FFMA R59, R12.reuse, 0.5, R59 ;  /* 0x3f0000000c3b7823 */ /* 0x040fe2000000003b */
[C---:B------:R-:W-:Y:S01]  /*1c40*/  FFMA R58, R12.reuse, 2.5, R58 ;  /* 0x402000000c3a7823 */ /* 0x040fe2000000003a */
[C---:B------:R-:W-:Y:S01]  /*1c50*/  FADD R26, R12.reuse, R12 ;  /* 0x0000000c0c1a7221 */ /* 0x040fe20000000000 */
[C---:B------:R-:W-:Y:S01]  /*1c60*/  FFMA R57, R12.reuse, 1.5, R57 ;  /* 0x3fc000000c397823 */ /* 0x040fe20000000039 */
[----:B------:R-:W-:Y:S01]  /*1c70*/  FFMA R25, R12, -0.5, R25 ;  /* 0xbf0000000c197823 */ /* 0x000fe20000000019 */
[----:B------:R-:W-:-:S04]  /*1c80*/  FADD R12, R18, R18 ;  /* 0x00000012120c7221 */ /* 0x000fc80000000000 */
[C---:B------:R-:W-:Y:S01]  /*1c90*/  FADD R30, -R12.reuse, R30 ;  /* 0x0000001e0c1e7221 */ /* 0x040fe20000000100 */
[C---:B------:R-:W-:Y:S01]  /*1ca0*/  FADD R31, -R12.reuse, R31 ;  /* 0x0000001f0c1f7221 */ /* 0x040fe20000000100 */
[C---:B------:R-:W-:Y:S01]  /*1cb0*/  FADD R54, -R12.reuse, R54 ;  /* 0x000000360c367221 */ /* 0x040fe20000000100 */
[----:B------:R-:W-:Y:S01]  /*1cc0*/  FADD R56, -R12, R56 ;  /* 0x000000380c387221 */ /* 0x000fe20000000100 */
[----:B------:R-:W-:Y:S01]  /*1cd0*/  FADD R29, R29, -R12 ;  /* 0x8000000c1d1d7221 */ /* 0x000fe20000000000 */
[----:B------:R-:W-:Y:S01]  /*1ce0*/  FMUL R12, R18, -2 ;  /* 0xc0000000120c7820 */ /* 0x000fe20000400000 */
[----:B------:R-:W-:Y:S01]  /*1cf0*/  FADD R47, R47, R26 ;  /* 0x0000001a2f2f7221 */ /* 0x000fe20000000000 */
[----:B------:R-:W-:Y:S01]  /*1d00*/  FADD R28, -R26, R28 ;  /* 0x0000001c1a1c7221 */ /* 0x000fe20000000100 */
[----:B------:R-:W-:Y:S01]  /*1d10*/  FADD R26, R23, R23 ;  /* 0x00000017171a7221 */ /* 0x000fe20000000000 */
[----:B------:R-:W-:-:S04]  /*1d20*/  FFMA R12, R12, 1.5, R32 ;  /* 0x3fc000000c0c7823 */ /* 0x000fc80000000020 */
[----:B------:R-:W-:Y:S01]  /*1d30*/  FADD R12, R12, -R26 ;  /* 0x8000001a0c0c7221 */ /* 0x000fe20000000000 */
[C---:B------:R-:W-:Y:S01]  /*1d40*/  FMUL R26, R18.reuse, -2.5 ;  /* 0xc0200000121a7820 */ /* 0x040fe20000400000 */
[----:B------:R-:W-:-:S03]  /*1d50*/  FFMA R61, R18, -2.5, R61 ;  /* 0xc0200000123d7823 */ /* 0x000fc6000000003d */
[----:B------:R-:W-:Y:S01]  /*1d60*/  FFMA R26, R26, 1.5, R27 ;  /* 0x3fc000001a1a7823 */ /* 0x000fe2000000001b */
[C---:B------:R-:W-:Y:S01]  /*1d70*/  FFMA R27, R18.reuse, -2.5, R2 ;  /* 0xc0200000121b7823 */ /* 0x040fe20000000002 */
[C---:B------:R-:W-:Y:S01]  /*1d80*/  FMUL R2, R18.reuse, -1.5 ;  /* 0xbfc0000012027820 */ /* 0x040fe20000400000 */
[C---:B------:R-:W-:Y:S01]  /*1d90*/  FFMA R0, R18.reuse, -2.5, R0 ;  /* 0xc020000012007823 */ /* 0x040fe20000000000 */
[C---:B------:R-:W-:Y:S01]  /*1da0*/  FFMA R59, R18.reuse, -1.5, R59 ;  /* 0xbfc00000123b7823 */ /* 0x040fe2000000003b */
[C---:B------:R-:W-:Y:S01]  /*1db0*/  FFMA R58, R18.reuse, -1.5, R58 ;  /* 0xbfc00000123a7823 */ /* 0x040fe2000000003a */
[--C-:B------:R-:W-:Y:S01]  /*1dc0*/  FADD R39, R39, -R18.reuse ;  /* 0x8000001227277221 */ /* 0x100fe20000000000 */
[----:B------:R-:W-:Y:S01]  /*1dd0*/  FADD R41, R41, -R18 ;  /* 0x8000001229297221 */ /* 0x000fe20000000000 */
[C---:B------:R-:W-:Y:S01]  /*1de0*/  FFMA R45, R18.reuse, -2.5, R45 ;  /* 0xc0200000122d7823 */ /* 0x040fe2000000002d */
[----:B------:R-:W-:Y:S01]  /*1df0*/  FFMA R46, R18, -2.5, R46 ;  /* 0xc0200000122e7823 */ /* 0x000fe2000000002e */
[--C-:B------:R-:W-:Y:S01]  /*1e00*/  FADD R55, R55, -R18.reuse ;  /* 0x8000001237377221 */ /* 0x100fe20000000000 */
[--C-:B------:R-:W-:Y:S01]  /*1e10*/  FADD R43, R43, -R18.reuse ;  /* 0x800000122b2b7221 */ /* 0x100fe20000000000 */
[--C-:B------:R-:W-:Y:S01]  /*1e20*/  FADD R42, R42, -R18.reuse ;  /* 0x800000122a2a7221 */ /* 0x100fe20000000000 */
[--C-:B------:R-:W-:Y:S01]  /*1e30*/  FADD R44, R44, -R18.reuse ;  /* 0x800000122c2c7221 */ /* 0x100fe20000000000 */
[C---:B------:R-:W-:Y:S01]  /*1e40*/  FFMA R47, R18.reuse, -1.5, R47 ;  /* 0xbfc00000122f7823 */ /* 0x040fe2000000002f */
[C---:B------:R-:W-:Y:S01]  /*1e50*/  FFMA R25, R18.reuse, -1.5, R25 ;  /* 0xbfc0000012197823 */ /* 0x040fe20000000019 */
[--C-:B------:R-:W-:Y:S01]  /*1e60*/  FADD R49, R49, -R18.reuse ;  /* 0x8000001231317221 */ /* 0x100fe20000000000 */
[----:B------:R-:W-:Y:S01]  /*1e70*/  FADD R51, R51, -R18 ;  /* 0x8000001233337221 */ /* 0x000fe20000000000 */
[----:B------:R-:W-:Y:S01]  /*1e80*/  FFMA R48, R18, -1.5, R48 ;  /* 0xbfc0000012307823 */ /* 0x000fe20000000030 */
[----:B------:R-:W-:Y:S01]  /*1e90*/  FADD R52, R52, -R18 ;  /* 0x8000001234347221 */ /* 0x000fe20000000000 */
[C---:B------:R-:W-:Y:S01]  /*1ea0*/  FFMA R50, R18.reuse, -1.5, R50 ;  /* 0xbfc0000012327823 */ /* 0x040fe20000000032 */
[C---:B------:R-:W-:Y:S01]  /*1eb0*/  FFMA R57, R18.reuse, -1.5, R57 ;  /* 0xbfc0000012397823 */ /* 0x040fe20000000039 */
[----:B------:R-:W-:Y:S01]  /*1ec0*/  FADD R53, R53, -R18 ;  /* 0x8000001235357221 */ /* 0x000fe20000000000 */
[----:B------:R-:W-:Y:S01]  /*1ed0*/  FMUL R18, R18, 0.5 ;  /* 0x3f00000012127820 */ /* 0x000fe20000400000 */
[----:B------:R-:W-:Y:S01]  /*1ee0*/  FFMA R28, R2, 1.5, R28 ;  /* 0x3fc00000021c7823 */ /* 0x000fe2000000001c */
[----:B------:R-:W-:-:S02]  /*1ef0*/  FADD R2, R24, R24 ;  /* 0x0000001818027221 */ /* 0x000fc40000000000 */
[----:B------:R-:W-:Y:S01]  /*1f00*/  FADD R33, R33, R18 ;  /* 0x0000001221217221 */ /* 0x000fe20000000000 */
[C---:B------:R-:W-:Y:S01]  /*1f10*/  FADD R34, R18.reuse, R34 ;  /* 0x0000002212227221 */ /* 0x040fe20000000000 */
[C---:B------:R-:W-:Y:S01]  /*1f20*/  FADD R35, R18.reuse, R35 ;  /* 0x0000002312237221 */ /* 0x040fe20000000000 */
[C---:B------:R-:W-:Y:S01]  /*1f30*/  FADD R36, R18.reuse, R36 ;  /* 0x0000002412247221 */ /* 0x040fe20000000000 */
[C---:B------:R-:W-:Y:S01]  /*1f40*/  FADD R37, R18.reuse, R37 ;  /* 0x0000002512257221 */ /* 0x040fe20000000000 */
[----:B------:R-:W-:Y:S01]  /*1f50*/  FFMA R38, R18, 1.5, R38 ;  /* 0x3fc0000012267823 */ /* 0x000fe20000000026 */
[----:B------:R-:W-:Y:S01]  /*1f60*/  FADD R57, -R2, R57 ;  /* 0x0000003902397221 */ /* 0x000fe20000000100 */
[----:B------:R-:W-:Y:S01]  /*1f70*/  FADD R53, R53, R2 ;  /* 0x0000000235357221 */ /* 0x000fe20000000000 */
[C---:B------:R-:W-:Y:S01]  /*1f80*/  FFMA R27, R24.reuse, 0.5, R27 ;  /* 0x3f000000181b7823 */ /* 0x040fe2000000001b */
[C---:B------:R-:W-:Y:S01]  /*1f90*/  FFMA R2, R24.reuse, 2.5, R33 ;  /* 0x4020000018027823 */ /* 0x040fe20000000021 */
[C---:B------:R-:W-:Y:S01]  /*1fa0*/  FFMA R18, R24.reuse, -0.5, R49 ;  /* 0xbf00000018127823 */ /* 0x040fe20000000031 */
[----:B------:R-:W-:Y:S01]  /*1fb0*/  FFMA R29, R24, 1.5, R29 ;  /* 0x3fc00000181d7823 */ /* 0x000fe2000000001d */
[----:B------:R-:W-:Y:S01]  /*1fc0*/  FMUL R24, R11, 2.5 ;  /* 0x402000000b187820 */ /* 0x000fe20000400000 */
[C---:B------:R-:W-:Y:S01]  /*1fd0*/  FFMA R26, R23.reuse, -2.5, R26 ;  /* 0xc0200000171a7823 */ /* 0x040fe2000000001a */
[C---:B------:R-:W-:Y:S01]  /*1fe0*/  FFMA R38, R23.reuse, 0.5, R38 ;  /* 0x3f00000017267823 */ /* 0x040fe20000000026 */
[--C-:B------:R-:W-:Y:S01]  /*1ff0*/  FADD R48, R48, -R23.reuse ;  /* 0x8000001730307221 */ /* 0x100fe20000000000 */
[----:B------:R-:W-:Y:S01]  /*2000*/  FADD R50, R50, -R23 ;  /* 0x8000001732327221 */ /* 0x000fe20000000000 */
[----:B------:R-:W-:Y:S01]  /*2010*/  FFMA R28, R23, -1.5, R28 ;  /* 0xbfc00000171c7823 */ /* 0x000fe2000000001c */
[----:B------:R-:W-:-:S04]  /*2020*/  FADD R23, R24, R24 ;  /* 0x0000001818177221 */ /* 0x000fc80000000000 */
[----:B------:R-:W-:Y:S01]  /*2030*/  FADD R36, R36, -R23 ;  /* 0x8000001724247221 */ /* 0x000fe20000000000 */
[C---:B------:R-:W-:Y:S01]  /*2040*/  FMUL R23, R11.reuse, 0.5 ;  /* 0x3f0000000b177820 */ /* 0x040fe20000400000 */
[C---:B------:R-:W-:Y:S01]  /*2050*/  FADD R34, R24.reuse, R34 ;  /* 0x0000002218227221 */ /* 0x040fe20000000000 */
[C---:B------:R-:W-:Y:S01]  /*2060*/  FADD R35, -R24.reuse, R35 ;  /* 0x0000002318237221 */ /* 0x040fe20000000100 */
[C---:B------:R-:W-:Y:S01]  /*2070*/  FFMA R37, R24.reuse, 0.5, R37 ;  /* 0x3f00000018257823 */ /* 0x040fe20000000025 */
[C---:B------:R-:W-:Y:S01]  /*2080*/  FFMA R2, R24.reuse, -1.5, R2 ;  /* 0xbfc0000018027823 */ /* 0x040fe20000000002 */
[----:B------:R-:W-:Y:S01]  /*2090*/  FADD R38, R24, R38 ;  /* 0x0000002618267221 */ /* 0x000fe20000000000 */
[----:B------:R-:W-:Y:S01]  /*20a0*/  FMUL R33, R11, -0.5 ;  /* 0xbf0000000b217820 */ /* 0x000fe20000400000 */
[C---:B------:R-:W-:Y:S01]  /*20b0*/  FADD R24, R23.reuse, R23 ;  /* 0x0000001717187221 */ /* 0x040fe20000000000 */
[C---:B------:R-:W-:Y:S01]  /*20c0*/  FADD R61, R23.reuse, R61 ;  /* 0x0000003d173d7221 */ /* 0x040fe20000000000 */
[----:B------:R-:W-:Y:S01]  /*20d0*/  FADD R0, -R23, R0 ;  /* 0x0000000017007221 */ /* 0x000fe20000000100 */
[----:B------:R-:W-:Y:S01]  /*20e0*/  FADD R49, R33, R33 ;  /* 0x0000002121317221 */ /* 0x000fe20000000000 */
[----:B------:R-:W-:Y:S01]  /*20f0*/  FADD R45, R45, -R24 ;  /* 0x800000182d2d7221 */ /* 0x000fe20000000000 */
[C---:B------:R-:W-:Y:S01]  /*2100*/  FFMA R46, R23.reuse, 0.5, R46 ;  /* 0x3f000000172e7823 */ /* 0x040fe2000000002e */
[C---:B------:R-:W-:Y:S01]  /*2110*/  FADD R42, -R23.reuse, R42 ;  /* 0x0000002a172a7221 */ /* 0x040fe20000000100 */
[C---:B------:R-:W-:Y:S01]  /*2120*/  FADD R41, R23.reuse, R41 ;  /* 0x0000002917297221 */ /* 0x040fe20000000000 */
[C---:B------:R-:W-:Y:S01]  /*2130*/  FADD R26, R23.reuse, R26 ;  /* 0x0000001a171a7221 */ /* 0x040fe20000000000 */
[C---:B------:R-:W-:Y:S01]  /*2140*/  FFMA R27, R23.reuse, -1.5, R27 ;  /* 0xbfc00000171b7823 */ /* 0x040fe2000000001b */
[----:B------:R-:W-:Y:S01]  /*2150*/  FADD R50, -R23, R50 ;  /* 0x0000003217327221 */ /* 0x000fe20000000100 */
[----:B------:R-:W-:Y:S01]  /*2160*/  FADD R24, R11, R11 ;  /* 0x0000000b0b187221 */ /* 0x000fe20000000000 */
[----:B------:R-:W-:Y:S01]  /*2170*/  FMUL R23, R16, 0.5 ;  /* 0x3f00000010177820 */ /* 0x000fe20000400000 */
[----:B------:R-:W-:Y:S01]  /*2180*/  FADD R52, R52, -R49 ;  /* 0x8000003134347221 */ /* 0x000fe20000000000 */
[----:B------:R-:W-:Y:S01]  /*2190*/  FFMA R44, R33, 0.5, R44 ;  /* 0x3f000000212c7823 */ /* 0x000fe2000000002c */
[C---:B------:R-:W-:Y:S01]  /*21a0*/  FADD R32, R24.reuse, R24 ;  /* 0x0000001818207221 */ /* 0x040fe20000000000 */
[C---:B------:R-:W-:Y:S01]  /*21b0*/  FADD R59, -R24.reuse, R59 ;  /* 0x0000003b183b7221 */ /* 0x040fe20000000100 */
[C---:B------:R-:W-:Y:S01]  /*21c0*/  FADD R58, R24.reuse, R58 ;  /* 0x0000003a183a7221 */ /* 0x040fe20000000000 */
[C---:B------:R-:W-:Y:S01]  /*21d0*/  FADD R55, R24.reuse, R55 ;  /* 0x0000003718377221 */ /* 0x040fe20000000000 */
[C---:B------:R-:W-:Y:S01]  /*21e0*/  FADD R39, -R24.reuse, R39 ;  /* 0x0000002718277221 */ /* 0x040fe20000000100 */
[C---:B------:R-:W-:Y:S01]  /*21f0*/  FFMA R43, R24.reuse, 0.5, R43 ;  /* 0x3f000000182b7823 */ /* 0x040fe2000000002b */
[C---:B------:R-:W-:Y:S01]  /*2200*/  FADD R28, -R24.reuse, R28 ;  /* 0x0000001c181c7221 */ /* 0x040fe20000000100 */
[C---:B------:R-:W-:Y:S01]  /*2210*/  FFMA R53, R24.reuse, -1.5, R53 ;  /* 0xbfc0000018357823 */ /* 0x040fe20000000035 */
[----:B------:R-:W-:Y:S01]  /*2220*/  FADD R48, R24, R48 ;  /* 0x0000003018307221 */ /* 0x000fe20000000000 */
[C---:B------:R-:W-:Y:S01]  /*2230*/  FADD R24, R23.reuse, R23 ;  /* 0x0000001717187221 */ /* 0x040fe20000000000 */
[C---:B------:R-:W-:Y:S01]  /*2240*/  FFMA R61, R23.reuse, -2.5, R61 ;  /* 0xc0200000173d7823 */ /* 0x040fe2000000003d */
[C---:B------:R-:W-:Y:S01]  /*2250*/  FFMA R0, R23.reuse, 0.5, R0 ;  /* 0x3f00000017007823 */ /* 0x040fe20000000000 */
[C---:B------:R-:W-:Y:S01]  /*2260*/  FADD R45, -R23.reuse, R45 ;  /* 0x0000002d172d7221 */ /* 0x040fe20000000100 */
[C---:B------:R-:W-:Y:S01]  /*2270*/  FADD R46, -R23.reuse, R46 ;  /* 0x0000002e172e7221 */ /* 0x040fe20000000100 */
[C---:B------:R-:W-:Y:S01]  /*2280*/  FADD R44, R23.reuse, R44 ;  /* 0x0000002c172c7221 */ /* 0x040fe20000000000 */
[C---:B------:R-:W-:Y:S01]  /*2290*/  FADD R52, R23.reuse, R52 ;  /* 0x0000003417347221 */ /* 0x040fe20000000000 */
[----:B------:R-:W-:Y:S01]  /*22a0*/  FFMA R26, R23, -1.5, R26 ;  /* 0xbfc00000171a7823 */ /* 0x000fe2000000001a */
[----:B------:R-:W-:Y:S01]  /*22b0*/  FADD R51, R51, -R32 ;  /* 0x8000002033337221 */ /* 0x000fe20000000000 */
[C---:B------:R-:W-:Y:S01]  /*22c0*/  FMUL R23, R16.reuse, 2.5 ;  /* 0x4020000010177820 */ /* 0x040fe20000400000 */
[----:B------:R-:W-:Y:S01]  /*22d0*/  FMUL R32, R11, -2 ;  /* 0xc00000000b207820 */ /* 0x000fe20000400000 */
[----:B------:R-:W-:Y:S01]  /*22e0*/  FADD R27, R27, -R24 ;  /* 0x800000181b1b7221 */ /* 0x000fe20000000000 */
[----:B------:R-:W-:Y:S01]  /*22f0*/  FMUL R24, R16, -2 ;  /* 0xc000000010187820 */ /* 0x000fe20000400000 */
[----:B------:R-:W-:Y:S01]  /*2300*/  FFMA R18, R33, -1.5, R18 ;  /* 0xbfc0000021127823 */ /* 0x000fe20000000012 */
[C---:B------:R-:W-:Y:S01]  /*2310*/  FADD R33, R23.reuse, R23 ;  /* 0x0000001717217221 */ /* 0x040fe20000000000 */
[C---:B------:R-:W-:Y:S01]  /*2320*/  FFMA R34, R23.reuse, -2.5, R34 ;  /* 0xc020000017227823 */ /* 0x040fe20000000022 */
[C---:B------:R-:W-:Y:S01]  /*2330*/  FFMA R35, R23.reuse, 0.5, R35 ;  /* 0x3f00000017237823 */ /* 0x040fe20000000023 */
[C---:B------:R-:W-:Y:S01]  /*2340*/  FADD R36, -R23.reuse, R36 ;  /* 0x0000002417247221 */ /* 0x040fe20000000100 */
[C---:B------:R-:W-:Y:S01]  /*2350*/  FADD R37, -R23.reuse, R37 ;  /* 0x0000002517257221 */ /* 0x040fe20000000100 */
[----:B------:R-:W-:Y:S01]  /*2360*/  FFMA R38, R23, -1.5, R38 ;  /* 0xbfc0000017267823 */ /* 0x000fe20000000026 */
[C---:B------:R-:W-:Y:S01]  /*2370*/  FADD R40, R32.reuse, R32 ;  /* 0x0000002020287221 */ /* 0x040fe20000000000 */
[C---:B------:R-:W-:Y:S01]  /*2380*/  FFMA R25, R32.reuse, 0.5, R25 ;  /* 0x3f00000020197823 */ /* 0x040fe20000000019 */
[----:B------:R-:W-:Y:S01]  /*2390*/  FFMA R57, R32, -1.5, R57 ;  /* 0xbfc0000020397823 */ /* 0x000fe20000000039 */
[----:B------:R-:W-:Y:S01]  /*23a0*/  FMUL R23, R16, -0.5 ;  /* 0xbf00000010177820 */ /* 0x000fe20000400000 */
[C---:B------:R-:W-:Y:S01]  /*23b0*/  FADD R32, R24.reuse, R24 ;  /* 0x0000001818207221 */ /* 0x040fe20000000000 */
[C---:B------:R-:W-:Y:S01]  /*23c0*/  FFMA R59, R24.reuse, -2.5, R59 ;  /* 0xc0200000183b7823 */ /* 0x040fe2000000003b */
[C---:B------:R-:W-:Y:S01]  /*23d0*/  FFMA R58, R24.reuse, 0.5, R58 ;  /* 0x3f000000183a7823 */ /* 0x040fe2000000003a */
[----:B------:R-:W-:Y:S01]  /*23e0*/  FFMA R28, R24, -1.5, R28 ;  /* 0xbfc00000181c7823 */ /* 0x000fe2000000001c */
[----:B------:R-:W-:Y:S01]  /*23f0*/  FADD R24, R16, R16 ;  /* 0x0000001010187221 */ /* 0x000fe20000000000 */
[----:B------:R-:W-:Y:S01]  /*2400*/  FADD R2, R2, -R33 ;  /* 0x8000002102027221 */ /* 0x000fe20000000000 */
[C---:B------:R-:W-:Y:S01]  /*2410*/  FADD R33, R23.reuse, R23 ;  /* 0x0000001717217221 */ /* 0x040fe20000000000 */
[C---:B------:R-:W-:Y:S01]  /*2420*/  FFMA R42, R23.reuse, -2.5, R42 ;  /* 0xc0200000172a7823 */ /* 0x040fe2000000002a */
[C---:B------:R-:W-:Y:S01]  /*2430*/  FFMA R41, R23.reuse, 0.5, R41 ;  /* 0x3f00000017297823 */ /* 0x040fe20000000029 */
[----:B------:R-:W-:Y:S01]  /*2440*/  FFMA R50, R23, -1.5, R50 ;  /* 0xbfc0000017327823 */ /* 0x000fe20000000032 */
[----:B------:R-:W-:Y:S01]  /*2450*/  FADD R57, R57, -R32 ;  /* 0x8000002039397221 */ /* 0x000fe20000000000 */
[----:B------:R-:W-:Y:S01]  /*2460*/  FMUL R23, R22, 2.5 ;  /* 0x4020000016177820 */ /* 0x000fe20000400000 */
[----:B------:R-:W-:Y:S01]  /*2470*/  FADD R32, R24, R24 ;  /* 0x0000001818207221 */ /* 0x000fe20000000000 */
[----:B------:R-:W-:-:S02]  /*2480*/  FADD R47, R47, -R40 ;  /* 0x800000282f2f7221 */ /* 0x000fc40000000000 */
[C---:B------:R-:W-:Y:S01]  /*2490*/  FFMA R34, R23.reuse, 0.5, R34 ;  /* 0x3f00000017227823 */ /* 0x040fe20000000022 */
[C---:B------:R-:W-:Y:S01]  /*24a0*/  FFMA R35, R23.reuse, 2.5, R35 ;  /* 0x4020000017237823 */ /* 0x040fe20000000023 */
[C---:B------:R-:W-:Y:S01]  /*24b0*/  FFMA R37, R23.reuse, -0.5, R37 ;  /* 0xbf00000017257823 */ /* 0x040fe20000000025 */
[----:B------:R-:W-:Y:S01]  /*24c0*/  FFMA R2, R23, 1.5, R2 ;  /* 0x3fc0000017027823 */ /* 0x000fe20000000002 */
[----:B------:R-:W-:Y:S01]  /*24d0*/  FADD R53, R53, -R32 ;  /* 0x8000002035357221 */ /* 0x000fe20000000000 */
[----:B------:R-:W-:Y:S01]  /*24e0*/  FADD R23, R23, R23 ;  /* 0x0000001717177221 */ /* 0x000fe20000000000 */
[----:B------:R-:W-:Y:S01]  /*24f0*/  FMUL R32, R22, -2 ;  /* 0xc000000016207820 */ /* 0x000fe20000400000 */
[----:B------:R-:W-:Y:S02]  /*2500*/  FADD R47, R24, R47 ;  /* 0x0000002f182f7221 */ /* 0x000fe40000000000 */
[----:B------:R-:W-:Y:S01]  /*2510*/  FADD R36, R36, R23 ;  /* 0x0000001724247221 */ /* 0x000fe20000000000 */
[----:B------:R-:W-:Y:S01]  /*2520*/  FADD R38, -R23, R38 ;  /* 0x0000002617267221 */ /* 0x000fe20000000100 */
[----:B------:R-:W-:Y:S01]  /*2530*/  FADD R23, R32, R32 ;  /* 0x0000002020177221 */ /* 0x000fe20000000000 */
[----:B------:R-:W-:-:S03]  /*2540*/  FADD R18, R18, -R33 ;  /* 0x8000002112127221 */ /* 0x000fc60000000000 */
[----:B------:R-:W-:Y:S01]  /*2550*/  FADD R47, R47, R23 ;  /* 0x000000172f2f7221 */ /* 0x000fe20000000000 */
[----:B------:R-:W-:Y:S01]  /*2560*/  FADD R28, -R23, R28 ;  /* 0x0000001c171c7221 */ /* 0x000fe20000000100 */
[----:B------:R-:W-:Y:S01]  /*2570*/  FMUL R23, R22, -0.5 ;  /* 0xbf00000016177820 */ /* 0x000fe20000400000 */
[C---:B------:R-:W-:Y:S01]  /*2580*/  FFMA R55, R24.reuse, -2.5, R55 ;  /* 0xc020000018377823 */ /* 0x040fe20000000037 */
[C---:B------:R-:W-:Y:S01]  /*2590*/  FFMA R39, R24.reuse, 0.5, R39 ;  /* 0x3f00000018277823 */ /* 0x040fe20000000027 */
[C---:B------:R-:W-:Y:S01]  /*25a0*/  FADD R43, -R24.reuse, R43 ;  /* 0x0000002b182b7221 */ /* 0x040fe20000000100 */
[C---:B------:R-:W-:Y:S01]  /*25b0*/  FADD R25, R24.reuse, R25 ;  /* 0x0000001918197221 */ /* 0x040fe20000000000 */
[C---:B------:R-:W-:Y:S01]  /*25c0*/  FADD R51, -R24.reuse, R51 ;  /* 0x0000003318337221 */ /* 0x040fe20000000100 */
[----:B------:R-:W-:Y:S01]  /*25d0*/  FFMA R48, R24, -1.5, R48 ;  /* 0xbfc0000018307823 */ /* 0x000fe20000000030 */
[----:B------:R-:W-:Y:S01]  /*25e0*/  FMUL R24, R22, 0.5 ;  /* 0x3f00000016187820 */ /* 0x000fe20000400000 */
[C---:B------:R-:W-:Y:S01]  /*25f0*/  FFMA R42, R23.reuse, 0.5, R42 ;  /* 0x3f000000172a7823 */ /* 0x040fe2000000002a */
[C---:B------:R-:W-:Y:S01]  /*2600*/  FFMA R41, R23.reuse, 2.5, R41 ;  /* 0x4020000017297823 */ /* 0x040fe20000000029 */
[C---:B------:R-:W-:Y:S01]  /*2610*/  FFMA R44, R23.reuse, -0.5, R44 ;  /* 0xbf000000172c7823 */ /* 0x040fe2000000002c */
[C---:B------:R-:W-:Y:S01]  /*2620*/  FFMA R18, R23.reuse, 1.5, R18 ;  /* 0x3fc0000017127823 */ /* 0x040fe20000000012 */
[----:B------:R-:W-:Y:S01]  /*2630*/  FADD R23, R23, R23 ;  /* 0x0000001717177221 */ /* 0x000fe20000000000 */
[C---:B------:R-:W-:Y:S01]  /*2640*/  FFMA R61, R24.reuse, 0.5, R61 ;  /* 0x3f000000183d7823 */ /* 0x040fe2000000003d */
[C---:B------:R-:W-:Y:S01]  /*2650*/  FFMA R0, R24.reuse, 2.5, R0 ;  /* 0x4020000018007823 */ /* 0x040fe20000000000 */
[C---:B------:R-:W-:Y:S01]  /*2660*/  FFMA R46, R24.reuse, -0.5, R46 ;  /* 0xbf000000182e7823 */ /* 0x040fe2000000002e */
[C---:B------:R-:W-:Y:S01]  /*2670*/  FFMA R27, R24.reuse, 1.5, R27 ;  /* 0x3fc00000181b7823 */ /* 0x040fe2000000001b */
[----:B------:R-:W-:Y:S01]  /*2680*/  FADD R24, R24, R24 ;  /* 0x0000001818187221 */ /* 0x000fe20000000000 */
[----:B------:R-:W-:Y:S01]  /*2690*/  FMUL R11, R11, 1.5 ;  /* 0x3fc000000b0b7820 */ /* 0x000fe20000400000 */
[----:B------:R-:W-:Y:S01]  /*26a0*/  FADD R52, R52, R23 ;  /* 0x0000001734347221 */ /* 0x000fe20000000000 */
[----:B------:R-:W-:Y:S01]  /*26b0*/  FADD R50, -R23, R50 ;  /* 0x0000003217327221 */ /* 0x000fe20000000100 */
[----:B------:R-:W-:Y:S01]  /*26c0*/  FMUL R23, R16, 1.5 ;  /* 0x3fc0000010177820 */ /* 0x000fe20000400000 */
[----:B------:R-:W-:Y:S01]  /*26d0*/  FADD R45, R45, R24 ;  /* 0x000000182d2d7221 */ /* 0x000fe20000000000 */
[----:B------:R-:W-:Y:S01]  /*26e0*/  FADD R26, -R24, R26 ;  /* 0x0000001a181a7221 */ /* 0x000fe20000000100 */
[----:B------:R-:W-:Y:S01]  /*26f0*/  FADD R24, R22, R22 ;  /* 0x0000001616187221 */ /* 0x000fe20000000000 */
[C---:B------:R-:W-:Y:S01]  /*2700*/  FADD R33, R11.reuse, R11 ;  /* 0x0000000b0b217221 */ /* 0x040fe20000000000 */
[----:B------:R-:W-:Y:S01]  /*2710*/  FFMA R29, R11, -1.5, R29 ;  /* 0xbfc000000b1d7823 */ /* 0x000fe2000000001d */
[----:B------:R-:W-:Y:S01]  /*2720*/  FADD R16, R23, R23 ;  /* 0x0000001717107221 */ /* 0x000fe20000000000 */
[C---:B------:R-:W-:Y:S01]  /*2730*/  FFMA R55, R24.reuse, 0.5, R55 ;  /* 0x3f00000018377823 */ /* 0x040fe20000000037 */
[C---:B------:R-:W-:Y:S01]  /*2740*/  FFMA R39, R24.reuse, 2.5, R39 ;  /* 0x4020000018277823 */ /* 0x040fe20000000027 */
[C---:B------:R-:W-:Y:S01]  /*2750*/  FFMA R43, R24.reuse, -0.5, R43 ;  /* 0xbf000000182b7823 */ /* 0x040fe2000000002b */
[----:B------:R-:W-:Y:S01]  /*2760*/  FFMA R53, R24, 1.5, R53 ;  /* 0x3fc0000018357823 */ /* 0x000fe20000000035 */
[----:B------:R-:W-:Y:S01]  /*2770*/  FADD R56, R56, -R33 ;  /* 0x8000002138387221 */ /* 0x000fe20000000000 */
[----:B------:R-:W-:Y:S01]  /*2780*/  FADD R24, R24, R24 ;  /* 0x0000001818187221 */ /* 0x000fe20000000000 */
[----:B------:R-:W-:Y:S01]  /*2790*/  FADD R33, R29, -R16 ;  /* 0x800000101d217221 */ /* 0x000fe20000000000 */
[----:B------:R-:W-:-:S02]  /*27a0*/  FMUL R29, R14, 0.5 ;  /* 0x3f0000000e1d7820 */ /* 0x000fc40000400000 */
[----:B------:R-:W-:Y:S01]  /*27b0*/  FADD R51, R51, R24 ;  /* 0x0000001833337221 */ /* 0x000fe20000000000 */
[----:B------:R-:W-:Y:S01]  /*27c0*/  FADD R48, -R24, R48 ;  /* 0x0000003018307221 */ /* 0x000fe20000000100 */
[----:B------:R-:W-:Y:S01]  /*27d0*/  FADD R24, R27, R29 ;  /* 0x0000001d1b187221 */ /* 0x000fe20000000000 */
[----:B------:R-:W-:Y:S01]  /*27e0*/  FMUL R27, R14, 2.5 ;  /* 0x402000000e1b7820 */ /* 0x000fe20000400000 */
[----:B------:R-:W-:Y:S01]  /*27f0*/  FMUL R16, R22, 1.5 ;  /* 0x3fc0000016107820 */ /* 0x000fe20000400000 */
[C---:B------:R-:W-:Y:S01]  /*2800*/  FFMA R59, R32.reuse, 0.5, R59 ;  /* 0x3f000000203b7823 */ /* 0x040fe2000000003b */
[C---:B------:R-:W-:Y:S01]  /*2810*/  FFMA R58, R32.reuse, 2.5, R58 ;  /* 0x40200000203a7823 */ /* 0x040fe2000000003a */
[C---:B------:R-:W-:Y:S01]  /*2820*/  FFMA R25, R32.reuse, -0.5, R25 ;  /* 0xbf00000020197823 */ /* 0x040fe20000000019 */
[----:B------:R-:W-:Y:S01]  /*2830*/  FFMA R57, R32, 1.5, R57 ;  /* 0x3fc0000020397823 */ /* 0x000fe20000000039 */
[----:B------:R-:W-:Y:S01]  /*2840*/  FADD R22, R14, R14 ;  /* 0x0000000e0e167221 */ /* 0x000fe20000000000 */
[----:B------:R-:W-:Y:S01]  /*2850*/  FADD R32, R2, R27 ;  /* 0x0000001b02207221 */ /* 0x000fe20000000000 */
[----:B------:R-:W-:Y:S01]  /*2860*/  FFMA R33, R16, 1.5, R33 ;  /* 0x3fc0000010217823 */ /* 0x000fe20000000021 */
[----:B------:R-:W-:Y:S01]  /*2870*/  FMUL R2, R14, 1.5 ;  /* 0x3fc000000e027820 */ /* 0x000fe20000400000 */
[----:B------:R-:W-:Y:S01]  /*2880*/  FADD R18, -R29, R18 ;  /* 0x000000121d127221 */ /* 0x000fe20000000100 */
[----:B------:R-:W-:Y:S01]  /*2890*/  FADD R60, -R22, R57 ;  /* 0x00000039163c7221 */ /* 0x000fe20000000100 */
[----:B------:R-:W-:Y:S01]  /*28a0*/  FADD R40, R53, R22 ;  /* 0x0000001635287221 */ /* 0x000fe20000000000 */
[----:B------:R-:W-:Y:S01]  /*28b0*/  FADD R33, R33, R2 ;  /* 0x0000000221217221 */ /* 0x000fe20000000000 */
[----:B------:R-:W-:Y:S01]  /*28c0*/  FADD R30, R11, R30 ;  /* 0x0000001e0b1e7221 */ /* 0x000fe20000000000 */
[--C-:B------:R-:W-:Y:S01]  /*28d0*/  FADD R24, R24, R21.reuse ;  /* 0x0000001518187221 */ /* 0x100fe20000000000 */
[--C-:B------:R-:W-:Y:S01]  /*28e0*/  FADD R18, R18, R21.reuse ;  /* 0x0000001512127221 */ /* 0x100fe20000000000 */
[--C-:B------:R-:W-:Y:S01]  /*28f0*/  FADD R32, R32, R21.reuse ;  /* 0x0000001520207221 */ /* 0x100fe20000000000 */
[----:B------:R-:W-:Y:S01]  /*2900*/  FFMA R60, R21, 1.5, R60 ;  /* 0x3fc00000153c7823 */ /* 0x000fe2000000003c */
[--C-:B------:R-:W-:Y:S01]  /*2910*/  FADD R40, R40, R21.reuse ;  /* 0x0000001528287221 */ /* 0x100fe20000000000 */
[----:B------:R-:W-:Y:S01]  /*2920*/  FADD R21, R33, R21 ;  /* 0x0000001521157221 */ /* 0x000fe20000000000 */
[C---:B------:R-:W-:Y:S01]  /*2930*/  FADD R31, -R11.reuse, R31 ;  /* 0x0000001f0b1f7221 */ /* 0x040fe20000000100 */
[----:B------:R-:W-:Y:S01]  /*2940*/  FFMA R54, R11, 0.5, R54 ;  /* 0x3f0000000b367823 */ /* 0x000fe20000000036 */
[C---:B------:R-:W-:Y:S01]  /*2950*/  FFMA R33, R23.reuse, -2.5, R30 ;  /* 0xc020000017217823 */ /* 0x040fe2000000001e */
[C---:B------:R-:W-:Y:S01]  /*2960*/  FADD R30, R16.reuse, R16 ;  /* 0x00000010101e7221 */ /* 0x040fe20000000000 */
[C---:B------:R-:W-:Y:S01]  /*2970*/  FADD R53, -R23.reuse, R56 ;  /* 0x0000003817357221 */ /* 0x040fe20000000100 */
[C---:B------:R-:W-:Y:S01]  /*2980*/  FFMA R31, R23.reuse, 0.5, R31 ;  /* 0x3f000000171f7823 */ /* 0x040fe2000000001f */
[----:B------:R-:W-:Y:S01]  /*2990*/  FADD R49, -R23, R54 ;  /* 0x0000003617317221 */ /* 0x000fe20000000100 */
[----:B------:R-:W-:Y:S01]  /*29a0*/  FADD R57, R29, R45 ;  /* 0x0000002d1d397221 */ /* 0x000fe20000000000 */
[----:B------:R-:W-:Y:S01]  /*29b0*/  FADD R45, R27, R36 ;  /* 0x000000241b2d7221 */ /* 0x000fe20000000000 */
[----:B------:R-:W-:Y:S01]  /*29c0*/  FADD R36, R53, R30 ;  /* 0x0000001e35247221 */ /* 0x000fe20000000000 */
[C---:B------:R-:W-:Y:S01]  /*29d0*/  FFMA R33, R16.reuse, 0.5, R33 ;  /* 0x3f00000010217823 */ /* 0x040fe20000000021 */
[C---:B------:R-:W-:Y:S01]  /*29e0*/  FFMA R31, R16.reuse, 2.5, R31 ;  /* 0x40200000101f7823 */ /* 0x040fe2000000001f */
[----:B------:R-:W-:Y:S01]  /*29f0*/  FFMA R49, R16, -0.5, R49 ;  /* 0xbf00000010317823 */ /* 0x000fe20000000031 */
[----:B------:R-:W-:Y:S01]  /*2a00*/  FADD R53, -R29, R52 ;  /* 0x000000341d357221 */ /* 0x000fe20000000100 */
[----:B------:R-:W-:Y:S01]  /*2a10*/  FADD R16, R7, R7 ;  /* 0x0000000707107221 */ /* 0x000fe20000000000 */
[----:B------:R-:W-:Y:S01]  /*2a20*/  FADD R52, R22, R51 ;  /* 0x0000003316347221 */ /* 0x000fe20000000000 */
[----:B------:R-:W-:-:S02]  /*2a30*/  FADD R51, R2, R36 ;  /* 0x0000002402337221 */ /* 0x000fc40000000000 */
[C---:B------:R-:W-:Y:S01]  /*2a40*/  FADD R36, -R16.reuse, R45 ;  /* 0x0000002d10247221 */ /* 0x040fe20000000100 */
[C---:B------:R-:W-:Y:S01]  /*2a50*/  FADD R57, -R16.reuse, R57 ;  /* 0x0000003910397221 */ /* 0x040fe20000000100 */
[C---:B------:R-:W-:Y:S01]  /*2a60*/  FADD R45, -R16.reuse, R52 ;  /* 0x00000034102d7221 */ /* 0x040fe20000000100 */
[----:B------:R-:W-:Y:S01]  /*2a70*/  FADD R53, -R16, R53 ;  /* 0x0000003510357221 */ /* 0x000fe20000000100 */
[----:B------:R-:W-:Y:S01]  /*2a80*/  FADD R51, R51, -R16 ;  /* 0x8000001033337221 */ /* 0x000fe20000000000 */
[C---:B------:R-:W-:Y:S01]  /*2a90*/  FADD R16, R29.reuse, R61 ;  /* 0x0000003d1d107221 */ /* 0x040fe20000000000 */
[C---:B------:R-:W-:Y:S01]  /*2aa0*/  FADD R0, R29.reuse, R0 ;  /* 0x000000001d007221 */ /* 0x040fe20000000000 */
[C---:B------:R-:W-:Y:S01]  /*2ab0*/  FADD R46, R29.reuse, R46 ;  /* 0x0000002e1d2e7221 */ /* 0x040fe20000000000 */
[C---:B------:R-:W-:Y:S01]  /*2ac0*/  FADD R42, -R29.reuse, R42 ;  /* 0x0000002a1d2a7221 */ /* 0x040fe20000000100 */
[C---:B------:R-:W-:Y:S01]  /*2ad0*/  FADD R52, -R29.reuse, R41 ;  /* 0x000000291d347221 */ /* 0x040fe20000000100 */
[C---:B------:R-:W-:Y:S01]  /*2ae0*/  FADD R44, -R29.reuse, R44 ;  /* 0x0000002c1d2c7221 */ /* 0x040fe20000000100 */
[----:B------:R-:W-:Y:S01]  /*2af0*/  FFMA R26, R29, 1.5, R26 ;  /* 0x3fc000001d1a7823 */ /* 0x000fe2000000001a */
[----:B------:R-:W-:Y:S01]  /*2b00*/  FMUL R29, R7, 1.5 ;  /* 0x3fc00000071d7820 */ /* 0x000fe20000400000 */
[----:B------:R-:W-:-:S03]  /*2b10*/  FADD R41, R20, R20 ;  /* 0x0000001414297221 */ /* 0x000fc60000000000 */
[C---:B------:R-:W-:Y:S01]  /*2b20*/  FADD R56, -R29.reuse, R24 ;  /* 0x000000181d387221 */ /* 0x040fe20000000100 */
[C---:B------:R-:W-:Y:S01]  /*2b30*/  FADD R32, -R29.reuse, R32 ;  /* 0x000000201d207221 */ /* 0x040fe20000000100 */
[C---:B------:R-:W-:Y:S01]  /*2b40*/  FADD R24, -R29.reuse, R18 ;  /* 0x000000121d187221 */ /* 0x040fe20000000100 */
[----:B------:R-:W-:Y:S02]  /*2b50*/  FADD R54, -R29, R40 ;  /* 0x000000281d367221 */ /* 0x000fe40000000100 */
[C---:B------:R-:W-:Y:S01]  /*2b60*/  FADD R40, -R41.reuse, R32 ;  /* 0x0000002029287221 */ /* 0x040fe20000000100 */
[C---:B------:R-:W-:Y:S01]  /*2b70*/  FADD R32, -R41.reuse, R24 ;  /* 0x0000001829207221 */ /* 0x040fe20000000100 */
[C---:B------:R-:W-:Y:S02]  /*2b80*/  FADD R24, -R41.reuse, R54 ;  /* 0x0000003629187221 */ /* 0x040fe40000000100 */
[----:B------:R-:W0:Y:S01]  /*2b90*/  S2R R54, SR_TID.X ;  /* 0x0000000000367919 */ /* 0x000e220000002100 */
[----:B------:R-:W-:Y:S01]  /*2ba0*/  FADD R18, -R41, R56 ;  /* 0x0000003829127221 */ /* 0x000fe20000000100 */
[----:B------:R-:W-:Y:S01]  /*2bb0*/  FADD R56, R21, -R29 ;  /* 0x8000001d15387221 */ /* 0x000fe20000000000 */
[----:B------:R-:W-:-:S03]  /*2bc0*/  FADD R34, R27, R34 ;  /* 0x000000221b227221 */ /* 0x000fc60000000000 */
[----:B------:R-:W-:Y:S01]  /*2bd0*/  FADD R21, R56, -R41 ;  /* 0x8000002938157221 */ /* 0x000fe20000000000 */
[--C-:B------:R-:W-:Y:S01]  /*2be0*/  FADD R41, R16, R7.reuse ;  /* 0x0000000710297221 */ /* 0x100fe20000000000 */
[--C-:B------:R-:W-:Y:S01]  /*2bf0*/  FADD R16, R34, R7.reuse ;  /* 0x0000000722107221 */ /* 0x100fe20000000000 */
[----:B------:R-:W-:-:S03]  /*2c00*/  FADD R61, R0, -R7 ;  /* 0x80000007003d7221 */ /* 0x000fc60000000000 */
[C---:B------:R-:W-:Y:S01]  /*2c10*/  FFMA R16, R20.reuse, -2.5, R16 ;  /* 0xc020000014107823 */ /* 0x040fe20000000010 */
[C---:B------:R-:W-:Y:S01]  /*2c20*/  FFMA R0, R20.reuse, -2.5, R41 ;  /* 0xc020000014007823 */ /* 0x040fe20000000029 */
[----:B------:R-:W-:Y:S01]  /*2c30*/  MOV R56, 0x4 ;  /* 0x0000000400387802 */ /* 0x000fe20000000f00 */
[----:B------:R-:W-:Y:S02]  /*2c40*/  FFMA R34, R20, 0.5, R61 ;  /* 0x3f00000014227823 */ /* 0x000fe4000000003d */
[----:B------:R-:W-:Y:S01]  /*2c50*/  FFMA R0, R19, 0.5, R0 ;  /* 0x3f00000013007823 */ /* 0x000fe20000000000 */
[----:B0-----:R-:W-:Y:S01]  /*2c60*/  LEA R17, R17, R54, 0x7 ;  /* 0x0000003611117211 */ /* 0x001fe200078e38ff */
[C---:B------:R-:W-:Y:S01]  /*2c70*/  FFMA R54, R19.reuse, 0.5, R16 ;  /* 0x3f00000013367823 */ /* 0x040fe20000000010 */
[----:B------:R-:W-:-:S03]  /*2c80*/  FFMA R34, R19, 2.5, R34 ;  /* 0x4020000013227823 */ /* 0x000fc60000000022 */
[----:B------:R-:W-:Y:S01]  /*2c90*/  IMAD.WIDE R16, R17, R56, c[0x0][0x160] ;  /* 0x0000580011107625 */ /* 0x000fe200078e0238 */
[--C-:B------:R-:W-:Y:S01]  /*2ca0*/  FADD R54, R54, R5.reuse ;  /* 0x0000000536367221 */ /* 0x100fe20000000000 */
[----:B------:R-:W-:Y:S01]  /*2cb0*/  FADD R41, R0, R5 ;  /* 0x0000000500297221 */ /* 0x000fe20000000000 */
[----:B------:R-:W-:Y:S01]  /*2cc0*/  FADD R31, R2, R31 ;  /* 0x0000001f021f7221 */ /* 0x000fe20000000000 */
[----:B------:R-:W-:Y:S01]  /*2cd0*/  FADD R61, R34, R5 ;  /* 0x00000005223d7221 */ /* 0x000fe20000000000 */
[C---:B------:R-:W-:Y:S01]  /*2ce0*/  FADD R35, R27.reuse, R35 ;  /* 0x000000231b237221 */ /* 0x040fe20000000000 */
[----:B------:R0:W-:Y:S01]  /*2cf0*/  STG.E [R16.64+0x9f400], R54 ;  /* 0x09f4003610007986 */ /* 0x0001e2000c101904 */
[C---:B------:R-:W-:Y:S01]  /*2d00*/  FADD R34, R27.reuse, R37 ;  /* 0x000000251b227221 */ /* 0x040fe20000000000 */
[----:B------:R-:W-:Y:S01]  /*2d10*/  FFMA R38, R27, 1.5, R38 ;  /* 0x3fc000001b267823 */ /* 0x000fe20000000026 */
[C---:B------:R-:W-:Y:S01]  /*2d20*/  FADD R56, R22.reuse, R39 ;  /* 0x0000002716387221 */ /* 0x040fe20000000000 */
[----:B------:R-:W-:Y:S01]  /*2d30*/  FADD R0, -R22, R47 ;  /* 0x0000002f16007221 */ /* 0x000fe20000000100 */
[----:B------:R-:W-:Y:S01]  /*2d40*/  FADD R27, R29, R29 ;  /* 0x0000001d1d1b7221 */ /* 0x000fe20000000000 */
[--C-:B------:R-:W-:Y:S01]  /*2d50*/  FADD R39, R42, R7.reuse ;  /* 0x000000072a277221 */ /* 0x100fe20000000000 */
[----:B------:R-:W-:Y:S01]  /*2d60*/  FADD R37, R52, -R7 ;  /* 0x8000000734257221 */ /* 0x000fe20000000000 */
[----:B------:R1:W-:Y:S01]  /*2d70*/  STG.E [R16.64+0x55c00], R41 ;  /* 0x055c002910007986 */ /* 0x0003e2000c101904 */
[----:B------:R-:W-:Y:S01]  /*2d80*/  FADD R43, R22, R43 ;  /* 0x0000002b162b7221 */ /* 0x000fe20000000000 */
[----:B------:R-:W-:Y:S01]  /*2d90*/  FADD R33, R2, R33 ;  /* 0x0000002102217221 */ /* 0x000fe20000000000 */
[----:B0-----:R-:W-:Y:S01]  /*2da0*/  FADD R54, R22, R55 ;  /* 0x0000003716367221 */ /* 0x001fe20000000000 */
[----:B------:R-:W-:Y:S01]  /*2db0*/  FADD R49, R2, R49 ;  /* 0x0000003102317221 */ /* 0x000fe20000000000 */
[--C-:B------:R-:W-:Y:S01]  /*2dc0*/  FADD R31, R31, -R7.reuse ;  /* 0x800000071f1f7221 */ /* 0x100fe20000000000 */
[----:B------:R0:W-:Y:S01]  /*2dd0*/  STG.E [R16.64+0x62000], R61 ;  /* 0x0620003d10007986 */ /* 0x0001e2000c101904 */
[----:B------:R-:W-:Y:S01]  /*2de0*/  FADD R55, R54, R7 ;  /* 0x0000000736377221 */ /* 0x000fe20000000000 */
[----:B------:R-:W-:Y:S01]  /*2df0*/  FADD R0, R0, -R27 ;  /* 0x8000001b00007221 */ /* 0x000fe20000000000 */
[C---:B------:R-:W-:Y:S01]  /*2e00*/  FFMA R54, R20.reuse, -2.5, R39 ;  /* 0xc020000014367823 */ /* 0x040fe20000000027 */
[----:B-1----:R-:W-:Y:S01]  /*2e10*/  FADD R41, R35, -R7 ;  /* 0x8000000723297221 */ /* 0x002fe20000000000 */
[C---:B------:R-:W-:Y:S01]  /*2e20*/  FFMA R35, R7.reuse, 0.5, R44 ;  /* 0x3f00000007237823 */ /* 0x040fe2000000002c */
[----:B------:R-:W-:Y:S01]  /*2e30*/  FFMA R44, R20, 0.5, R37 ;  /* 0x3f000000142c7823 */ /* 0x000fe20000000025 */
[C---:B------:R-:W-:Y:S01]  /*2e40*/  FFMA R27, R7.reuse, 0.5, R46 ;  /* 0x3f000000071b7823 */ /* 0x040fe2000000002e */
[C---:B------:R-:W-:Y:S01]  /*2e50*/  FFMA R47, R7.reuse, 0.5, R34 ;  /* 0x3f000000072f7823 */ /* 0x040fe20000000022 */
[----:B------:R-:W-:Y:S01]  /*2e60*/  FFMA R43, R7, 0.5, R43 ;  /* 0x3f000000072b7823 */ /* 0x000fe2000000002b */
[--C-:B------:R-:W-:Y:S01]  /*2e70*/  FADD R33, R33, R7.reuse ;  /* 0x0000000721217221 */ /* 0x100fe20000000000 */
[----:B0-----:R-:W-:Y:S01]  /*2e80*/  FADD R61, R56, -R7 ;  /* 0x80000007383d7221 */ /* 0x001fe20000000000 */
[----:B------:R-:W-:Y:S01]  /*2e90*/  FFMA R39, R7, 0.5, R49 ;  /* 0x3f00000007277823 */ /* 0x000fe20000000031 */
[C---:B------:R-:W-:Y:S01]  /*2ea0*/  FFMA R37, R20.reuse, 0.5, R31 ;  /* 0x3f00000014257823 */ /* 0x040fe2000000001f */
[C---:B------:R-:W-:Y:S01]  /*2eb0*/  FMUL R31, R20.reuse, 1.5 ;  /* 0x3fc00000141f7820 */ /* 0x040fe20000400000 */
[C---:B------:R-:W-:Y:S01]  /*2ec0*/  FFMA R42, R20.reuse, 0.5, R41 ;  /* 0x3f000000142a7823 */ /* 0x040fe20000000029 */
[--C-:B------:R-:W-:Y:S01]  /*2ed0*/  FADD R27, R27, -R20.reuse ;  /* 0x800000141b1b7221 */ /* 0x100fe20000000000 */
[--C-:B------:R-:W-:Y:S01]  /*2ee0*/  FADD R56, R47, -R20.reuse ;  /* 0x800000142f387221 */ /* 0x100fe20000000000 */
[C---:B------:R-:W-:Y:S01]  /*2ef0*/  FFMA R34, R20.reuse, -2.5, R55 ;  /* 0xc020000014227823 */ /* 0x040fe20000000037 */
[----:B------:R-:W-:Y:S01]  /*2f00*/  FFMA R46, R20, 0.5, R61 ;  /* 0x3f000000142e7823 */ /* 0x000fe2000000003d */
[--C-:B------:R-:W-:Y:S01]  /*2f10*/  FADD R52, R43, -R20.reuse ;  /* 0x800000142b347221 */ /* 0x100fe20000000000 */
[--C-:B------:R-:W-:Y:S01]  /*2f20*/  FADD R57, R57, -R20.reuse ;  /* 0x8000001439397221 */ /* 0x100fe20000000000 */
[--C-:B------:R-:W-:Y:S01]  /*2f30*/  FADD R36, R36, -R20.reuse ;  /* 0x8000001424247221 */ /* 0x100fe20000000000 */
[--C-:B------:R-:W-:Y:S01]  /*2f40*/  FADD R35, R35, -R20.reuse ;  /* 0x8000001423237221 */ /* 0x100fe20000000000 */
[--C-:B------:R-:W-:Y:S01]  /*2f50*/  FADD R45, R45, -R20.reuse ;  /* 0x800000142d2d7221 */ /* 0x100fe20000000000 */
[--C-:B------:R-:W-:Y:S01]  /*2f60*/  FADD R53, R53, -R20.reuse ;  /* 0x8000001435357221 */ /* 0x100fe20000000000 */
[----:B------:R-:W-:Y:S01]  /*2f70*/  FFMA R41, R20, -2.5, R33 ;  /* 0xc020000014297823 */ /* 0x000fe20000000021 */
[--C-:B------:R-:W-:Y:S01]  /*2f80*/  FADD R39, R39, -R20.reuse ;  /* 0x8000001427277221 */ /* 0x100fe20000000000 */
[----:B------:R-:W-:Y:S01]  /*2f90*/  FADD R51, R51, -R20 ;  /* 0x8000001433337221 */ /* 0x000fe20000000000 */
[----:B------:R-:W-:Y:S01]  /*2fa0*/  FFMA R33, R29, -1.5, R60 ;  /* 0xbfc000001d217823 */ /* 0x000fe2000000003c */
[----:B------:R-:W-:-:S04]  /*2fb0*/  FADD R20, R31, R31 ;  /* 0x0000001f1f147221 */ /* 0x000fc80000000000 */
[----:B------:R-:W-:Y:S01]  /*2fc0*/  FADD R33, R33, -R20 ;  /* 0x8000001421217221 */ /* 0x000fe20000000000 */
[C---:B------:R-:W-:Y:S01]  /*2fd0*/  FADD R20, R19.reuse, R19 ;  /* 0x0000001313147221 */ /* 0x040fe20000000000 */
[----:B------:R-:W-:-:S03]  /*2fe0*/  FFMA R34, R19, 0.5, R34 ;  /* 0x3f00000013227823 */ /* 0x000fc60000000022 */
[C---:B------:R-:W-:Y:S01]  /*2ff0*/  FADD R36, R20.reuse, R36 ;  /* 0x0000002414247221 */ /* 0x040fe20000000000 */
[C---:B------:R-:W-:Y:S01]  /*3000*/  FFMA R43, R19.reuse, 2.5, R42 ;  /* 0x40200000132b7823 */ /* 0x040fe2000000002a */
[----:B------:R-:W-:Y:S01]  /*3010*/  FADD R42, R20, R57 ;  /* 0x00000039142a7221 */ /* 0x000fe20000000000 */
[--C-:B------:R-:W-:Y:S01]  /*3020*/  FADD R57, R34, R5.reuse ;  /* 0x0000000522397221 */ /* 0x100fe20000000000 */
[----:B------:R-:W-:Y:S01]  /*3030*/  FADD R49, R36, R5 ;  /* 0x0000000524317221 */ /* 0x000fe20000000000 */
[C---:B------:R-:W-:Y:S01]  /*3040*/  FFMA R34, R19.reuse, 2.5, R44 ;  /* 0x4020000013227823 */ /* 0x040fe2000000002c */
[C---:B------:R-:W-:Y:S01]  /*3050*/  FFMA R36, R19.reuse, -0.5, R35 ;  /* 0xbf00000013247823 */ /* 0x040fe20000000023 */
[----:B------:R-:W-:Y:S01]  /*3060*/  FFMA R60, R19, -0.5, R27 ;  /* 0xbf000000133c7823 */ /* 0x000fe2000000001b */
[--C-:B------:R-:W-:Y:S01]  /*3070*/  FADD R27, R42, R5.reuse ;  /* 0x000000052a1b7221 */ /* 0x100fe20000000000 */
[----:B------:R0:W-:Y:S01]  /*3080*/  STG.E [R16.64+0xb7c00], R49 ;  /* 0x0b7c003110007986 */ /* 0x0001e2000c101904 */
[----:B------:R-:W-:Y:S01]  /*3090*/  FADD R35, R34, R5 ;  /* 0x0000000522237221 */ /* 0x000fe20000000000 */
[----:B------:R-:W-:Y:S01]  /*30a0*/  FADD R12, R11, R12 ;  /* 0x0000000c0b0c7221 */ /* 0x000fe20000000000 */
[C---:B------:R-:W-:Y:S01]  /*30b0*/  FFMA R56, R19.reuse, -0.5, R56 ;  /* 0xbf00000013387823 */ /* 0x040fe20000000038 */
[C---:B------:R-:W-:Y:S01]  /*30c0*/  FFMA R46, R19.reuse, 2.5, R46 ;  /* 0x40200000132e7823 */ /* 0x040fe2000000002e */
[C---:B------:R-:W-:Y:S01]  /*30d0*/  FFMA R52, R19.reuse, -0.5, R52 ;  /* 0xbf00000013347823 */ /* 0x040fe20000000034 */
[C---:B------:R-:W-:Y:S01]  /*30e0*/  FFMA R54, R19.reuse, 0.5, R54 ;  /* 0x3f00000013367823 */ /* 0x040fe20000000036 */
[C---:B------:R-:W-:Y:S01]  /*30f0*/  FFMA R34, R19.reuse, 0.5, R41 ;  /* 0x3f00000013227823 */ /* 0x040fe20000000029 */
[C---:B------:R-:W-:Y:S01]  /*3100*/  FFMA R42, R19.reuse, -0.5, R39 ;  /* 0xbf000000132a7823 */ /* 0x040fe20000000027 */
[----:B------:R-:W-:Y:S01]  /*3110*/  FMUL R11, R14, -2 ;  /* 0xc00000000e0b7820 */ /* 0x000fe20000400000 */
[----:B0-----:R-:W-:Y:S01]  /*3120*/  FADD R49, R36, R5 ;  /* 0x0000000524317221 */ /* 0x001fe20000000000 */
[C---:B------:R-:W-:Y:S01]  /*3130*/  FFMA R36, R19.reuse, 2.5, R37 ;  /* 0x4020000013247823 */ /* 0x040fe20000000025 */
[----:B------:R-:W-:Y:S01]  /*3140*/  FMUL R19, R19, 1.5 ;  /* 0x3fc0000013137820 */ /* 0x000fe20000400000 */
[----:B------:R-:W-:Y:S01]  /*3150*/  FFMA R28, R11, 1.5, R28 ;  /* 0x3fc000000b1c7823 */ /* 0x000fe2000000001c */
[----:B------:R-:W-:Y:S01]  /*3160*/  FFMA R23, R23, -1.5, R12 ;  /* 0xbfc0000017177823 */ /* 0x000fe2000000000c */
[----:B------:R-:W-:Y:S01]  /*3170*/  FMUL R11, R14, -0.5 ;  /* 0xbf0000000e0b7820 */ /* 0x000fe20000400000 */
[----:B------:R-:W-:Y:S01]  /*3180*/  FADD R18, R19, R18 ;  /* 0x0000001213127221 */ /* 0x000fe20000000000 */
[----:B------:R0:W-:Y:S01]  /*3190*/  STG.E [R16.64+0x6e400], R27 ;  /* 0x06e4001b10007986 */ /* 0x0001e2000c101904 */
[C---:B------:R-:W-:Y:S01]  /*31a0*/  FADD R12, -R22.reuse, R59 ;  /* 0x0000003b160c7221 */ /* 0x040fe20000000100 */
[C---:B------:R-:W-:Y:S01]  /*31b0*/  FADD R58, -R22.reuse, R58 ;  /* 0x0000003a163a7221 */ /* 0x040fe20000000100 */
[----:B------:R-:W-:Y:S01]  /*31c0*/  FADD R14, -R22, R25 ;  /* 0x00000019160e7221 */ /* 0x000fe20000000100 */
[----:B------:R-:W-:Y:S01]  /*31d0*/  FADD R37, R18, R5 ;  /* 0x0000000512257221 */ /* 0x000fe20000000000 */
[----:B------:R-:W-:Y:S01]  /*31e0*/  FFMA R50, R11, 1.5, R50 ;  /* 0x3fc000000b327823 */ /* 0x000fe20000000032 */
[----:B------:R-:W-:Y:S01]  /*31f0*/  FADD R23, -R30, R23 ;  /* 0x000000171e177221 */ /* 0x000fe20000000100 */
[----:B------:R-:W-:Y:S01]  /*3200*/  FADD R18, R21, R19 ;  /* 0x0000001315127221 */ /* 0x000fe20000000000 */
[----:B--2---:R-:W-:Y:S01]  /*3210*/  FADD R11, R15, R15 ;  /* 0x0000000f0f0b7221 */ /* 0x004fe20000000000 */
[----:B0-----:R-:W-:Y:S01]  /*3220*/  FADD R27, R52, R5 ;  /* 0x00000005341b7221 */ /* 0x001fe20000000000 */
[C---:B------:R-:W-:Y:S01]  /*3230*/  FADD R12, R29.reuse, R12 ;  /* 0x0000000c1d0c7221 */ /* 0x040fe20000000000 */
[C---:B------:R-:W-:Y:S01]  /*3240*/  FADD R58, -R29.reuse, R58 ;  /* 0x0000003a1d3a7221 */ /* 0x040fe20000000100 */
[----:B------:R-:W-:Y:S01]  /*3250*/  FFMA R14, R29, 0.5, R14 ;  /* 0x3f0000001d0e7823 */ /* 0x000fe2000000000e */
[----:B------:R-:W-:Y:S01]  /*3260*/  FFMA R48, R22, 1.5, R48 ;  /* 0x3fc0000016307823 */ /* 0x000fe20000000030 */
[----:B------:R0:W-:Y:S01]  /*3270*/  STG.E [R16.64+0x10d800], R27 ;  /* 0x10d8001b10007986 */ /* 0x0001e2000c101904 */
[----:B------:R-:W-:Y:S01]  /*3280*/  FFMA R2, R2, 1.5, R23 ;  /* 0x3fc0000002027823 */ /* 0x000fe20000000017 */
[--C-:B------:R-:W-:Y:S01]  /*3290*/  FADD R47, R43, R5.reuse ;  /* 0x000000052b2f7221 */ /* 0x100fe20000000000 */
[--C-:B------:R-:W-:Y:S01]  /*32a0*/  FADD R21, R18, R5.reuse ;  /* 0x0000000512157221 */ /* 0x100fe20000000000 */
[----:B------:R-:W-:Y:S01]  /*32b0*/  FADD R28, -R11, R28 ;  /* 0x0000001c0b1c7221 */ /* 0x000fe20000000100 */
[----:B------:R-:W-:Y:S01]  /*32c0*/  FFMA R26, R15, 0.5, R26 ;  /* 0x3f0000000f1a7823 */ /* 0x000fe2000000001a */
[--C-:B------:R-:W-:Y:S01]  /*32d0*/  FADD R43, R60, R5.reuse ;  /* 0x000000053c2b7221 */ /* 0x100fe20000000000 */
[----:B------:R-:W-:Y:S01]  /*32e0*/  FADD R32, R19, R32 ;  /* 0x0000002013207221 */ /* 0x000fe20000000000 */
[C---:B------:R-:W-:Y:S01]  /*32f0*/  FFMA R12, R31.reuse, -2.5, R12 ;  /* 0xc02000001f0c7823 */ /* 0x040fe2000000000c */
[C---:B------:R-:W-:Y:S01]  /*3300*/  FFMA R58, R31.reuse, 0.5, R58 ;  /* 0x3f0000001f3a7823 */ /* 0x040fe2000000003a */
[----:B------:R-:W-:Y:S01]  /*3310*/  FADD R14, -R31, R14 ;  /* 0x0000000e1f0e7221 */ /* 0x000fe20000000100 */
[----:B0-----:R-:W-:Y:S01]  /*3320*/  FADD R27, R34, R5 ;  /* 0x00000005221b7221 */ /* 0x001fe20000000000 */
[----:B------:R-:W-:Y:S01]  /*3330*/  FADD R48, R48, R11 ;  /* 0x0000000b30307221 */ /* 0x000fe20000000000 */
[C---:B------:R-:W-:Y:S01]  /*3340*/  FFMA R38, R15.reuse, 2.5, R38 ;  /* 0x402000000f267823 */ /* 0x040fe20000000026 */
[C---:B------:R-:W-:Y:S01]  /*3350*/  FFMA R50, R15.reuse, -0.5, R50 ;  /* 0xbf0000000f327823 */ /* 0x040fe20000000032 */
[----:B------:R-:W-:Y:S01]  /*3360*/  FFMA R2, R15, 1.5, R2 ;  /* 0x3fc000000f027823 */ /* 0x000fe20000000002 */
[----:B------:R-:W-:Y:S01]  /*3370*/  FADD R44, R20, R45 ;  /* 0x0000002d142c7221 */ /* 0x000fe20000000000 */
[----:B------:R-:W-:Y:S01]  /*3380*/  FADD R28, R29, R28 ;  /* 0x0000001c1d1c7221 */ /* 0x000fe20000000000 */
[----:B------:R-:W-:Y:S01]  /*3390*/  FADD R26, R26, R7 ;  /* 0x000000071a1a7221 */ /* 0x000fe20000000000 */
[----:B------:R-:W-:Y:S01]  /*33a0*/  FADD R45, R32, R5 ;  /* 0x00000005202d7221 */ /* 0x000fe20000000000 */
[----:B------:R0:W-:Y:S01]  /*33b0*/  STG.E [R16.64+0xc400], R27 ;  /* 0x00c4001b10007986 */ /* 0x0001e2000c101904 */
[C---:B------:R-:W-:Y:S01]  /*33c0*/  FADD R40, R19.reuse, R40 ;  /* 0x0000002813287221 */ /* 0x040fe20000000000 */
[C---:B------:R-:W-:Y:S01]  /*33d0*/  FADD R32, R19.reuse, R24 ;  /* 0x0000001813207221 */ /* 0x040fe20000000000 */
[C---:B------:R-:W-:Y:S01]  /*33e0*/  FFMA R25, R19.reuse, 2.5, R58 ;  /* 0x4020000013197823 */ /* 0x040fe2000000003a */
[----:B------:R1:W-:Y:S01]  /*33f0*/  STG.E [R16.64], R21 ;  /* 0x0000001510007986 */ /* 0x0003e2000c101904 */
[----:B------:R-:W-:Y:S01]  /*3400*/  FFMA R33, R19, 1.5, R33 ;  /* 0x3fc0000013217823 */ /* 0x000fe20000000021 */
[----:B------:R-:W-:Y:S01]  /*3410*/  FADD R0, -R31, R0 ;  /* 0x000000001f007221 */ /* 0x000fe20000000100 */
[--C-:B------:R-:W-:Y:S01]  /*3420*/  FADD R38, R38, R7.reuse ;  /* 0x0000000726267221 */ /* 0x100fe20000000000 */
[----:B------:R2:W-:Y:S01]  /*3430*/  STG.E [R16.64+0x7a800], R43 ;  /* 0x07a8002b10007986 */ /* 0x0005e2000c101904 */
[--C-:B------:R-:W-:Y:S01]  /*3440*/  FADD R48, R48, R7.reuse ;  /* 0x0000000730307221 */ /* 0x100fe20000000000 */
[--C-:B------:R-:W-:Y:S01]  /*3450*/  FADD R50, R50, R7.reuse ;  /* 0x0000000732327221 */ /* 0x100fe20000000000 */
[----:B------:R-:W-:Y:S01]  /*3460*/  FADD R2, R2, R7 ;  /* 0x0000000702027221 */ /* 0x000fe20000000000 */
[----:B0-----:R-:W-:Y:S01]  /*3470*/  FFMA R27, R19, -0.5, R14 ;  /* 0xbf000000131b7823 */ /* 0x001fe2000000000e */
[----:B------:R0:W-:Y:S01]  /*3480*/  STG.E [R16.64+0xab800], R47 ;  /* 0x0ab8002f10007986 */ /* 0x0001e2000c101904 */
[----:B------:R-:W-:Y:S01]  /*3490*/  FFMA R28, R31, -1.5, R28 ;  /* 0xbfc000001f1c7823 */ /* 0x000fe2000000001c */
[C---:B-1----:R-:W-:Y:S01]  /*34a0*/  FFMA R21, R19.reuse, 0.5, R12 ;  /* 0x3f00000013157823 */ /* 0x042fe2000000000c */
[----:B------:R-:W-:Y:S01]  /*34b0*/  FADD R19, R19, R19 ;  /* 0x0000001313137221 */ /* 0x000fe20000000000 */
[----:B------:R-:W-:Y:S01]  /*34c0*/  FADD R7, -R31, R26 ;  /* 0x0000001a1f077221 */ /* 0x000fe20000000100 */
[----:B--2---:R-:W-:-:S02]  /*34d0*/  FADD R43, R54, R5 ;  /* 0x00000005362b7221 */ /* 0x004fc40000000000 */
[----:B------:R-:W-:Y:S01]  /*34e0*/  FADD R23, R0, R19 ;  /* 0x0000001300177221 */ /* 0x000fe20000000000 */
[----:B0-----:R-:W-:Y:S01]  /*34f0*/  FADD R47, R46, R5 ;  /* 0x000000052e2f7221 */ /* 0x001fe20000000000 */
[C---:B------:R-:W-:Y:S01]  /*3500*/  FADD R46, R20.reuse, R53 ;  /* 0x00000035142e7221 */ /* 0x040fe20000000000 */
[----:B------:R0:W-:Y:S01]  /*3510*/  STG.E [R16.64+0x132400], R43 ;  /* 0x1324002b10007986 */ /* 0x0001e2000c101904 */
[----:B------:R-:W-:Y:S01]  /*3520*/  FADD R29, -R19, R28 ;  /* 0x0000001c131d7221 */ /* 0x000fe20000000100 */
[----:B------:R-:W-:Y:S01]  /*3530*/  FMUL R0, R5, 1.5 ;  /* 0x3fc0000005007820 */ /* 0x000fe20000400000 */
[----:B------:R-:W-:Y:S01]  /*3540*/  FADD R7, -R20, R7 ;  /* 0x0000000714077221 */ /* 0x000fe20000000100 */
[----:B------:R-:W-:Y:S01]  /*3550*/  FADD R39, R44, R5 ;  /* 0x000000052c277221 */ /* 0x000fe20000000000 */
[C---:B------:R-:W-:Y:S01]  /*3560*/  FADD R11, -R31.reuse, R38 ;  /* 0x000000261f0b7221 */ /* 0x040fe20000000100 */
[C---:B------:R-:W-:Y:S01]  /*3570*/  FADD R15, -R31.reuse, R48 ;  /* 0x000000301f0f7221 */ /* 0x040fe20000000100 */
[----:B------:R-:W-:Y:S01]  /*3580*/  FADD R19, -R31, R50 ;  /* 0x000000321f137221 */ /* 0x000fe20000000100 */
[----:B------:R-:W-:Y:S01]  /*3590*/  FADD R31, R2, -R31 ;  /* 0x8000001f021f7221 */ /* 0x000fe20000000000 */
[----:B------:R-:W-:Y:S01]  /*35a0*/  FADD R24, R51, R20 ;  /* 0x0000001433187221 */ /* 0x000fe20000000000 */
[----:B0-----:R-:W-:Y:S01]  /*35b0*/  FADD R43, R46, R5 ;  /* 0x000000052e2b7221 */ /* 0x001fe20000000000 */
[----:B------:R-:W-:Y:S01]  /*35c0*/  FADD R2, R0, R7 ;  /* 0x0000000700027221 */ /* 0x000fe20000000000 */
[C---:B------:R-:W-:Y:S01]  /*35d0*/  FADD R11, -R20.reuse, R11 ;  /* 0x0000000b140b7221 */ /* 0x040fe20000000100 */
[C---:B------:R-:W-:Y:S01]  /*35e0*/  FADD R15, -R20.reuse, R15 ;  /* 0x0000000f140f7221 */ /* 0x040fe20000000100 */
[C---:B------:R-:W-:Y:S01]  /*35f0*/  FADD R19, -R20.reuse, R19 ;  /* 0x0000001314137221 */ /* 0x040fe20000000100 */
[----:B------:R0:W-:Y:S01]  /*3600*/  STG.E [R16.64+0x13e800], R35 ;  /* 0x13e8002310007986 */ /* 0x0001e2000c101904 */
[----:B------:R-:W-:Y:S01]  /*3610*/  FADD R31, -R20, R31 ;  /* 0x0000001f141f7221 */ /* 0x000fe20000000100 */
[--C-:B------:R-:W-:Y:S01]  /*3620*/  FADD R55, R56, R5.reuse ;  /* 0x0000000538377221 */ /* 0x100fe20000000000 */
[----:B------:R-:W-:Y:S01]  /*3630*/  FADD R41, R40, R5 ;  /* 0x0000000528297221 */ /* 0x000fe20000000000 */
[----:B------:R1:W-:Y:S01]  /*3640*/  STG.E [R16.64+0x101400], R39 ;  /* 0x1014002710007986 */ /* 0x0003e2000c101904 */
[----:B------:R-:W-:-:S03]  /*3650*/  FADD R21, R0, R21 ;  /* 0x0000001500157221 */ /* 0x000fc60000000000 */
[----:B------:R2:W-:Y:S01]  /*3660*/  STG.E [R16.64+0x14ac00], R43 ;  /* 0x14ac002b10007986 */ /* 0x0005e2000c101904 */
[----:B------:R-:W-:-:S03]  /*3670*/  FADD R25, R0, R25 ;  /* 0x0000001900197221 */ /* 0x000fc60000000000 */
[----:B------:R5:W-:Y:S01]  /*3680*/  STG.E [R16.64+0x49800], R37 ;  /* 0x0498002510007986 */ /* 0x000be2000c101904 */
[----:B0-----:R-:W-:Y:S01]  /*3690*/  FADD R35, R36, R5 ;  /* 0x0000000524237221 */ /* 0x001fe20000000000 */
[----:B------:R-:W-:Y:S01]  /*36a0*/  FADD R23, R0, R23 ;  /* 0x0000001700177221 */ /* 0x000fe20000000000 */
[----:B-1----:R-:W-:Y:S01]  /*36b0*/  FADD R39, R42, R5 ;  /* 0x000000052a277221 */ /* 0x002fe20000000000 */
[C---:B------:R-:W-:Y:S01]  /*36c0*/  FADD R27, R0.reuse, R27 ;  /* 0x0000001b001b7221 */ /* 0x040fe20000000000 */
[----:B------:R-:W-:Y:S01]  /*36d0*/  FADD R12, R0, R11 ;  /* 0x0000000b000c7221 */ /* 0x000fe20000000000 */
[----:B--2---:R-:W-:Y:S01]  /*36e0*/  FADD R43, R32, R5 ;  /* 0x00000005202b7221 */ /* 0x004fe20000000000 */
[C---:B------:R-:W-:Y:S01]  /*36f0*/  FFMA R18, R0.reuse, 1.5, R29 ;  /* 0x3fc0000000127823 */ /* 0x040fe2000000001d */
[----:B------:R-:W-:Y:S01]  /*3700*/  FADD R33, R0, R33 ;  /* 0x0000002100217221 */ /* 0x000fe20000000000 */
[----:B-----5:R-:W-:Y:S01]  /*3710*/  FADD R37, R24, R5 ;  /* 0x0000000518257221 */ /* 0x020fe20000000000 */
[----:B---3--:R-:W-:Y:S01]  /*3720*/  FADD R5, R2, R13 ;  /* 0x0000000d02057221 */ /* 0x008fe20000000000 */
[C---:B------:R-:W-:Y:S01]  /*3730*/  FADD R2, R0.reuse, R15 ;  /* 0x0000000f00027221 */ /* 0x040fe20000000000 */
[----:B------:R-:W-:Y:S01]  /*3740*/  FADD R14, R0, R19 ;  /* 0x00000013000e7221 */ /* 0x000fe20000000000 */
[----:B------:R-:W-:Y:S01]  /*3750*/  FADD R0, R31, R0 ;  /* 0x000000001f007221 */ /* 0x000fe20000000000 */
[--C-:B------:R-:W-:Y:S01]  /*3760*/  FADD R7, R12, R13.reuse ;  /* 0x0000000d0c077221 */ /* 0x100fe20000000000 */
[----:B------:R-:W-:Y:S01]  /*3770*/  FFMA R19, R13, 1.5, R18 ;  /* 0x3fc000000d137823 */ /* 0x000fe20000000012 */
[--C-:B------:R-:W-:Y:S01]  /*3780*/  FADD R11, R2, R13.reuse ;  /* 0x0000000d020b7221 */ /* 0x100fe20000000000 */
[--C-:B------:R-:W-:Y:S01]  /*3790*/  FADD R15, R14, R13.reuse ;  /* 0x0000000d0e0f7221 */ /* 0x100fe20000000000 */
[----:B------:R-:W-:Y:S01]  /*37a0*/  FADD R13, R0, R13 ;  /* 0x0000000d000d7221 */ /* 0x000fe20000000000 */
[----:B----4-:R-:W-:Y:S01]  /*37b0*/  FADD R0, R10, R10 ;  /* 0x0000000a0a007221 */ /* 0x010fe20000000000 */
[----:B------:R-:W-:Y:S01]  /*37c0*/  FADD R33, R33, R6 ;  /* 0x0000000621217221 */ /* 0x000fe20000000000 */
[----:B------:R-:W-:-:S02]  /*37d0*/  FADD R14, R19, R10 ;  /* 0x0000000a130e7221 */ /* 0x000fc40000000000 */
[----:B------:R-:W-:Y:S01]  /*37e0*/  FADD R12, R23, -R0 ;  /* 0x80000000170c7221 */ /* 0x000fe20000000000 */
[--C-:B------:R-:W-:Y:S01]  /*37f0*/  FADD R0, R21, R10.reuse ;  /* 0x0000000a15007221 */ /* 0x100fe20000000000 */
[----:B------:R0:W-:Y:S01]  /*3800*/  STG.E [R16.64+0x86c00], R5 ;  /* 0x086c000510007986 */ /* 0x0001e2000c101904 */
[----:B------:R-:W-:Y:S01]  /*3810*/  FADD R2, R25, -R10 ;  /* 0x8000000a19027221 */ /* 0x000fe20000000000 */
[----:B------:R-:W-:Y:S01]  /*3820*/  FFMA R6, R10, 0.5, R27 ;  /* 0x3f0000000a067823 */ /* 0x000fe2000000001b */
[----:B------:R-:W-:Y:S01]  /*3830*/  FADD R12, R12, -R9 ;  /* 0x800000090c0c7221 */ /* 0x000fe20000000000 */
[----:B------:R1:W-:Y:S01]  /*3840*/  STG.E [R16.64+0x119c00], R11 ;  /* 0x119c000b10007986 */ /* 0x0003e2000c101904 */
[----:B------:R-:W-:Y:S01]  /*3850*/  FFMA R33, R10, -1.5, R33 ;  /* 0xbfc000000a217823 */ /* 0x000fe20000000021 */
[C---:B------:R-:W-:Y:S02]  /*3860*/  FFMA R14, R9.reuse, -1.5, R14 ;  /* 0xbfc00000090e7823 */ /* 0x040fe4000000000e */
[----:B------:R2:W-:Y:S01]  /*3870*/  STG.E [R16.64+0xd0400], R7 ;  /* 0x0d04000710007986 */ /* 0x0005e2000c101904 */
[C---:B0-----:R-:W-:Y:S01]  /*3880*/  FFMA R5, R9.reuse, -2.5, R0 ;  /* 0xc020000009057823 */ /* 0x041fe20000000000 */
[----:B------:R-:W-:-:S02]  /*3890*/  FADD R0, R9, R9 ;  /* 0x0000000909007221 */ /* 0x000fc40000000000 */
[----:B------:R0:W-:Y:S01]  /*38a0*/  STG.E [R16.64+0x3d400], R13 ;  /* 0x03d4000d10007986 */ /* 0x0001e2000c101904 */
[----:B-1----:R-:W-:Y:S01]  /*38b0*/  FADD R11, R8, R8 ;  /* 0x00000008080b7221 */ /* 0x002fe20000000000 */
[----:B------:R-:W-:Y:S01]  /*38c0*/  FADD R33, R33, -R0 ;  /* 0x8000000021217221 */ /* 0x000fe20000000000 */
[----:B--2---:R-:W-:Y:S01]  /*38d0*/  FFMA R7, R9, 0.5, R2 ;  /* 0x3f00000009077823 */ /* 0x004fe20000000002 */
[----:B0-----:R-:W-:Y:S01]  /*38e0*/  FADD R13, R6, -R9 ;  /* 0x80000009060d7221 */ /* 0x001fe20000000000 */
[----:B------:R-:W-:Y:S01]  /*38f0*/  FADD R9, R12, R11 ;  /* 0x0000000b0c097221 */ /* 0x000fe20000000000 */
[----:B------:R-:W-:Y:S01]  /*3900*/  FADD R11, -R11, R14 ;  /* 0x0000000e0b0b7221 */ /* 0x000fe20000000100 */
[C---:B------:R-:W-:Y:S01]  /*3910*/  FFMA R5, R8.reuse, 0.5, R5 ;  /* 0x3f00000008057823 */ /* 0x040fe20000000005 */
[C---:B------:R-:W-:Y:S01]  /*3920*/  FFMA R7, R8.reuse, 2.5, R7 ;  /* 0x4020000008077823 */ /* 0x040fe20000000007 */
[C---:B------:R-:W-:Y:S01]  /*3930*/  FFMA R13, R8.reuse, -0.5, R13 ;  /* 0xbf000000080d7823 */ /* 0x040fe2000000000d */
[----:B------:R-:W-:Y:S01]  /*3940*/  FFMA R33, R8, 1.5, R33 ;  /* 0x3fc0000008217823 */ /* 0x000fe20000000021 */
[----:B------:R-:W-:Y:S01]  /*3950*/  FFMA R0, R4, 1.5, R11 ;  /* 0x3fc0000004007823 */ /* 0x000fe2000000000b */
[--C-:B------:R-:W-:Y:S01]  /*3960*/  FADD R5, R5, R4.reuse ;  /* 0x0000000405057221 */ /* 0x100fe20000000000 */
[--C-:B------:R-:W-:Y:S01]  /*3970*/  FADD R7, R7, R4.reuse ;  /* 0x0000000407077221 */ /* 0x100fe20000000000 */
[--C-:B------:R-:W-:Y:S01]  /*3980*/  FADD R9, R9, R4.reuse ;  /* 0x0000000409097221 */ /* 0x100fe20000000000 */
[--C-:B------:R-:W-:Y:S01]  /*3990*/  FADD R13, R13, R4.reuse ;  /* 0x000000040d0d7221 */ /* 0x100fe20000000000 */
[----:B------:R-:W-:Y:S01]  /*39a0*/  FADD R33, R33, R4 ;  /* 0x0000000421217221 */ /* 0x000fe20000000000 */
        /* <DEDUP_REMOVED lines=19> */
.L_x_38:
        /* <DEDUP_REMOVED lines=10> */
.L_x_100:


//--------------------- .text.tvmgen_default_fused_nn_contrib_conv2d_winograd_without_weight_transform_add_nn_relu_3_kernel_2 --------------------------
	.section	.text.tvmgen_default_fused_nn_contrib_conv2d_winograd_without_weight_transform_add_nn_relu_3_kernel_2,"ax",@progbits
	.sectioninfo	@"SHI_REGISTERS=29"
	.align	128
        .global         tvmgen_default_fused_nn_contrib_conv2d_winograd_without_weight_transform_add_nn_relu_3_kernel_2
        .type           tvmgen_default_fused_nn_contrib_conv2d_winograd_without_weight_transform_add_nn_relu_3_kernel_2,@function
        .size           tvmgen_default_fused_nn_contrib_conv2d_winograd_without_weight_transform_add_nn_relu_3_kernel_2,(.L_x_101 - tvmgen_default_fused_nn_contrib_conv2d_winograd_without_weight_transform_add_nn_relu_3_kernel_2)
        .other          tvmgen_default_fused_nn_contrib_conv2d_winograd_without_weight_transform_add_nn_relu_3_kernel_2,@"STO_CUDA_ENTRY STV_DEFAULT"
tvmgen_default_fused_nn_contrib_conv2d_winograd_without_weight_transform_add_nn_relu_3_kernel_2:
.text.tvmgen_default_fused_nn_contrib_conv2d_winograd_without_weight_transform_add_nn_relu_3_kernel_2:
        /* <DEDUP_REMOVED lines=12> */
[----:B------:R0:W4:Y:S04]  /*00c0*/  LDG.E.CONSTANT R15, [R2.64+0x28000] ;  /* 0x02800004020f7981 */ /* 0x000128000c1e9900 */
[----:B------:R0:W4:Y:S01]  /*00d0*/  LDG.E.CONSTANT R14, [R2.64+0x30000] ;  /* 0x03000004020e7981 */ /* 0x000122000c1e9900 */
[----:B------:R-:W-:-:S03]  /*00e0*/  SHF.R.S32.HI R0, RZ, 0x4, R26 ;  /* 0x00000004ff007819 */ /* 0x000fc6000001141a */
[----:B------:R0:W4:Y:S01]  /*00f0*/  LDG.E.CONSTANT R10, [R2.64+0x38000] ;  /* 0x03800004020a7981 */ /* 0x000122000c1e9900 */
[----:B------:R-:W-:-:S03]  /*0100*/  LEA R25, R25, R0, 0x3 ;  /* 0x0000000019197211 */ /* 0x000fc600078e18ff */
[----:B------:R0:W4:Y:S04]  /*0110*/  LDG.E.CONSTANT R13, [R2.64+0x40000] ;  /* 0x04000004020d7981 */ /* 0x000128000c1e9900 */
[----:B------:R0:W4:Y:S01]  /*0120*/  LDG.E.CONSTANT R9, [R2.64+0x48000] ;  /* 0x0480000402097981 */ /* 0x000122000c1e9900 */
[----:B------:R-:W-:-:S03]  /*0130*/  IMAD.WIDE R18, R25, R4, c[0x0][0x170] ;  /* 0x00005c0019127625 */ /* 0x000fc600078e0204 */
[----:B------:R0:W4:Y:S04]  /*0140*/  LDG.E.CONSTANT R8, [R2.64+0x50000] ;  /* 0x0500000402087981 */ /* 0x000128000c1e9900 */
[----:B------:R0:W4:Y:S04]  /*0150*/  LDG.E.CONSTANT R0, [R2.64+0x58000] ;  /* 0x0580000402007981 */ /* 0x000128000c1e9900 */
[----:B------:R1:W4:Y:S04]  /*0160*/  LDG.E.CONSTANT R5, [R18.64] ;  /* 0x0000000412057981 */ /* 0x000328000c1e9900 */
[----:B------:R0:W4:Y:S04]  /*0170*/  LDG.E.CONSTANT R12, [R2.64+0x60000] ;  /* 0x06000004020c7981 */ /* 0x000128000c1e9900 */
[----:B------:R0:W4:Y:S04]  /*0180*/  LDG.E.CONSTANT R7, [R2.64+0x68000] ;  /* 0x0680000402077981 */ /* 0x000128000c1e9900 */
[----:B------:R0:W4:Y:S01]  /*0190*/  LDG.E.CONSTANT R6, [R2.64+0x70000] ;  /* 0x0700000402067981 */ /* 0x000122000c1e9900 */
[----:B-1----:R-:W-:-:S02]  /*01a0*/  SHF.L.U32 R19, R26, 0x1, RZ ;  /* 0x000000011a137819 */ /* 0x002fc400000006ff */
[----:B------:R-:W-:Y:S01]  /*01b0*/  LOP3.LUT R18, R26, 0xc, RZ, 0xc0, !PT ;  /* 0x0000000c1a127812 */ /* 0x000fe200078ec0ff */
[----:B------:R0:W5:Y:S01]  /*01c0*/  LDG.E.CONSTANT R11, [R2.64+0x78000] ;  /* 0x07800004020b7981 */ /* 0x000162000c1e9900 */
[----:B------:R-:W-:Y:S02]  /*01d0*/  LOP3.LUT R19, R19, 0x6, RZ, 0xc0, !PT ;  /* 0x0000000613137812 */ /* 0x000fe400078ec0ff */
[----:B------:R-:W-:Y:S02]  /*01e0*/  ISETP.NE.AND P0, PT, R18, 0xc, PT ;  /* 0x0000000c1200780c */ /* 0x000fe40003f05270 */
[----:B------:R-:W-:Y:S01]  /*01f0*/  SHF.R.U32.HI R18, RZ, 0x2, R18 ;  /* 0x00000002ff127819 */ /* 0x000fe20000011612 */
[----:B------:R-:W-:Y:S01]  /*0200*/  IMAD R25, R25, 0x31, R19 ;  /* 0x0000003119197824 */ /* 0x000fe200078e0213 */
[----:B------:R-:W-:-:S04]  /*0210*/  LOP3.LUT R23, R26, 0x3, RZ, 0xc0, !PT ;  /* 0x000000031a177812 */ /* 0x000fc800078ec0ff */
[----:B------:R-:W-:Y:S01]  /*0220*/  ISETP.NE.AND P1, PT, R23, 0x3, PT ;  /* 0x000000031700780c */ /* 0x000fe20003f25270 */
[----:B--2---:R-:W-:Y:S01]  /*0230*/  FADD R17, RZ, R17 ;  /* 0x00000011ff117221 */ /* 0x004fe20000000000 */
[----:B---3--:R-:W-:-:S03]  /*0240*/  FADD R21, RZ, -R20 ;  /* 0x80000014ff157221 */ /* 0x008fc60000000000 */
[----:B------:R-:W-:Y:S01]  /*0250*/  FADD R17, R17, R20 ;  /* 0x0000001411117221 */ /* 0x000fe20000000000 */
[----:B----4-:R-:W-:-:S03]  /*0260*/  FADD R21, R22, R21 ;  /* 0x0000001516157221 */ /* 0x010fc60000000000 */
[----:B------:R-:W-:Y:S01]  /*0270*/  FADD R17, R17, R22 ;  /* 0x0000001611117221 */ /* 0x000fe20000000000 */
[----:B------:R-:W-:-:S03]  /*0280*/  FADD R24, R21, R24 ;  /* 0x0000001815187221 */ /* 0x000fc60000000000 */
[--C-:B0-----:R-:W-:Y:S01]  /*0290*/  FADD R2, R17, R16.reuse ;  /* 0x0000001011027221 */ /* 0x101fe20000000000 */
[----:B------:R-:W-:Y:S01]  /*02a0*/  FADD R16, RZ, -R16 ;  /* 0x80000010ff107221 */ /* 0x000fe20000000000 */
[C---:B------:R-:W-:Y:S02]  /*02b0*/  FADD R3, -R15.reuse, R24 ;  /* 0x000000180f037221 */ /* 0x040fe40000000100 */
[----:B------:R-:W-:Y:S01]  /*02c0*/  FADD R17, R2, R15 ;  /* 0x0000000f02117221 */ /* 0x000fe20000000000 */
[----:B------:R-:W-:Y:S01]  /*02d0*/  FADD R21, -R15, R16 ;  /* 0x000000100f157221 */ /* 0x000fe20000000100 */
[----:B------:R-:W-:Y:S02]  /*02e0*/  FADD R19, R14, R3 ;  /* 0x000000030e137221 */ /* 0x000fe40000000000 */
[----:B------:R-:W-:Y:S01]  /*02f0*/  FADD R2, R17, R14 ;  /* 0x0000000e11027221 */ /* 0x000fe20000000000 */
[----:B------:R-:W-:Y:S01]  /*0300*/  IMAD R3, R18, 0xe, R25 ;  /* 0x0000000e12037824 */ /* 0x000fe200078e0219 */
[----:B------:R-:W-:Y:S01]  /*0310*/  FADD R17, RZ, R15 ;  /* 0x0000000fff117221 */ /* 0x000fe20000000000 */
[----:B------:R-:W-:Y:S01]  /*0320*/  FADD R16, R19, R10 ;  /* 0x0000000a13107221 */ /* 0x000fe20000000000 */
[----:B------:R-:W-:-:S02]  /*0330*/  FADD R18, -R14, R21 ;  /* 0x000000150e127221 */ /* 0x000fc40000000100 */
[----:B------:R-:W-:Y:S01]  /*0340*/  FADD R17, -R14, R17 ;  /* 0x000000110e117221 */ /* 0x000fe20000000100 */
[----:B------:R-:W-:Y:S01]  /*0350*/  FADD R2, R2, R13 ;  /* 0x0000000d02027221 */ /* 0x000fe20000000000 */
[----:B------:R-:W-:Y:S02]  /*0360*/  FADD R18, R13, R18 ;  /* 0x000000120d127221 */ /* 0x000fe40000000000 */
[----:B------:R-:W-:Y:S01]  /*0370*/  FADD R14, -R10, R17 ;  /* 0x000000110a0e7221 */ /* 0x000fe20000000100 */
[C---:B------:R-:W-:Y:S01]  /*0380*/  FADD R15, -R9.reuse, R16 ;  /* 0x00000010090f7221 */ /* 0x040fe20000000100 */
[----:B------:R-:W-:Y:S01]  /*0390*/  FADD R13, R2, R9 ;  /* 0x00000009020d7221 */ /* 0x000fe20000000000 */
[C---:B------:R-:W-:Y:S01]  /*03a0*/  FADD R17, R9.reuse, R18 ;  /* 0x0000001209117221 */ /* 0x040fe20000000000 */
[----:B------:R-:W-:Y:S01]  /*03b0*/  FADD R9, -R9, R14 ;  /* 0x0000000e09097221 */ /* 0x000fe20000000100 */
[C---:B------:R-:W-:Y:S01]  /*03c0*/  FADD R15, R8.reuse, R15 ;  /* 0x0000000f080f7221 */ /* 0x040fe20000000000 */
[----:B------:R-:W-:Y:S01]  /*03d0*/  FADD R2, R13, R8 ;  /* 0x000000080d027221 */ /* 0x000fe20000000000 */
[C---:B------:R-:W-:Y:S01]  /*03e0*/  FADD R17, R8.reuse, R17 ;  /* 0x0000001108117221 */ /* 0x040fe20000000000 */
[----:B------:R-:W-:Y:S01]  /*03f0*/  FADD R9, R8, R9 ;  /* 0x0000000908097221 */ /* 0x000fe20000000000 */
[----:B------:R-:W-:-:S03]  /*0400*/  FADD R10, R15, R0 ;  /* 0x000000000f0a7221 */ /* 0x000fc60000000000 */
[----:B------:R-:W-:Y:S01]  /*0410*/  FADD R0, R0, R9 ;  /* 0x0000000900007221 */ /* 0x000fe20000000000 */
[--C-:B------:R-:W-:Y:S01]  /*0420*/  FADD R13, R2, R5.reuse ;  /* 0x00000005020d7221 */ /* 0x100fe20000000000 */
[----:B------:R-:W-:Y:S01]  /*0430*/  @P1 FADD R10, R10, R5 ;  /* 0x000000050a0a1221 */ /* 0x000fe20000000000 */
[----:B------:R-:W-:Y:S01]  /*0440*/  IMAD.WIDE R2, R3, R4, c[0x0][0x160] ;  /* 0x0000580003027625 */ /* 0x000fe200078e0204 */
[----:B------:R-:W-:Y:S02]  /*0450*/  FADD R12, R17, R12 ;  /* 0x0000000c110c7221 */ /* 0x000fe40000000000 */
[----:B------:R-:W-:Y:S02]  /*0460*/  FMNMX R13, RZ, R13, !PT ;  /* 0x0000000dff0d7209 */ /* 0x000fe40007800000 */
[----:B------:R-:W-:Y:S01]  /*0470*/  @P1 FMNMX R15, RZ, R10, !PT ;  /* 0x0000000aff0f1209 */ /* 0x000fe20007800000 */
[----:B------:R-:W-:Y:S01]  /*0480*/  FADD R9, R12, R7 ;  /* 0x000000070c097221 */ /* 0x000fe20000000000 */
[----:B------:R-:W-:Y:S01]  /*0490*/  FADD R7, -R7, R0 ;  /* 0x0000000007077221 */ /* 0x000fe20000000100 */
[----:B------:R0:W-:Y:S02]  /*04a0*/  STG.E [R2.64], R13 ;  /* 0x0000000d02007986 */ /* 0x0001e4000c101904 */
[----:B------:R-:W-:-:S02]  /*04b0*/  FADD R0, R9, R6 ;  /* 0x0000000609007221 */ /* 0x000fc40000000000 */
[----:B------:R0:W-:Y:S01]  /*04c0*/  @P1 STG.E [R2.64+0x4], R15 ;  /* 0x0000040f02001986 */ /* 0x0001e2000c101904 */
[----:B------:R-:W-:Y:S05]  /*04d0*/  @!P0 EXIT ;  /* 0x000000000000894d */ /* 0x000fea0003800000 */
[----:B------:R-:W-:Y:S01]  /*04e0*/  FADD R0, R0, R5 ;  /* 0x0000000500007221 */ /* 0x000fe20000000000 */
[----:B------:R-:W-:-:S04]  /*04f0*/  FADD R6, R6, R7 ;  /* 0x0000000706067221 */ /* 0x000fc80000000000 */
[----:B------:R-:W-:Y:S01]  /*0500*/  FMNMX R7, RZ, R0, !PT ;  /* 0x00000000ff077209 */ /* 0x000fe20007800000 */
[----:B-----5:R-:W-:-:S04]  /*0510*/  FADD R6, R6, R11 ;  /* 0x0000000b06067221 */ /* 0x020fc80000000000 */
[----:B------:R1:W-:Y:S01]  /*0520*/  STG.E [R2.64+0x1c], R7 ;  /* 0x00001c0702007986 */ /* 0x0003e2000c101904 */
[----:B------:R-:W-:Y:S05]  /*0530*/  @!P1 EXIT ;  /* 0x000000000000994d */ /* 0x000fea0003800000 */
[----:B------:R-:W-:-:S05]  /*0540*/  FADD R6, R6, R5 ;  /* 0x0000000506067221 */ /* 0x000fca0000000000 */
[----:B------:R-:W-:-:S05]  /*0550*/  FMNMX R5, RZ, R6, !PT ;  /* 0x00000006ff057209 */ /* 0x000fca0007800000 */
[----:B------:R-:W-:Y:S01]  /*0560*/  STG.E [R2.64+0x20], R5 ;  /* 0x0000200502007986 */ /* 0x000fe2000c101904 */
[----:B------:R-:W-:Y:S05]  /*0570*/  EXIT ;  /* 0x000000000000794d */ /* 0x000fea0003800000 */
.L_x_39:
        /* <DEDUP_REMOVED lines=16> */
.L_x_101:


//--------------------- .text.tvmgen_default_fused_nn_contrib_conv2d_winograd_without_weight_transform_add_add_nn_relu_1_kernel_2 --------------------------
	.section	.text.tvmgen_default_fused_nn_contrib_conv2d_winograd_without_weight_transform_add_add_nn_relu_1_kernel_2,"ax",@progbits
	.sectioninfo	@"SHI_REGISTERS=34"
	.align	128
        .global         tvmgen_default_fused_nn_contrib_conv2d_winograd_without_weight_transform_add_add_nn_relu_1_kernel_2
        .type           tvmgen_default_fused_nn_contrib_conv2d_winograd_without_weight_transform_add_add_nn_relu_1_kernel_2,@function
        .size           tvmgen_default_fused_nn_contrib_conv2d_winograd_without_weight_transform_add_add_nn_relu_1_kernel_2,(.L_x_102 - tvmgen_default_fused_nn_contrib_conv2d_winograd_without_weight_transform_add_add_nn_relu_1_kernel_2)
        .other          tvmgen_default_fused_nn_contrib_conv2d_winograd_without_weight_transform_add_add_nn_relu_1_kernel_2,@"STO_CUDA_ENTRY STV_DEFAULT"
tvmgen_default_fused_nn_contrib_conv2d_winograd_without_weight_transform_add_add_nn_relu_1_kernel_2:
.text.tvmgen_default_fused_nn_contrib_conv2d_winograd_without_weight_transform_add_add_nn_relu_1_kernel_2:
[----:B------:R-:W-:Y:S02]  /*0000*/  MOV R1, c[0x0][0x28] ;  /* 0x00000a0000017a02 */ /* 0x000fe40000000f00 */
[----:B------:R-:W0:Y:S01]  /*0010*/  S2R R5, SR_CTAID.X ;  /* 0x0000000000057919 */ /* 0x000e220000002500 */
[----:B------:R-:W-:Y:S01]  /*0020*/  MOV R0, 0x4 ;  /* 0x0000000400007802 */ /* 0x000fe20000000f00 */
[----:B------:R-:W-:Y:S02]  /*0030*/  ULDC.64 UR4, c[0x0][0x118] ;  /* 0x0000460000047ab9 */ /* 0x000fe40000000a00 */
[----:B------:R-:W0:Y:S02]  /*0040*/  S2R R6, SR_TID.X ;  /* 0x0000000000067919 */ /* 0x000e240000002100 */
[----:B0-----:R-:W-:Y:S02]  /*0050*/  LEA R7, R5, R6, 0x7 ;  /* 0x0000000605077211 */ /* 0x001fe400078e38ff */
[--C-:B------:R-:W-:Y:S02]  /*0060*/  SHF.R.S32.HI R2, RZ, 0x2, R6.reuse ;  /* 0x00000002ff027819 */ /* 0x100fe40000011406 */
[----:B------:R-:W-:-:S02]  /*0070*/  SHF.R.S32.HI R4, RZ, 0x1, R6 ;  /* 0x00000001ff047819 */ /* 0x000fc40000011406 */
[----:B------:R-:W-:Y:S01]  /*0080*/  LEA R3, R5, R6, 0x1 ;  /* 0x0000000605037211 */ /* 0x000fe200078e08ff */
[----:B------:R-:W-:Y:S01]  /*0090*/  IMAD.WIDE R6, R7, R0, c[0x0][0x168] ;  /* 0x00005a0007067625 */ /* 0x000fe200078e0200 */
[C---:B------:R-:W-:Y:S02]  /*00a0*/  LEA R9, R5.reuse, R2, 0x5 ;  /* 0x0000000205097211 */ /* 0x040fe400078e28ff */
[----:B------:R-:W-:Y:S02]  /*00b0*/  MOV R2, RZ ;  /* 0x000000ff00027202 */ /* 0x000fe40000000f00 */
[----:B------:R-:W2:Y:S01]  /*00c0*/  LDG.E.CONSTANT R28, [R6.64] ;  /* 0x00000004061c7981 */ /* 0x000ea2000c1e9900 */
[----:B------:R-:W-:-:S03]  /*00d0*/  LEA R5, R5, R4, 0x6 ;  /* 0x0000000405057211 */ /* 0x000fc600078e30ff */
[----:B------:R-:W3:Y:S04]  /*00e0*/  LDG.E.CONSTANT R27, [R6.64+0x18800] ;  /* 0x01880004061b7981 */ /* 0x000ee8000c1e9900 */
[----:B------:R-:W4:Y:S04]  /*00f0*/  LDG.E.CONSTANT R20, [R6.64+0x62000] ;  /* 0x0620000406147981 */ /* 0x000f28000c1e9900 */
[----:B------:R-:W5:Y:S01]  /*0100*/  LDG.E.CONSTANT R16, [R6.64+0x7a800] ;  /* 0x07a8000406107981 */ /* 0x000f62000c1e9900 */
[----:B------:R-:W-:-:S03]  /*0110*/  MOV R4, RZ ;  /* 0x000000ff00047202 */ /* 0x000fc60000000f00 */
[----:B------:R-:W5:Y:S01]  /*0120*/  LDG.E.CONSTANT R25, [R6.64+0x31000] ;  /* 0x0310000406197981 */ /* 0x000f62000c1e9900 */
[----:B------:R-:W-:-:S03]  /*0130*/  IMAD.HI R11, R3, -0x6db6db6d, R2 ;  /* 0x92492493030b7827 */ /* 0x000fc600078e0202 */
[----:B------:R0:W5:Y:S01]  /*0140*/  LDG.E.CONSTANT R8, [R6.64+0x93000] ;  /* 0x0930000406087981 */ /* 0x000162000c1e9900 */
[----:B------:R-:W-:-:S03]  /*0150*/  IMAD.HI R4, R5, -0x6db6db6d, R4 ;  /* 0x9249249305047827 */ /* 0x000fc600078e0204 */
[----:B------:R0:W5:Y:S04]  /*0160*/  LDG.E.CONSTANT R26, [R6.64+0x49800] ;  /* 0x04980004061a7981 */ /* 0x000168000c1e9900 */
[----:B------:R0:W5:Y:S01]  /*0170*/  LDG.E.CONSTANT R17, [R6.64+0xab800] ;  /* 0x0ab8000406117981 */ /* 0x000162000c1e9900 */
[----:B------:R-:W-:-:S03]  /*0180*/  SHF.R.U32.HI R12, RZ, 0x1f, R11 ;  /* 0x0000001fff0c7819 */ /* 0x000fc6000001160b */
[----:B------:R0:W5:Y:S01]  /*0190*/  LDG.E.CONSTANT R15, [R6.64+0xc4000] ;  /* 0x0c400004060f7981 */ /* 0x000162000c1e9900 */
[----:B------:R-:W-:-:S03]  /*01a0*/  IMAD.HI R2, R9, 0x5397829d, RZ ;  /* 0x5397829d09027827 */ /* 0x000fc600078e02ff */
[----:B------:R0:W5:Y:S01]  /*01b0*/  LDG.E.CONSTANT R10, [R6.64+0xdc800] ;  /* 0x0dc80004060a7981 */ /* 0x000162000c1e9900 */
[----:B------:R-:W-:Y:S02]  /*01c0*/  SHF.R.U32.HI R5, RZ, 0x1f, R4 ;  /* 0x0000001fff057819 */ /* 0x000fe40000011604 */
[----:B------:R-:W-:Y:S01]  /*01d0*/  LEA.HI.SX32 R11, R11, R12, 0x1d ;  /* 0x0000000c0b0b7211 */ /* 0x000fe200078feaff */
[----:B------:R0:W5:Y:S01]  /*01e0*/  LDG.E.CONSTANT R9, [R6.64+0xf5000] ;  /* 0x0f50000406097981 */ /* 0x000162000c1e9900 */
[----:B------:R-:W-:Y:S02]  /*01f0*/  LEA.HI.SX32 R4, R4, R5, 0x1e ;  /* 0x0000000504047211 */ /* 0x000fe400078ff2ff */
[----:B------:R-:W-:Y:S01]  /*0200*/  SHF.R.U32.HI R5, RZ, 0x1f, R2 ;  /* 0x0000001fff057819 */ /* 0x000fe20000011602 */
[----:B------:R0:W5:Y:S01]  /*0210*/  LDG.E.CONSTANT R13, [R6.64+0x10d800] ;  /* 0x10d80004060d7981 */ /* 0x000162000c1e9900 */
[----:B------:R-:W-:Y:S02]  /*0220*/  IMAD R11, R11, -0xe, R3 ;  /* 0xfffffff20b0b7824 */ /* 0x000fe400078e0203 */
[----:B------:R-:W-:Y:S01]  /*0230*/  LEA.HI.SX32 R5, R2, R5, 0x1c ;  /* 0x0000000502057211 */ /* 0x000fe200078fe2ff */
[----:B------:R0:W5:Y:S01]  /*0240*/  LDG.E.CONSTANT R19, [R6.64+0x126000] ;  /* 0x1260000406137981 */ /* 0x000162000c1e9900 */
[----:B------:R-:W-:-:S03]  /*0250*/  IMAD R11, R4, 0x1c, R11 ;  /* 0x0000001c040b7824 */ /* 0x000fc600078e020b */
[----:B------:R0:W5:Y:S01]  /*0260*/  LDG.E.CONSTANT R14, [R6.64+0x13e800] ;  /* 0x13e80004060e7981 */ /* 0x000162000c1e9900 */
[-C--:B------:R-:W-:Y:S01]  /*0270*/  IMAD.WIDE R4, R5, R0.reuse, c[0x0][0x170] ;  /* 0x00005c0005047625 */ /* 0x080fe200078e0200 */
[----:B------:R-:W-:Y:S02]  /*0280*/  SHF.L.U32 R11, R11, 0x1, RZ ;  /* 0x000000010b0b7819 */ /* 0x000fe400000006ff */
[----:B------:R0:W5:Y:S04]  /*0290*/  LDG.E.CONSTANT R12, [R6.64+0x157000] ;  /* 0x15700004060c7981 */ /* 0x000168000c1e9900 */
[----:B------:R0:W5:Y:S01]  /*02a0*/  LDG.E.CONSTANT R18, [R6.64+0x16f800] ;  /* 0x16f8000406127981 */ /* 0x000162000c1e9900 */
[----:B------:R-:W-:-:S03]  /*02b0*/  IMAD.WIDE R2, R11, R0, c[0x0][0x178] ;  /* 0x00005e000b027625 */ /* 0x000fc600078e0200 */
[----:B------:R1:W5:Y:S04]  /*02c0*/  LDG.E.CONSTANT R4, [R4.64] ;  /* 0x0000000404047981 */ /* 0x000368000c1e9900 */
[----:B------:R0:W5:Y:S04]  /*02d0*/  LDG.E.CONSTANT R23, [R2.64] ;  /* 0x0000000402177981 */ /* 0x000168000c1e9900 */
[----:B------:R0:W5:Y:S04]  /*02e0*/  LDG.E.CONSTANT R22, [R2.64+0x4] ;  /* 0x0000040402167981 */ /* 0x000168000c1e9900 */
[----:B------:R0:W5:Y:S04]  /*02f0*/  LDG.E.CONSTANT R21, [R2.64+0x70] ;  /* 0x0000700402157981 */ /* 0x000168000c1e9900 */
[----:B------:R0:W5:Y:S01]  /*0300*/  LDG.E.CONSTANT R24, [R2.64+0x74] ;  /* 0x0000740402187981 */ /* 0x000162000c1e9900 */
[----:B--2---:R-:W-:Y:S01]  /*0310*/  FADD R28, RZ, R28 ;  /* 0x0000001cff1c7221 */ /* 0x004fe20000000000 */
[----:B---3--:R-:W-:-:S03]  /*0320*/  FADD R30, RZ, -R27 ;  /* 0x8000001bff1e7221 */ /* 0x008fc60000000000 */
[----:B------:R-:W-:Y:S01]  /*0330*/  FADD R28, R28, R27 ;  /* 0x0000001b1c1c7221 */ /* 0x000fe20000000000 */
[----:B----4-:R-:W-:Y:S01]  /*0340*/  FADD R29, RZ, -R20 ;  /* 0x80000014ff1d7221 */ /* 0x010fe20000000000 */
[----:B-----5:R-:W-:-:S03]  /*0350*/  FADD R31, RZ, R16 ;  /* 0x00000010ff1f7221 */ /* 0x020fc60000000000 */
[----:B------:R-:W-:Y:S01]  /*0360*/  FADD R29, -R16, R29 ;  /* 0x0000001d101d7221 */ /* 0x000fe20000000100 */
[----:B0-----:R-:W-:Y:S01]  /*0370*/  FADD R7, R25, R30 ;  /* 0x0000001e19077221 */ /* 0x001fe20000000000 */
[----:B------:R-:W-:Y:S01]  /*0380*/  FADD R25, R28, R25 ;  /* 0x000000191c197221 */ /* 0x000fe20000000000 */
[C---:B------:R-:W-:Y:S01]  /*0390*/  FADD R6, -R8.reuse, R31 ;  /* 0x0000001f08067221 */ /* 0x040fe20000000100 */
[----:B------:R-:W-:Y:S01]  /*03a0*/  FADD R2, -R8, R29 ;  /* 0x0000001d08027221 */ /* 0x000fe20000000100 */
[----:B------:R-:W-:Y:S01]  /*03b0*/  FADD R7, R7, R26 ;  /* 0x0000001a07077221 */ /* 0x000fe20000000000 */
[----:B------:R-:W-:Y:S01]  /*03c0*/  FADD R25, R25, R20 ;  /* 0x0000001419197221 */ /* 0x000fe20000000000 */
[----:B-1----:R-:W-:Y:S02]  /*03d0*/  FADD R5, -R17, R6 ;  /* 0x0000000611057221 */ /* 0x002fe40000000100 */
        /* <DEDUP_REMOVED lines=23> */
[--C-:B------:R-:W-:Y:S01]  /*0550*/  FADD R2, R9, R4.reuse ;  /* 0x0000000409027221 */ /* 0x100fe20000000000 */
[--C-:B------:R-:W-:Y:S01]  /*0560*/  FADD R13, R13, R4.reuse ;  /* 0x000000040d0d7221 */ /* 0x100fe20000000000 */
[--C-:B------:R-:W-:Y:S01]  /*0570*/  FADD R6, R19, R4.reuse ;  /* 0x0000000413067221 */ /* 0x100fe20000000000 */
[----:B------:R-:W-:Y:S01]  /*0580*/  FADD R3, R3, R4 ;  /* 0x0000000403037221 */ /* 0x000fe20000000000 */
[----:B------:R-:W-:Y:S01]  /*0590*/  FADD R23, R2, R23 ;  /* 0x0000001702177221 */ /* 0x000fe20000000000 */
[----:B------:R-:W-:Y:S01]  /*05a0*/  FADD R13, R13, R22 ;  /* 0x000000160d0d7221 */ /* 0x000fe20000000000 */
[----:B------:R-:W-:Y:S01]  /*05b0*/  FADD R6, R6, R21 ;  /* 0x0000001506067221 */ /* 0x000fe20000000000 */
        /* <DEDUP_REMOVED lines=11> */
.L_x_40:
        /* <DEDUP_REMOVED lines=9> */
.L_x_102:


//--------------------- .text.tvmgen_default_fused_nn_contrib_conv2d_winograd_without_weight_transform_add_nn_relu_2_kernel_1 --------------------------
	.section	.text.tvmgen_default_fused_nn_contrib_conv2d_winograd_without_weight_transform_add_nn_relu_2_kernel_1,"ax",@progbits
	.sectionflags	@"SHF_BARRIERS=1"
	.sectioninfo	@"SHI_REGISTERS=64"
	.align	128
        .global         tvmgen_default_fused_nn_contrib_conv2d_winograd_without_weight_transform_add_nn_relu_2_kernel_1
        .type           tvmgen_default_fused_nn_contrib_conv2d_winograd_without_weight_transform_add_nn_relu_2_kernel_1,@function
        .size           tvmgen_default_fused_nn_contrib_conv2d_winograd_without_weight_transform_add_nn_relu_2_kernel_1,(.L_x_103 - tvmgen_default_fused_nn_contrib_conv2d_winograd_without_weight_transform_add_nn_relu_2_kernel_1)
        .other          tvmgen_default_fused_nn_contrib_conv2d_winograd_without_weight_transform_add_nn_relu_2_kernel_1,@"STO_CUDA_ENTRY STV_DEFAULT"
tvmgen_default_fused_nn_contrib_conv2d_winograd_without_weight_transform_add_nn_relu_2_kernel_1:
.text.tvmgen_default_fused_nn_contrib_conv2d_winograd_without_weight_transform_add_nn_relu_2_kernel_1:
[----:B------:R-:W-:Y:S02]  /*0000*/  MOV R1, c[0x0][0x28] ;  /* 0x00000a0000017a02 */ /* 0x000fe40000000f00 */
[----:B------:R-:W0:Y:S01]  /*0010*/  S2R R0, SR_TID.X ;  /* 0x0000000000007919 */ /* 0x000e220000002100 */
[----:B------:R-:W-:Y:S01]  /*0020*/  MOV R8, 0x4 ;  /* 0x0000000400087802 */ /* 0x000fe20000000f00 */
[----:B------:R-:W-:Y:S01]  /*0030*/  CS2R R50, SRZ ;  /* 0x0000000000327805 */ /* 0x000fe2000001ff00 */
[----:B------:R-:W-:Y:S01]  /*0040*/  MOV R41, RZ ;  /* 0x000000ff00297202 */ /* 0x000fe20000000f00 */
[----:B------:R-:W1:Y:S01]  /*0050*/  S2R R43, SR_CTAID.Z ;  /* 0x00000000002b7919 */ /* 0x000e620000002700 */
[----:B------:R-:W-:Y:S01]  /*0060*/  MOV R42, RZ ;  /* 0x000000ff002a7202 */ /* 0x000fe20000000f00 */
[----:B------:R-:W-:Y:S01]  /*0070*/  CS2R R48, SRZ ;  /* 0x0000000000307805 */ /* 0x000fe2000001ff00 */
[----:B------:R-:W-:Y:S01]  /*0080*/  MOV R37, RZ ;  /* 0x000000ff00257202 */ /* 0x000fe20000000f00 */
[----:B------:R-:W2:Y:S01]  /*0090*/  S2R R40, SR_CTAID.Y ;  /* 0x0000000000287919 */ /* 0x000ea20000002600 */
[----:B------:R-:W-:Y:S01]  /*00a0*/  CS2R R52, SRZ ;  /* 0x0000000000347805 */ /* 0x000fe2000001ff00 */
[----:B------:R-:W-:Y:S01]  /*00b0*/  CS2R R54, SRZ ;  /* 0x0000000000367805 */ /* 0x000fe2000001ff00 */
[----:B------:R-:W-:Y:S01]  /*00c0*/  MOV R57, RZ ;  /* 0x000000ff00397202 */ /* 0x000fe20000000f00 */
[----:B------:R-:W-:Y:S01]  /*00d0*/  CS2R R46, SRZ ;  /* 0x00000000002e7805 */ /* 0x000fe2000001ff00 */
[----:B------:R-:W-:Y:S01]  /*00e0*/  CS2R R44, SRZ ;  /* 0x00000000002c7805 */ /* 0x000fe2000001ff00 */
[----:B------:R-:W-:Y:S01]  /*00f0*/  MOV R59, RZ ;  /* 0x000000ff003b7202 */ /* 0x000fe20000000f00 */
[----:B------:R-:W-:-:S02]  /*0100*/  ULDC.64 UR4, c[0x0][0x118] ;  /* 0x0000460000047ab9 */ /* 0x000fc40000000a00 */
[----:B------:R-:W-:Y:S01]  /*0110*/  ULDC.64 UR6, c[0x0][0x168] ;  /* 0x00005a0000067ab9 */ /* 0x000fe20000000a00 */
[----:B0-----:R-:W-:-:S04]  /*0120*/  SHF.L.U32 R2, R0, 0x4, RZ ;  /* 0x0000000400027819 */ /* 0x001fc800000006ff */
[C---:B------:R-:W-:Y:S02]  /*0130*/  LOP3.LUT R3, R2.reuse, 0xffffff00, RZ, 0xc0, !PT ;  /* 0xffffff0002037812 */ /* 0x040fe400078ec0ff */
[C---:B------:R-:W-:Y:S02]  /*0140*/  IADD3 R4, R2.reuse, 0x620, RZ ;  /* 0x0000062002047810 */ /* 0x040fe40007ffe0ff */
[----:B-1----:R-:W-:Y:S02]  /*0150*/  LEA R5, R43, R3, 0x10 ;  /* 0x000000032b057211 */ /* 0x002fe400078e80ff */
[----:B------:R-:W-:Y:S02]  /*0160*/  IADD3 R2, R2, 0x310, RZ ;  /* 0x0000031002027810 */ /* 0x000fe40007ffe0ff */
[----:B------:R-:W-:Y:S02]  /*0170*/  LOP3.LUT R3, R0, 0xf, RZ, 0xc0, !PT ;  /* 0x0000000f00037812 */ /* 0x000fe400078ec0ff */
[----:B--2---:R-:W-:-:S02]  /*0180*/  LEA R6, R40, R5, 0x4 ;  /* 0x0000000528067211 */ /* 0x004fc400078e20ff */
[----:B------:R-:W-:Y:S02]  /*0190*/  LOP3.LUT R4, R4, 0xffffff00, RZ, 0xc0, !PT ;  /* 0xffffff0004047812 */ /* 0x000fe400078ec0ff */
[----:B------:R-:W-:Y:S02]  /*01a0*/  LOP3.LUT R2, R2, 0xffffff00, RZ, 0xc0, !PT ;  /* 0xffffff0002027812 */ /* 0x000fe400078ec0ff */
[----:B------:R-:W-:Y:S02]  /*01b0*/  IADD3 R6, R3, R6, RZ ;  /* 0x0000000603067210 */ /* 0x000fe40007ffe0ff */
[C---:B------:R-:W-:Y:S02]  /*01c0*/  IADD3 R5, R0.reuse, 0x2, RZ ;  /* 0x0000000200057810 */ /* 0x040fe40007ffe0ff */
[----:B------:R-:W-:Y:S02]  /*01d0*/  LEA R7, R43, R4, 0x10 ;  /* 0x000000042b077211 */ /* 0x000fe400078e80ff */
[----:B------:R-:W-:-:S02]  /*01e0*/  IADD3 R3, R0, 0x1, RZ ;  /* 0x0000000100037810 */ /* 0x000fc40007ffe0ff */
[C---:B------:R-:W-:Y:S01]  /*01f0*/  LEA R9, R43.reuse, R2, 0x10 ;  /* 0x000000022b097211 */ /* 0x040fe200078e80ff */
[----:B------:R-:W-:Y:S01]  /*0200*/  IMAD R43, R43, 0x3100, R0 ;  /* 0x000031002b2b7824 */ /* 0x000fe200078e0200 */
[----:B------:R-:W-:Y:S02]  /*0210*/  LOP3.LUT R5, R5, 0xf, RZ, 0xc0, !PT ;  /* 0x0000000f05057812 */ /* 0x000fe400078ec0ff */
[----:B------:R-:W-:Y:S01]  /*0220*/  LEA R2, R40, R7, 0x4 ;  /* 0x0000000728027211 */ /* 0x000fe200078e20ff */
[----:B------:R-:W-:Y:S01]  /*0230*/  IMAD.WIDE R6, R6, R8, c[0x0][0x170] ;  /* 0x00005c0006067625 */ /* 0x000fe200078e0208 */
[----:B------:R-:W-:Y:S02]  /*0240*/  LOP3.LUT R3, R3, 0xf, RZ, 0xc0, !PT ;  /* 0x0000000f03037812 */ /* 0x000fe400078ec0ff */
[----:B------:R-:W-:Y:S02]  /*0250*/  LEA R4, R40, R9, 0x4 ;  /* 0x0000000928047211 */ /* 0x000fe400078e20ff */
[----:B------:R-:W-:-:S02]  /*0260*/  IADD3 R5, R5, R2, RZ ;  /* 0x0000000205057210 */ /* 0x000fc40007ffe0ff */
[----:B------:R-:W-:-:S03]  /*0270*/  IADD3 R3, R3, R4, RZ ;  /* 0x0000000403037210 */ /* 0x000fc60007ffe0ff */
[----:B------:R-:W-:-:S04]  /*0280*/  IMAD.WIDE R4, R5, R8, c[0x0][0x170] ;  /* 0x00005c0005047625 */ /* 0x000fc800078e0208 */
[----:B------:R-:W-:-:S04]  /*0290*/  IMAD.WIDE R2, R3, R8, c[0x0][0x170] ;  /* 0x00005c0003027625 */ /* 0x000fc800078e0208 */
.L_x_41:
[----:B------:R-:W-:Y:S01]  /*02a0*/  BAR.SYNC.DEFER_BLOCKING 0x0 ;  /* 0x0000000000007b1d */ /* 0x000fe20000010000 */
[C---:B------:R-:W-:Y:S02]  /*02b0*/  ISETP.GT.AND P2, PT, R0.reuse, 0x7f, PT ;  /* 0x0000007f0000780c */ /* 0x040fe40003f44270 */
[C---:B------:R-:W-:Y:S02]  /*02c0*/  ISETP.GT.AND P0, PT, R0.reuse, 0x4e, PT ;  /* 0x0000004e0000780c */ /* 0x040fe40003f04270 */
[----:B------:R-:W-:Y:S02]  /*02d0*/  ISETP.GT.AND P1, PT, R0, 0x1d, PT ;  /* 0x0000001d0000780c */ /* 0x000fe40003f24270 */
[----:B------:R-:W-:Y:S02]  /*02e0*/  MOV R8, UR6 ;  /* 0x0000000600087c02 */ /* 0x000fe40008000f00 */
[----:B------:R-:W-:-:S05]  /*02f0*/  MOV R9, UR7 ;  /* 0x0000000700097c02 */ /* 0x000fca0008000f00 */
[----:B------:R-:W-:Y:S01]  /*0300*/  IMAD.WIDE R8, R43, 0x4, R8 ;  /* 0x000000042b087825 */ /* 0x000fe200078e0208 */
[----:B------:R0:W2:Y:S04]  /*0310*/  @!P2 LDG.E.CONSTANT R17, [R6.64] ;  /* 0x000000040611a981 */ /* 0x0000a8000c1e9900 */
[----:B------:R-:W3:Y:S04]  /*0320*/  LDG.E.CONSTANT R11, [R8.64] ;  /* 0x00000004080b7981 */ /* 0x000ee8000c1e9900 */
[----:B------:R-:W4:Y:S04]  /*0330*/  LDG.E.CONSTANT R13, [R8.64+0xc4] ;  /* 0x0000c404080d7981 */ /* 0x000f28000c1e9900 */
[----:B------:R-:W5:Y:S04]  /*0340*/  LDG.E.CONSTANT R15, [R8.64+0x188] ;  /* 0x00018804080f7981 */ /* 0x000f68000c1e9900 */
[----:B------:R-:W5:Y:S04]  /*0350*/  LDG.E.CONSTANT R25, [R8.64+0x24c] ;  /* 0x00024c0408197981 */ /* 0x000f68000c1e9900 */
[----:B------:R-:W5:Y:S04]  /*0360*/  LDG.E.CONSTANT R27, [R8.64+0x310] ;  /* 0x00031004081b7981 */ /* 0x000f68000c1e9900 */
[----:B------:R-:W5:Y:S04]  /*0370*/  LDG.E.CONSTANT R61, [R8.64+0x3d4] ;  /* 0x0003d404083d7981 */ /* 0x000f68000c1e9900 */
[----:B------:R-:W5:Y:S04]  /*0380*/  LDG.E.CONSTANT R12, [R8.64+0x498] ;  /* 0x00049804080c7981 */ /* 0x000f68000c1e9900 */
[----:B------:R-:W5:Y:S04]  /*0390*/  LDG.E.CONSTANT R14, [R8.64+0x55c] ;  /* 0x00055c04080e7981 */ /* 0x000f68000c1e9900 */
[----:B------:R1:W5:Y:S04]  /*03a0*/  @!P0 LDG.E.CONSTANT R19, [R2.64] ;  /* 0x0000000402138981 */ /* 0x000368000c1e9900 */
[----:B------:R-:W5:Y:S01]  /*03b0*/  @!P1 LDG.E.CONSTANT R39, [R4.64] ;  /* 0x0000000404279981 */ /* 0x000f62000c1e9900 */
[----:B------:R-:W-:Y:S01]  /*03c0*/  IADD3 R41, R41, 0x1, RZ ;  /* 0x0000000129297810 */ /* 0x000fe20007ffe0ff */
[----:B------:R-:W-:Y:S01]  /*03d0*/  UIADD3 UR6, UP0, UR6, 0x620, URZ ;  /* 0x0000062006067890 */ /* 0x000fe2000ff1e03f */
[----:B0-----:R-:W-:-:S03]  /*03e0*/  IADD3 R6, P3, R6, 0x2000, RZ ;  /* 0x0000200006067810 */ /* 0x001fc60007f7e0ff */
[----:B------:R-:W-:Y:S01]  /*03f0*/  UIADD3.X UR7, URZ, UR7, URZ, UP0, !UPT ;  /* 0x000000073f077290 */ /* 0x000fe200087fe43f */
[----:B------:R-:W-:Y:S01]  /*0400*/  IADD3.X R7, RZ, R7, RZ, P3, !PT ;  /* 0x00000007ff077210 */ /* 0x000fe20001ffe4ff */
[----:B--2---:R-:W-:Y:S01]  /*0410*/  @!P2 STS [R0.X4], R17 ;  /* 0x000000110000a388 */ /* 0x004fe20000004800 */
[----:B-1----:R-:W-:-:S03]  /*0420*/  IADD3 R2, P2, R2, 0x2000, RZ ;  /* 0x0000200002027810 */ /* 0x002fc60007f5e0ff */
[----:B---3--:R-:W-:Y:S01]  /*0430*/  STS [R0.X4+0x200], R11 ;  /* 0x0002000b00007388 */ /* 0x008fe20000004800 */
[----:B------:R-:W-:-:S03]  /*0440*/  IADD3.X R3, RZ, R3, RZ, P2, !PT ;  /* 0x00000003ff037210 */ /* 0x000fc600017fe4ff */
[----:B----4-:R-:W-:Y:S04]  /*0450*/  STS [R0.X4+0x2c4], R13 ;  /* 0x0002c40d00007388 */ /* 0x010fe80000004800 */
[----:B-----5:R-:W-:Y:S04]  /*0460*/  STS [R0.X4+0x388], R15 ;  /* 0x0003880f00007388 */ /* 0x020fe80000004800 */
[----:B------:R-:W-:Y:S04]  /*0470*/  STS [R0.X4+0x44c], R25 ;  /* 0x00044c1900007388 */ /* 0x000fe80000004800 */
[----:B------:R-:W-:Y:S04]  /*0480*/  STS [R0.X4+0x510], R27 ;  /* 0x0005101b00007388 */ /* 0x000fe80000004800 */
[----:B------:R-:W-:Y:S04]  /*0490*/  STS [R0.X4+0x5d4], R61 ;  /* 0x0005d43d00007388 */ /* 0x000fe80000004800 */
[----:B------:R-:W-:Y:S04]  /*04a0*/  STS [R0.X4+0x698], R12 ;  /* 0x0006980c00007388 */ /* 0x000fe80000004800 */
[----:B------:R-:W-:Y:S04]  /*04b0*/  STS [R0.X4+0x75c], R14 ;  /* 0x00075c0e00007388 */ /* 0x000fe80000004800 */
[----:B------:R-:W-:Y:S01]  /*04c0*/  @!P0 STS [R0.X4+0xc4], R19 ;  /* 0x0000c41300008388 */ /* 0x000fe20000004800 */
[----:B------:R-:W-:-:S03]  /*04d0*/  ISETP.NE.AND P0, PT, R41, 0x20, PT ;  /* 0x000000202900780c */ /* 0x000fc60003f05270 */
[----:B------:R-:W-:Y:S04]  /*04e0*/  @!P1 STS [R0.X4+0x188], R39 ;  /* 0x0001882700009388 */ /* 0x000fe80000004800 */
[----:B------:R-:W-:Y:S01]  /*04f0*/  BAR.SYNC.DEFER_BLOCKING 0x0 ;  /* 0x0000000000007b1d */ /* 0x000fe20000010000 */
[----:B------:R-:W-:-:S04]  /*0500*/  IADD3 R4, P1, R4, 0x2000, RZ ;  /* 0x0000200004047810 */ /* 0x000fc80007f3e0ff */
[----:B------:R-:W-:Y:S01]  /*0510*/  IADD3.X R5, RZ, R5, RZ, P1, !PT ;  /* 0x00000005ff057210 */ /* 0x000fe20000ffe4ff */
[----:B------:R-:W-:Y:S04]  /*0520*/  LDS R38, [R0.X4+0x200] ;  /* 0x0002000000267984 */ /* 0x000fe80000004800 */
[----:B------:R-:W0:Y:S04]  /*0530*/  LDS.128 R20, [RZ] ;  /* 0x00000000ff147984 */ /* 0x000e280000000c00 */
[----:B------:R-:W1:Y:S04]  /*0540*/  LDS.128 R28, [0x20] ;  /* 0x00002000ff1c7984 */ /* 0x000e680000000c00 */
[----:B------:R-:W2:Y:S04]  /*0550*/  LDS.128 R32, [0x10] ;  /* 0x00001000ff207984 */ /* 0x000ea80000000c00 */
[----:B------:R-:W3:Y:S04]  /*0560*/  LDS.128 R8, [0x30] ;  /* 0x00003000ff087984 */ /* 0x000ee80000000c00 */
[----:B------:R-:W-:Y:S04]  /*0570*/  LDS R56, [R0.X4+0x2c4] ;  /* 0x0002c40000387984 */ /* 0x000fe80000004800 */
[----:B------:R-:W4:Y:S04]  /*0580*/  LDS.128 R12, [0x40] ;  /* 0x00004000ff0c7984 */ /* 0x000f280000000c00 */
[----:B------:R-:W5:Y:S04]  /*0590*/  LDS.128 R24, [0x60] ;  /* 0x00006000ff187984 */ /* 0x000f680000000c00 */
[----:B------:R-:W5:Y:S04]  /*05a0*/  LDS.128 R16, [0x50] ;  /* 0x00005000ff107984 */ /* 0x000f680000000c00 */
[----:B------:R-:W-:Y:S01]  /*05b0*/  LDS R36, [R0.X4+0x388] ;  /* 0x0003880000247984 */ /* 0x000fe20000004800 */
[----:B0-----:R-:W-:Y:S01]  /*05c0*/  FFMA R59, R20, R38, R59 ;  /* 0x00000026143b7223 */ /* 0x001fe2000000003b */
[C---:B------:R-:W-:Y:S01]  /*05d0*/  FFMA R47, R38.reuse, R21, R47 ;  /* 0x00000015262f7223 */ /* 0x040fe2000000002f */
[C---:B------:R-:W-:Y:S01]  /*05e0*/  FFMA R45, R38.reuse, R22, R45 ;  /* 0x00000016262d7223 */ /* 0x040fe2000000002d */
[C---:B------:R-:W-:Y:S01]  /*05f0*/  FFMA R44, R38.reuse, R23, R44 ;  /* 0x00000017262c7223 */ /* 0x040fe2000000002c */
[C---:B-1----:R-:W-:Y:S01]  /*0600*/  FFMA R57, R38.reuse, R28, R57 ;  /* 0x0000001c26397223 */ /* 0x042fe20000000039 */
[----:B------:R-:W0:Y:S01]  /*0610*/  LDS.128 R20, [0x70] ;  /* 0x00007000ff147984 */ /* 0x000e220000000c00 */
[C---:B------:R-:W-:Y:S01]  /*0620*/  FFMA R54, R38.reuse, R29, R54 ;  /* 0x0000001d26367223 */ /* 0x040fe20000000036 */
[C---:B------:R-:W-:Y:S01]  /*0630*/  FFMA R53, R38.reuse, R30, R53 ;  /* 0x0000001e26357223 */ /* 0x040fe20000000035 */
[C---:B------:R-:W-:Y:S01]  /*0640*/  FFMA R52, R38.reuse, R31, R52 ;  /* 0x0000001f26347223 */ /* 0x040fe20000000034 */
[C---:B--2---:R-:W-:Y:S01]  /*0650*/  FFMA R55, R38.reuse, R32, R55 ;  /* 0x0000002026377223 */ /* 0x044fe20000000037 */
[C---:B------:R-:W-:Y:S01]  /*0660*/  FFMA R48, R38.reuse, R33, R48 ;  /* 0x0000002126307223 */ /* 0x040fe20000000030 */
[C---:B------:R-:W-:Y:S01]  /*0670*/  FFMA R51, R38.reuse, R34, R51 ;  /* 0x0000002226337223 */ /* 0x040fe20000000033 */
[C---:B------:R-:W-:Y:S01]  /*0680*/  FFMA R46, R38.reuse, R35, R46 ;  /* 0x00000023262e7223 */ /* 0x040fe2000000002e */
[C---:B---3--:R-:W-:Y:S01]  /*0690*/  FFMA R49, R38.reuse, R8, R49 ;  /* 0x0000000826317223 */ /* 0x048fe20000000031 */
[C---:B------:R-:W-:Y:S01]  /*06a0*/  FFMA R50, R38.reuse, R9, R50 ;  /* 0x0000000926327223 */ /* 0x040fe20000000032 */
[C---:B------:R-:W-:Y:S01]  /*06b0*/  FFMA R39, R38.reuse, R10, R37 ;  /* 0x0000000a26277223 */ /* 0x040fe20000000025 */
[----:B------:R-:W1:Y:S01]  /*06c0*/  LDS.128 R28, [0x80] ;  /* 0x00008000ff1c7984 */ /* 0x000e620000000c00 */
[----:B------:R-:W-:-:S03]  /*06d0*/  FFMA R38, R38, R11, R42 ;  /* 0x0000000b26267223 */ /* 0x000fc6000000002a */
[----:B------:R-:W2:Y:S01]  /*06e0*/  LDS.128 R32, [0xa0] ;  /* 0x0000a000ff207984 */ /* 0x000ea20000000c00 */
[----:B----4-:R-:W-:Y:S01]  /*06f0*/  FFMA R59, R12, R56, R59 ;  /* 0x000000380c3b7223 */ /* 0x010fe2000000003b */
[C---:B------:R-:W-:Y:S01]  /*0700*/  FFMA R47, R56.reuse, R13, R47 ;  /* 0x0000000d382f7223 */ /* 0x040fe2000000002f */
[C---:B------:R-:W-:Y:S01]  /*0710*/  FFMA R45, R56.reuse, R14, R45 ;  /* 0x0000000e382d7223 */ /* 0x040fe2000000002d */
[----:B------:R-:W3:Y:S01]  /*0720*/  LDS.128 R8, [0x90] ;  /* 0x00009000ff087984 */ /* 0x000ee20000000c00 */
[C---:B------:R-:W-:Y:S01]  /*0730*/  FFMA R44, R56.reuse, R15, R44 ;  /* 0x0000000f382c7223 */ /* 0x040fe2000000002c */
[C---:B-----5:R-:W-:Y:S01]  /*0740*/  FFMA R57, R56.reuse, R24, R57 ;  /* 0x0000001838397223 */ /* 0x060fe20000000039 */
[C---:B------:R-:W-:Y:S01]  /*0750*/  FFMA R54, R56.reuse, R25, R54 ;  /* 0x0000001938367223 */ /* 0x040fe20000000036 */
[C---:B------:R-:W-:Y:S01]  /*0760*/  FFMA R53, R56.reuse, R26, R53 ;  /* 0x0000001a38357223 */ /* 0x040fe20000000035 */
[C---:B------:R-:W-:Y:S01]  /*0770*/  FFMA R52, R56.reuse, R27, R52 ;  /* 0x0000001b38347223 */ /* 0x040fe20000000034 */
[----:B------:R-:W4:Y:S01]  /*0780*/  LDS.128 R12, [0xb0] ;  /* 0x0000b000ff0c7984 */ /* 0x000f220000000c00 */
[C---:B------:R-:W-:Y:S01]  /*0790*/  FFMA R55, R56.reuse, R16, R55 ;  /* 0x0000001038377223 */ /* 0x040fe20000000037 */
[C---:B------:R-:W-:Y:S01]  /*07a0*/  FFMA R48, R56.reuse, R17, R48 ;  /* 0x0000001138307223 */ /* 0x040fe20000000030 */
[C---:B------:R-:W-:Y:S01]  /*07b0*/  FFMA R51, R56.reuse, R18, R51 ;  /* 0x0000001238337223 */ /* 0x040fe20000000033 */
[----:B------:R-:W-:Y:S01]  /*07c0*/  LDS R37, [R0.X4+0x44c] ;  /* 0x00044c0000257984 */ /* 0x000fe20000004800 */
[----:B------:R-:W-:-:S03]  /*07d0*/  FFMA R46, R56, R19, R46 ;  /* 0x00000013382e7223 */ /* 0x000fc6000000002e */
[----:B------:R-:W5:Y:S04]  /*07e0*/  LDS.128 R24, [0xc0] ;  /* 0x0000c000ff187984 */ /* 0x000f680000000c00 */
[----:B------:R-:W5:Y:S01]  /*07f0*/  LDS.128 R16, [0xe0] ;  /* 0x0000e000ff107984 */ /* 0x000f620000000c00 */
[C---:B0-----:R-:W-:Y:S01]  /*0800*/  FFMA R49, R56.reuse, R20, R49 ;  /* 0x0000001438317223 */ /* 0x041fe20000000031 */
[C---:B------:R-:W-:Y:S01]  /*0810*/  FFMA R50, R56.reuse, R21, R50 ;  /* 0x0000001538327223 */ /* 0x040fe20000000032 */
[C---:B------:R-:W-:Y:S01]  /*0820*/  FFMA R39, R56.reuse, R22, R39 ;  /* 0x0000001638277223 */ /* 0x040fe20000000027 */
[----:B------:R-:W-:Y:S02]  /*0830*/  FFMA R56, R56, R23, R38 ;  /* 0x0000001738387223 */ /* 0x000fe40000000026 */
[----:B------:R-:W0:Y:S04]  /*0840*/  LDS.128 R20, [0xd0] ;  /* 0x0000d000ff147984 */ /* 0x000e280000000c00 */
[----:B------:R-:W-:Y:S01]  /*0850*/  LDS R38, [R0.X4+0x510] ;  /* 0x0005100000267984 */ /* 0x000fe20000004800 */
[----:B-1----:R-:W-:Y:S01]  /*0860*/  FFMA R59, R28, R36, R59 ;  /* 0x000000241c3b7223 */ /* 0x002fe2000000003b */
[C---:B------:R-:W-:Y:S01]  /*0870*/  FFMA R42, R36.reuse, R29, R47 ;  /* 0x0000001d242a7223 */ /* 0x040fe2000000002f */
[C---:B------:R-:W-:Y:S01]  /*0880*/  FFMA R45, R36.reuse, R30, R45 ;  /* 0x0000001e242d7223 */ /* 0x040fe2000000002d */
[C---:B------:R-:W-:Y:S01]  /*0890*/  FFMA R44, R36.reuse, R31, R44 ;  /* 0x0000001f242c7223 */ /* 0x040fe2000000002c */
[C---:B--2---:R-:W-:Y:S01]  /*08a0*/  FFMA R57, R36.reuse, R32, R57 ;  /* 0x0000002024397223 */ /* 0x044fe20000000039 */
[----:B------:R-:W1:Y:S01]  /*08b0*/  LDS.128 R28, [0xf0] ;  /* 0x0000f000ff1c7984 */ /* 0x000e620000000c00 */
[C---:B------:R-:W-:Y:S01]  /*08c0*/  FFMA R54, R36.reuse, R33, R54 ;  /* 0x0000002124367223 */ /* 0x040fe20000000036 */
[C---:B------:R-:W-:Y:S01]  /*08d0*/  FFMA R53, R36.reuse, R34, R53 ;  /* 0x0000002224357223 */ /* 0x040fe20000000035 */
[C---:B------:R-:W-:Y:S01]  /*08e0*/  FFMA R52, R36.reuse, R35, R52 ;  /* 0x0000002324347223 */ /* 0x040fe20000000034 */
[C---:B---3--:R-:W-:Y:S01]  /*08f0*/  FFMA R55, R36.reuse, R8, R55 ;  /* 0x0000000824377223 */ /* 0x048fe20000000037 */
[C---:B------:R-:W-:Y:S01]  /*0900*/  FFMA R48, R36.reuse, R9, R48 ;  /* 0x0000000924307223 */ /* 0x040fe20000000030 */
[C---:B------:R-:W-:Y:S01]  /*0910*/  FFMA R51, R36.reuse, R10, R51 ;  /* 0x0000000a24337223 */ /* 0x040fe20000000033 */
[C---:B------:R-:W-:Y:S01]  /*0920*/  FFMA R46, R36.reuse, R11, R46 ;  /* 0x0000000b242e7223 */ /* 0x040fe2000000002e */
[----:B------:R-:W2:Y:S01]  /*0930*/  LDS.128 R32, [0x100] ;  /* 0x00010000ff207984 */ /* 0x000ea20000000c00 */
[C---:B----4-:R-:W-:Y:S01]  /*0940*/  FFMA R49, R36.reuse, R12, R49 ;  /* 0x0000000c24317223 */ /* 0x050fe20000000031 */
[C---:B------:R-:W-:Y:S01]  /*0950*/  FFMA R50, R36.reuse, R13, R50 ;  /* 0x0000000d24327223 */ /* 0x040fe20000000032 */
[C---:B------:R-:W-:Y:S01]  /*0960*/  FFMA R39, R36.reuse, R14, R39 ;  /* 0x0000000e24277223 */ /* 0x040fe20000000027 */
[----:B------:R-:W3:Y:S01]  /*0970*/  LDS.128 R8, [0x120] ;  /* 0x00012000ff087984 */ /* 0x000ee20000000c00 */
[----:B------:R-:W-:-:S03]  /*0980*/  FFMA R56, R36, R15, R56 ;  /* 0x0000000f24387223 */ /* 0x000fc60000000038 */
[----:B------:R-:W4:Y:S01]  /*0990*/  LDS.128 R12, [0x110] ;  /* 0x00011000ff0c7984 */ /* 0x000f220000000c00 */
[----:B-----5:R-:W-:Y:S01]  /*09a0*/  FFMA R59, R24, R37, R59 ;  /* 0x00000025183b7223 */ /* 0x020fe2000000003b */
[C---:B------:R-:W-:Y:S01]  /*09b0*/  FFMA R47, R37.reuse, R25, R42 ;  /* 0x00000019252f7223 */ /* 0x040fe2000000002a */
[C---:B------:R-:W-:Y:S01]  /*09c0*/  FFMA R45, R37.reuse, R26, R45 ;  /* 0x0000001a252d7223 */ /* 0x040fe2000000002d */
[C---:B------:R-:W-:Y:S01]  /*09d0*/  FFMA R44, R37.reuse, R27, R44 ;  /* 0x0000001b252c7223 */ /* 0x040fe2000000002c */
[C---:B------:R-:W-:Y:S01]  /*09e0*/  FFMA R57, R37.reuse, R16, R57 ;  /* 0x0000001025397223 */ /* 0x040fe20000000039 */
[C---:B------:R-:W-:Y:S01]  /*09f0*/  FFMA R54, R37.reuse, R17, R54 ;  /* 0x0000001125367223 */ /* 0x040fe20000000036 */
[C---:B------:R-:W-:Y:S01]  /*0a00*/  FFMA R53, R37.reuse, R18, R53 ;  /* 0x0000001225357223 */ /* 0x040fe20000000035 */
[C---:B------:R-:W-:Y:S01]  /*0a10*/  FFMA R52, R37.reuse, R19, R52 ;  /* 0x0000001325347223 */ /* 0x040fe20000000034 */
[----:B------:R-:W5:Y:S01]  /*0a20*/  LDS.128 R24, [0x130] ;  /* 0x00013000ff187984 */ /* 0x000f620000000c00 */
[C---:B0-----:R-:W-:Y:S01]  /*0a30*/  FFMA R55, R37.reuse, R20, R55 ;  /* 0x0000001425377223 */ /* 0x041fe20000000037 */
[C---:B------:R-:W-:Y:S01]  /*0a40*/  FFMA R48, R37.reuse, R21, R48 ;  /* 0x0000001525307223 */ /* 0x040fe20000000030 */
[C---:B------:R-:W-:Y:S01]  /*0a50*/  FFMA R51, R37.reuse, R22, R51 ;  /* 0x0000001625337223 */ /* 0x040fe20000000033 */
[----:B------:R-:W-:Y:S01]  /*0a60*/  LDS R36, [R0.X4+0x5d4] ;  /* 0x0005d40000247984 */ /* 0x000fe20000004800 */
[----:B------:R-:W-:-:S03]  /*0a70*/  FFMA R46, R37, R23, R46 ;  /* 0x00000017252e7223 */ /* 0x000fc6000000002e */
[----:B------:R-:W0:Y:S04]  /*0a80*/  LDS.128 R16, [0x140] ;  /* 0x00014000ff107984 */ /* 0x000e280000000c00 */
[----:B------:R-:W0:Y:S01]  /*0a90*/  LDS.128 R20, [0x160] ;  /* 0x00016000ff147984 */ /* 0x000e220000000c00 */
[C---:B-1----:R-:W-:Y:S01]  /*0aa0*/  FFMA R49, R37.reuse, R28, R49 ;  /* 0x0000001c25317223 */ /* 0x042fe20000000031 */
[C---:B------:R-:W-:Y:S01]  /*0ab0*/  FFMA R50, R37.reuse, R29, R50 ;  /* 0x0000001d25327223 */ /* 0x040fe20000000032 */
[C---:B------:R-:W-:Y:S01]  /*0ac0*/  FFMA R39, R37.reuse, R30, R39 ;  /* 0x0000001e25277223 */ /* 0x040fe20000000027 */
[----:B------:R-:W-:Y:S01]  /*0ad0*/  FFMA R56, R37, R31, R56 ;  /* 0x0000001f25387223 */ /* 0x000fe20000000038 */
[----:B------:R-:W-:Y:S01]  /*0ae0*/  LDS R42, [R0.X4+0x698] ;  /* 0x00069800002a7984 */ /* 0x000fe20000004800 */
[----:B--2---:R-:W-:Y:S01]  /*0af0*/  FFMA R37, R32, R38, R59 ;  /* 0x0000002620257223 */ /* 0x004fe2000000003b */
[C---:B------:R-:W-:Y:S01]  /*0b00*/  FFMA R47, R38.reuse, R33, R47 ;  /* 0x00000021262f7223 */ /* 0x040fe2000000002f */
[C---:B------:R-:W-:Y:S01]  /*0b10*/  FFMA R45, R38.reuse, R34, R45 ;  /* 0x00000022262d7223 */ /* 0x040fe2000000002d */
[C---:B------:R-:W-:Y:S01]  /*0b20*/  FFMA R44, R38.reuse, R35, R44 ;  /* 0x00000023262c7223 */ /* 0x040fe2000000002c */
[C---:B---3--:R-:W-:Y:S01]  /*0b30*/  FFMA R57, R38.reuse, R8, R57 ;  /* 0x0000000826397223 */ /* 0x048fe20000000039 */
[C---:B------:R-:W-:Y:S01]  /*0b40*/  FFMA R54, R38.reuse, R9, R54 ;  /* 0x0000000926367223 */ /* 0x040fe20000000036 */
[C---:B------:R-:W-:Y:S01]  /*0b50*/  FFMA R53, R38.reuse, R10, R53 ;  /* 0x0000000a26357223 */ /* 0x040fe20000000035 */
[C---:B------:R-:W-:Y:S01]  /*0b60*/  FFMA R52, R38.reuse, R11, R52 ;  /* 0x0000000b26347223 */ /* 0x040fe20000000034 */
[----:B------:R-:W1:Y:S01]  /*0b70*/  LDS.128 R28, [0x150] ;  /* 0x00015000ff1c7984 */ /* 0x000e620000000c00 */
[C---:B----4-:R-:W-:Y:S01]  /*0b80*/  FFMA R55, R38.reuse, R12, R55 ;  /* 0x0000000c26377223 */ /* 0x050fe20000000037 */
[C---:B------:R-:W-:Y:S01]  /*0b90*/  FFMA R48, R38.reuse, R13, R48 ;  /* 0x0000000d26307223 */ /* 0x040fe20000000030 */
[C---:B------:R-:W-:Y:S01]  /*0ba0*/  FFMA R51, R38.reuse, R14, R51 ;  /* 0x0000000e26337223 */ /* 0x040fe20000000033 */
[----:B------:R-:W2:Y:S01]  /*0bb0*/  LDS.128 R32, [0x170] ;  /* 0x00017000ff207984 */ /* 0x000ea20000000c00 */
[----:B------:R-:W-:-:S03]  /*0bc0*/  FFMA R46, R38, R15, R46 ;  /* 0x0000000f262e7223 */ /* 0x000fc6000000002e */
[----:B------:R-:W3:Y:S01]  /*0bd0*/  LDS.128 R8, [0x180] ;  /* 0x00018000ff087984 */ /* 0x000ee20000000c00 */
[C---:B-----5:R-:W-:Y:S01]  /*0be0*/  FFMA R49, R38.reuse, R24, R49 ;  /* 0x0000001826317223 */ /* 0x060fe20000000031 */
[C---:B------:R-:W-:Y:S01]  /*0bf0*/  FFMA R50, R38.reuse, R25, R50 ;  /* 0x0000001926327223 */ /* 0x040fe20000000032 */
[C---:B------:R-:W-:Y:S01]  /*0c00*/  FFMA R39, R38.reuse, R26, R39 ;  /* 0x0000001a26277223 */ /* 0x040fe20000000027 */
[----:B------:R-:W-:Y:S01]  /*0c10*/  FFMA R38, R38, R27, R56 ;  /* 0x0000001b26267223 */ /* 0x000fe20000000038 */
[----:B------:R-:W4:Y:S04]  /*0c20*/  LDS.128 R12, [0x1a0] ;  /* 0x0001a000ff0c7984 */ /* 0x000f280000000c00 */
[----:B------:R-:W-:Y:S01]  /*0c30*/  LDS R56, [R0.X4+0x75c] ;  /* 0x00075c0000387984 */ /* 0x000fe20000004800 */
[----:B0-----:R-:W-:Y:S01]  /*0c40*/  FFMA R37, R16, R36, R37 ;  /* 0x0000002410257223 */ /* 0x001fe20000000025 */
[C---:B------:R-:W-:Y:S01]  /*0c50*/  FFMA R47, R36.reuse, R17, R47 ;  /* 0x00000011242f7223 */ /* 0x040fe2000000002f */
[C---:B------:R-:W-:Y:S01]  /*0c60*/  FFMA R45, R36.reuse, R18, R45 ;  /* 0x00000012242d7223 */ /* 0x040fe2000000002d */
[C---:B------:R-:W-:Y:S01]  /*0c70*/  FFMA R44, R36.reuse, R19, R44 ;  /* 0x00000013242c7223 */ /* 0x040fe2000000002c */
[C---:B------:R-:W-:Y:S01]  /*0c80*/  FFMA R57, R36.reuse, R20, R57 ;  /* 0x0000001424397223 */ /* 0x040fe20000000039 */
[C---:B------:R-:W-:Y:S01]  /*0c90*/  FFMA R54, R36.reuse, R21, R54 ;  /* 0x0000001524367223 */ /* 0x040fe20000000036 */
[C---:B------:R-:W-:Y:S01]  /*0ca0*/  FFMA R53, R36.reuse, R22, R53 ;  /* 0x0000001624357223 */ /* 0x040fe20000000035 */
[C---:B------:R-:W-:Y:S01]  /*0cb0*/  FFMA R52, R36.reuse, R23, R52 ;  /* 0x0000001724347223 */ /* 0x040fe20000000034 */
[----:B------:R-:W0:Y:S04]  /*0cc0*/  LDS.128 R16, [0x190] ;  /* 0x00019000ff107984 */ /* 0x000e280000000c00 */
[----:B------:R-:W5:Y:S04]  /*0cd0*/  LDS.128 R20, [0x1b0] ;  /* 0x0001b000ff147984 */ /* 0x000f680000000c00 */
[----:B------:R-:W5:Y:S01]  /*0ce0*/  LDS.128 R24, [0x1c0] ;  /* 0x0001c000ff187984 */ /* 0x000f620000000c00 */
[C---:B-1----:R-:W-:Y:S01]  /*0cf0*/  FFMA R55, R36.reuse, R28, R55 ;  /* 0x0000001c24377223 */ /* 0x042fe20000000037 */
[C---:B------:R-:W-:Y:S01]  /*0d00*/  FFMA R48, R36.reuse, R29, R48 ;  /* 0x0000001d24307223 */ /* 0x040fe20000000030 */
[C---:B------:R-:W-:Y:S01]  /*0d10*/  FFMA R51, R36.reuse, R30, R51 ;  /* 0x0000001e24337223 */ /* 0x040fe20000000033 */
[C---:B------:R-:W-:Y:S01]  /*0d20*/  FFMA R46, R36.reuse, R31, R46 ;  /* 0x0000001f242e7223 */ /* 0x040fe2000000002e */
[C---:B--2---:R-:W-:Y:S01]  /*0d30*/  FFMA R49, R36.reuse, R32, R49 ;  /* 0x0000002024317223 */ /* 0x044fe20000000031 */
[C---:B------:R-:W-:Y:S01]  /*0d40*/  FFMA R50, R36.reuse, R33, R50 ;  /* 0x0000002124327223 */ /* 0x040fe20000000032 */
[C---:B------:R-:W-:Y:S01]  /*0d50*/  FFMA R59, R36.reuse, R34, R39 ;  /* 0x00000022243b7223 */ /* 0x040fe20000000027 */
[----:B------:R-:W-:Y:S01]  /*0d60*/  FFMA R58, R36, R35, R38 ;  /* 0x00000023243a7223 */ /* 0x000fe20000000026 */
[----:B---3--:R-:W-:Y:S01]  /*0d70*/  FFMA R61, R8, R42, R37 ;  /* 0x0000002a083d7223 */ /* 0x008fe20000000025 */
[----:B------:R-:W1:Y:S01]  /*0d80*/  LDS.128 R28, [0x1e0] ;  /* 0x0001e000ff1c7984 */ /* 0x000e620000000c00 */
        /* <DEDUP_REMOVED lines=8> */
[C---:B------:R-:W-:Y:S01]  /*0e10*/  FFMA R52, R42.reuse, R15, R52 ;  /* 0x0000000f2a347223 */ /* 0x040fe20000000034 */
[C---:B0-----:R-:W-:Y:S01]  /*0e20*/  FFMA R55, R42.reuse, R16, R55 ;  /* 0x000000102a377223 */ /* 0x041fe20000000037 */
[C---:B------:R-:W-:Y:S01]  /*0e30*/  FFMA R48, R42.reuse, R17, R48 ;  /* 0x000000112a307223 */ /* 0x040fe20000000030 */
[C---:B------:R-:W-:Y:S01]  /*0e40*/  FFMA R51, R42.reuse, R18, R51 ;  /* 0x000000122a337223 */ /* 0x040fe20000000033 */
[C---:B------:R-:W-:Y:S01]  /*0e50*/  FFMA R46, R42.reuse, R19, R46 ;  /* 0x000000132a2e7223 */ /* 0x040fe2000000002e */
[C---:B-----5:R-:W-:Y:S01]  /*0e60*/  FFMA R49, R42.reuse, R20, R49 ;  /* 0x000000142a317223 */ /* 0x060fe20000000031 */
[C---:B------:R-:W-:Y:S01]  /*0e70*/  FFMA R50, R42.reuse, R21, R50 ;  /* 0x000000152a327223 */ /* 0x040fe20000000032 */
[C---:B------:R-:W-:Y:S01]  /*0e80*/  FFMA R9, R42.reuse, R22, R59 ;  /* 0x000000162a097223 */ /* 0x040fe2000000003b */
[----:B------:R-:W-:Y:S01]  /*0e90*/  FFMA R42, R42, R23, R58 ;  /* 0x000000172a2a7223 */ /* 0x000fe2000000003a */
[----:B------:R-:W-:Y:S01]  /*0ea0*/  FFMA R59, R24, R56, R61 ;  /* 0x00000038183b7223 */ /* 0x000fe2000000003d */
[C---:B------:R-:W-:Y:S01]  /*0eb0*/  FFMA R47, R56.reuse, R25, R47 ;  /* 0x00000019382f7223 */ /* 0x040fe2000000002f */
[C---:B------:R-:W-:Y:S01]  /*0ec0*/  FFMA R45, R56.reuse, R26, R45 ;  /* 0x0000001a382d7223 */ /* 0x040fe2000000002d */
[C---:B------:R-:W-:Y:S01]  /*0ed0*/  FFMA R44, R56.reuse, R27, R44 ;  /* 0x0000001b382c7223 */ /* 0x040fe2000000002c */
[C---:B-1----:R-:W-:Y:S01]  /*0ee0*/  FFMA R57, R56.reuse, R28, R57 ;  /* 0x0000001c38397223 */ /* 0x042fe20000000039 */
        /* <DEDUP_REMOVED lines=10> */
[----:B------:R-:W-:Y:S01]  /*0f90*/  FFMA R46, R56, R35, R46 ;  /* 0x00000023382e7223 */ /* 0x000fe2000000002e */
[----:B------:R-:W-:Y:S05]  /*0fa0*/  @P0 BRA `(.L_x_41) ;  /* 0xfffff2f000000947 */ /* 0x000fea000383ffff */
[----:B------:R-:W-:Y:S01]  /*0fb0*/  MOV R3, 0x4 ;  /* 0x0000000400037802 */ /* 0x000fe20000000f00 */
        /* <DEDUP_REMOVED lines=19> */
.L_x_42:
        /* <DEDUP_REMOVED lines=9> */
.L_x_103:


//--------------------- .text.tvmgen_default_fused_nn_contrib_conv2d_winograd_without_weight_transform_add_nn_relu_2_kernel_2 --------------------------
	.section	.text.tvmgen_default_fused_nn_contrib_conv2d_winograd_without_weight_transform_add_nn_relu_2_kernel_2,"ax",@progbits
	.sectioninfo	@"SHI_REGISTERS=29"
	.align	128
        .global         tvmgen_default_fused_nn_contrib_conv2d_winograd_without_weight_transform_add_nn_relu_2_kernel_2
        .type           tvmgen_default_fused_nn_contrib_conv2d_winograd_without_weight_transform_add_nn_relu_2_kernel_2,@function
        .size           tvmgen_default_fused_nn_contrib_conv2d_winograd_without_weight_transform_add_nn_relu_2_kernel_2,(.L_x_104 - tvmgen_default_fused_nn_contrib_conv2d_winograd_without_weight_transform_add_nn_relu_2_kernel_2)
        .other          tvmgen_default_fused_nn_contrib_conv2d_winograd_without_weight_transform_add_nn_relu_2_kernel_2,@"STO_CUDA_ENTRY STV_DEFAULT"
tvmgen_default_fused_nn_contrib_conv2d_winograd_without_weight_transform_add_nn_relu_2_kernel_2:
.text.tvmgen_default_fused_nn_contrib_conv2d_winograd_without_weight_transform_add_nn_relu_2_kernel_2:
[----:B------:R-:W-:Y:S02]  /*0000*/  MOV R1, c[0x0][0x28] ;  /* 0x00000a0000017a02 */ /* 0x000fe40000000f00 */
[----:B------:R-:W0:Y:S01]  /*0010*/  S2R R7, SR_CTAID.X ;  /* 0x0000000000077919 */ /* 0x000e220000002500 */
[----:B------:R-:W-:Y:S01]  /*0020*/  MOV R6, RZ ;  /* 0x000000ff00067202 */ /* 0x000fe20000000f00 */
[----:B------:R-:W-:Y:S02]  /*0030*/  ULDC.64 UR4, c[0x0][0x118] ;  /* 0x0000460000047ab9 */ /* 0x000fe40000000a00 */
[----:B------:R-:W0:Y:S02]  /*0040*/  S2R R2, SR_TID.X ;  /* 0x0000000000027919 */ /* 0x000e240000002100 */
[----:B0-----:R-:W-:-:S05]  /*0050*/  LEA R3, R7, R2, 0x7 ;  /* 0x0000000207037211 */ /* 0x001fca00078e38ff */
[----:B------:R-:W-:-:S04]  /*0060*/  IMAD R4, R7, -0x62, R3 ;  /* 0xffffff9e07047824 */ /* 0x000fc800078e0203 */
[----:B------:R-:W-:-:S04]  /*0070*/  IMAD.HI R0, R4, 0x5397829d, RZ ;  /* 0x5397829d04007827 */ /* 0x000fc800078e02ff */
[----:B------:R-:W-:Y:S01]  /*0080*/  IMAD R7, R7, -0x1c, R4 ;  /* 0xffffffe407077824 */ /* 0x000fe200078e0204 */
[----:B------:R-:W-:-:S03]  /*0090*/  SHF.R.U32.HI R5, RZ, 0x1f, R0 ;  /* 0x0000001fff057819 */ /* 0x000fc60000011600 */
[----:B------:R-:W-:Y:S01]  /*00a0*/  IMAD.HI R6, R7, -0x6db6db6d, R6 ;  /* 0x9249249307067827 */ /* 0x000fe200078e0206 */
[----:B------:R-:W-:-:S03]  /*00b0*/  LEA.HI.SX32 R5, R0, R5, 0x1c ;  /* 0x0000000500057211 */ /* 0x000fc600078fe2ff */
[----:B------:R-:W-:Y:S01]  /*00c0*/  IMAD.HI R0, R3, 0x5397829d, RZ ;  /* 0x5397829d03007827 */ /* 0x000fe200078e02ff */
[----:B------:R-:W-:-:S03]  /*00d0*/  SHF.R.U32.HI R13, RZ, 0x1f, R6 ;  /* 0x0000001fff0d7819 */ /* 0x000fc60000011606 */
[----:B------:R-:W-:Y:S01]  /*00e0*/  IMAD R5, R5, -0x31, R4 ;  /* 0xffffffcf05057824 */ /* 0x000fe200078e0204 */
[----:B------:R-:W-:Y:S02]  /*00f0*/  MOV R4, RZ ;  /* 0x000000ff00047202 */ /* 0x000fe40000000f00 */
[----:B------:R-:W-:Y:S02]  /*0100*/  SHF.R.U32.HI R9, RZ, 0x1f, R0 ;  /* 0x0000001fff097819 */ /* 0x000fe40000011600 */
[----:B------:R-:W-:Y:S01]  /*0110*/  LEA.HI.SX32 R13, R6, R13, 0x1e ;  /* 0x0000000d060d7211 */ /* 0x000fe200078ff2ff */
[----:B------:R-:W-:Y:S01]  /*0120*/  IMAD.HI R2, R5, -0x6db6db6d, R4 ;  /* 0x9249249305027827 */ /* 0x000fe200078e0204 */
[----:B------:R-:W-:Y:S02]  /*0130*/  LEA.HI.SX32 R23, R0, R9, 0x1c ;  /* 0x0000000900177211 */ /* 0x000fe400078fe2ff */
[----:B------:R-:W-:Y:S01]  /*0140*/  MOV R0, 0x4 ;  /* 0x0000000400007802 */ /* 0x000fe20000000f00 */
[----:B------:R-:W-:Y:S01]  /*0150*/  IMAD R22, R13, -0x7, R7 ;  /* 0xfffffff90d167824 */ /* 0x000fe200078e0207 */
[----:B------:R-:W-:Y:S01]  /*0160*/  SHF.R.U32.HI R11, RZ, 0x1f, R2 ;  /* 0x0000001fff0b7819 */ /* 0x000fe20000011602 */
[----:B------:R-:W-:-:S03]  /*0170*/  IMAD R9, R23, 0x31, R5 ;  /* 0x0000003117097824 */ /* 0x000fc600078e0205 */
[----:B------:R-:W-:-:S05]  /*0180*/  LEA.HI.SX32 R11, R2, R11, 0x1e ;  /* 0x0000000b020b7211 */ /* 0x000fca00078ff2ff */
[----:B------:R-:W-:-:S05]  /*0190*/  IMAD R11, R11, 0x7, -R5 ;  /* 0x000000070b0b7824 */ /* 0x000fca00078e0a05 */
[----:B------:R-:W-:-:S05]  /*01a0*/  IADD3 R5, R11, R9, R22 ;  /* 0x000000090b057210 */ /* 0x000fca0007ffe016 */
[----:B------:R-:W-:-:S05]  /*01b0*/  IMAD.WIDE R4, R5, R0, c[0x0][0x168] ;  /* 0x00005a0005047625 */ /* 0x000fca00078e0200 */
[----:B------:R-:W2:Y:S04]  /*01c0*/  LDG.E.CONSTANT R25, [R4.64+0xc400] ;  /* 0x00c4000404197981 */ /* 0x000ea8000c1e9900 */
[----:B------:R-:W3:Y:S04]  /*01d0*/  LDG.E.CONSTANT R24, [R4.64] ;  /* 0x0000000404187981 */ /* 0x000ee8000c1e9900 */
[----:B------:R-:W4:Y:S04]  /*01e0*/  LDG.E.CONSTANT R19, [R4.64+0x31000] ;  /* 0x0310000404137981 */ /* 0x000f28000c1e9900 */
[----:B------:R-:W5:Y:S04]  /*01f0*/  LDG.E.CONSTANT R18, [R4.64+0x3d400] ;  /* 0x03d4000404127981 */ /* 0x000f68000c1e9900 */
[----:B------:R0:W5:Y:S04]  /*0200*/  LDG.E.CONSTANT R21, [R4.64+0x18800] ;  /* 0x0188000404157981 */ /* 0x000168000c1e9900 */
        /* <DEDUP_REMOVED lines=8> */
[----:B------:R0:W5:Y:S01]  /*0290*/  LDG.E.CONSTANT R11, [R4.64+0x9f400] ;  /* 0x09f40004040b7981 */ /* 0x000162000c1e9900 */
[----:B------:R-:W-:-:S03]  /*02a0*/  IMAD.WIDE R6, R23, R0, c[0x0][0x170] ;  /* 0x00005c0017067625 */ /* 0x000fc600078e0200 */
[----:B------:R0:W5:Y:S04]  /*02b0*/  LDG.E.CONSTANT R8, [R4.64+0xab800] ;  /* 0x0ab8000404087981 */ /* 0x000168000c1e9900 */
[----:B------:R0:W5:Y:S04]  /*02c0*/  LDG.E.CONSTANT R14, [R4.64+0xb7c00] ;  /* 0x0b7c0004040e7981 */ /* 0x000168000c1e9900 */
[----:B------:R1:W5:Y:S01]  /*02d0*/  LDG.E.CONSTANT R6, [R6.64] ;  /* 0x0000000406067981 */ /* 0x000362000c1e9900 */
[----:B------:R-:W-:-:S05]  /*02e0*/  MOV R2, RZ ;  /* 0x000000ff00027202 */ /* 0x000fca0000000f00 */
[----:B------:R-:W-:-:S05]  /*02f0*/  IMAD.HI R2, R3, -0x6db6db6d, R2 ;  /* 0x9249249303027827 */ /* 0x000fca00078e0202 */
[----:B------:R-:W-:-:S04]  /*0300*/  SHF.R.U32.HI R3, RZ, 0x1f, R2 ;  /* 0x0000001fff037819 */ /* 0x000fc80000011602 */
[----:B------:R-:W-:-:S05]  /*0310*/  LEA.HI.SX32 R3, R2, R3, 0x1e ;  /* 0x0000000302037211 */ /* 0x000fca00078ff2ff */
[----:B------:R-:W-:Y:S01]  /*0320*/  IMAD R2, R3, 0xe, R22 ;  /* 0x0000000e03027824 */ /* 0x000fe200078e0216 */
[----:B--2---:R-:W-:Y:S01]  /*0330*/  FADD R22, RZ, -R25 ;  /* 0x80000019ff167221 */ /* 0x004fe20000000000 */
[----:B---3--:R-:W-:Y:S01]  /*0340*/  FADD R24, RZ, R24 ;  /* 0x00000018ff187221 */ /* 0x008fe20000000000 */
[----:B----4-:R-:W-:Y:S01]  /*0350*/  FADD R23, RZ, -R19 ;  /* 0x80000013ff177221 */ /* 0x010fe20000000000 */
[----:B-----5:R-:W-:Y:S02]  /*0360*/  FADD R26, RZ, R18 ;  /* 0x00000012ff1a7221 */ /* 0x020fe40000000000 */
[----:B------:R-:W-:Y:S01]  /*0370*/  FADD R24, R24, R25 ;  /* 0x0000001918187221 */ /* 0x000fe20000000000 */
[----:B0-----:R-:W-:Y:S01]  /*0380*/  FADD R4, -R18, R23 ;  /* 0x0000001712047221 */ /* 0x001fe20000000100 */
[----:B------:R-:W-:Y:S01]  /*0390*/  FADD R3, R21, R22 ;  /* 0x0000001615037221 */ /* 0x000fe20000000000 */
[----:B------:R-:W-:Y:S01]  /*03a0*/  FADD R5, -R17, R26 ;  /* 0x0000001a11057221 */ /* 0x000fe20000000100 */
[----:B------:R-:W-:-:S02]  /*03b0*/  FADD R24, R24, R21 ;  /* 0x0000001518187221 */ /* 0x000fc40000000000 */
[----:B------:R-:W-:Y:S01]  /*03c0*/  FADD R3, R3, R20 ;  /* 0x0000001403037221 */ /* 0x000fe20000000000 */
[----:B------:R-:W-:Y:S01]  /*03d0*/  FADD R20, -R17, R4 ;  /* 0x0000000411147221 */ /* 0x000fe20000000100 */
[----:B-1----:R-:W-:Y:S01]  /*03e0*/  FADD R7, -R16, R5 ;  /* 0x0000000510077221 */ /* 0x002fe20000000100 */
[----:B------:R-:W-:Y:S01]  /*03f0*/  FADD R19, R24, R19 ;  /* 0x0000001318137221 */ /* 0x000fe20000000000 */
[----:B------:R-:W-:Y:S01]  /*0400*/  FADD R4, -R18, R3 ;  /* 0x0000000312047221 */ /* 0x000fe20000000100 */
[----:B------:R-:W-:Y:S01]  /*0410*/  FADD R5, R15, R20 ;  /* 0x000000140f057221 */ /* 0x000fe20000000000 */
[C---:B------:R-:W-:Y:S01]  /*0420*/  FADD R7, -R12.reuse, R7 ;  /* 0x000000070c077221 */ /* 0x040fe20000000100 */
        /* <DEDUP_REMOVED lines=35> */
.L_x_43:
        /* <DEDUP_REMOVED lines=10> */
.L_x_104:


//--------------------- .text.tvmgen_default_fused_nn_contrib_conv2d_winograd_without_weight_transform_add_nn_relu_kernel_1 --------------------------
	.section	.text.tvmgen_default_fused_nn_contrib_conv2d_winograd_without_weight_transform_add_nn_relu_kernel_1,"ax",@progbits
	.sectionflags	@"SHF_BARRIERS=1"
	.sectioninfo	@"SHI_REGISTERS=56"
	.align	128
        .global         tvmgen_default_fused_nn_contrib_conv2d_winograd_without_weight_transform_add_nn_relu_kernel_1
        .type           tvmgen_default_fused_nn_contrib_conv2d_winograd_without_weight_transform_add_nn_relu_kernel_1,@function
        .size           tvmgen_default_fused_nn_contrib_conv2d_winograd_without_weight_transform_add_nn_relu_kernel_1,(.L_x_105 - tvmgen_default_fused_nn_contrib_conv2d_winograd_without_weight_transform_add_nn_relu_kernel_1)
        .other          tvmgen_default_fused_nn_contrib_conv2d_winograd_without_weight_transform_add_nn_relu_kernel_1,@"STO_CUDA_ENTRY STV_DEFAULT"
tvmgen_default_fused_nn_contrib_conv2d_winograd_without_weight_transform_add_nn_relu_kernel_1:
.text.tvmgen_default_fused_nn_contrib_conv2d_winograd_without_weight_transform_add_nn_relu_kernel_1:
[----:B------:R-:W-:Y:S02]  /*0000*/  MOV R1, c[0x0][0x28] ;  /* 0x00000a0000017a02 */ /* 0x000fe40000000f00 */
[----:B------:R-:W0:Y:S01]  /*0010*/  S2R R2, SR_TID.X ;  /* 0x0000000000027919 */ /* 0x000e220000002100 */
[----:B------:R-:W-:Y:S01]  /*0020*/  MOV R4, RZ ;  /* 0x000000ff00047202 */ /* 0x000fe20000000f00 */
[----:B------:R-:W-:Y:S01]  /*0030*/  CS2R R50, SRZ ;  /* 0x0000000000327805 */ /* 0x000fe2000001ff00 */
[----:B------:R-:W-:Y:S01]  /*0040*/  CS2R R48, SRZ ;  /* 0x0000000000307805 */ /* 0x000fe2000001ff00 */
[----:B------:R-:W1:Y:S01]  /*0050*/  S2R R0, SR_TID.Y ;  /* 0x0000000000007919 */ /* 0x000e620000002200 */
[----:B------:R-:W-:Y:S01]  /*0060*/  CS2R R44, SRZ ;  /* 0x00000000002c7805 */ /* 0x000fe2000001ff00 */
[----:B------:R-:W-:Y:S01]  /*0070*/  CS2R R40, SRZ ;  /* 0x0000000000287805 */ /* 0x000fe2000001ff00 */
[----:B------:R-:W-:Y:S01]  /*0080*/  CS2R R28, SRZ ;  /* 0x00000000001c7805 */ /* 0x000fe2000001ff00 */
[----:B------:R-:W2:Y:S01]  /*0090*/  S2R R3, SR_CTAID.Y ;  /* 0x0000000000037919 */ /* 0x000ea20000002600 */
[----:B------:R-:W-:Y:S01]  /*00a0*/  CS2R R46, SRZ ;  /* 0x00000000002e7805 */ /* 0x000fe2000001ff00 */
[----:B------:R-:W-:Y:S01]  /*00b0*/  CS2R R36, SRZ ;  /* 0x0000000000247805 */ /* 0x000fe2000001ff00 */
[----:B------:R-:W-:Y:S01]  /*00c0*/  CS2R R42, SRZ ;  /* 0x00000000002a7805 */ /* 0x000fe2000001ff00 */
[----:B------:R-:W-:Y:S01]  /*00d0*/  MOV R39, RZ ;  /* 0x000000ff00277202 */ /* 0x000fe20000000f00 */
[----:B------:R-:W-:Y:S01]  /*00e0*/  CS2R R26, SRZ ;  /* 0x00000000001a7805 */ /* 0x000fe2000001ff00 */
[----:B------:R-:W-:Y:S01]  /*00f0*/  CS2R R32, SRZ ;  /* 0x0000000000207805 */ /* 0x000fe2000001ff00 */
[----:B------:R-:W-:Y:S01]  /*0100*/  CS2R R24, SRZ ;  /* 0x0000000000187805 */ /* 0x000fe2000001ff00 */
[----:B------:R-:W-:Y:S01]  /*0110*/  CS2R R10, SRZ ;  /* 0x00000000000a7805 */ /* 0x000fe2000001ff00 */
[----:B------:R-:W-:Y:S01]  /*0120*/  CS2R R22, SRZ ;  /* 0x0000000000167805 */ /* 0x000fe2000001ff00 */
[----:B------:R-:W-:Y:S01]  /*0130*/  CS2R R30, SRZ ;  /* 0x00000000001e7805 */ /* 0x000fe2000001ff00 */
[----:B------:R-:W-:Y:S01]  /*0140*/  MOV R9, RZ ;  /* 0x000000ff00097202 */ /* 0x000fe20000000f00 */
[----:B------:R-:W-:Y:S01]  /*0150*/  CS2R R20, SRZ ;  /* 0x0000000000147805 */ /* 0x000fe2000001ff00 */
[----:B0-----:R-:W-:-:S05]  /*0160*/  SHF.R.S32.HI R5, RZ, 0x1, R2 ;  /* 0x00000001ff057819 */ /* 0x001fca0000011402 */
[----:B-1----:R-:W-:Y:S02]  /*0170*/  IMAD R6, R0, 0x31, R5 ;  /* 0x0000003100067824 */ /* 0x002fe400078e0205 */
.L_x_45:
[----:B------:R-:W-:Y:S01]  /*0180*/  BAR.SYNC.DEFER_BLOCKING 0x0 ;  /* 0x0000000000007b1d */ /* 0x000fe20000010000 */
[C---:B------:R-:W-:Y:S01]  /*0190*/  ISETP.GT.AND P0, PT, R0.reuse, RZ, PT ;  /* 0x000000ff0000720c */ /* 0x040fe20003f04270 */
[C---:B------:R-:W-:Y:S01]  /*01a0*/  IMAD R18, R0.reuse, 0x62, R2 ;  /* 0x0000006200127824 */ /* 0x040fe200078e0202 */
[----:B------:R-:W-:Y:S02]  /*01b0*/  ISETP.GT.AND P1, PT, R0, 0x2, PT ;  /* 0x000000020000780c */ /* 0x000fe40003f24270 */
[C---:B------:R-:W-:Y:S01]  /*01c0*/  ISETP.GT.OR P0, PT, R6.reuse, 0x1d, P0 ;  /* 0x0000001d0600780c */ /* 0x040fe20000704670 */
[----:B------:R-:W0:Y:S01]  /*01d0*/  S2R R7, SR_CTAID.Z ;  /* 0x0000000000077919 */ /* 0x000e220000002700 */
[----:B------:R-:W-:Y:S01]  /*01e0*/  ISETP.GT.OR P1, PT, R6, 0x7f, P1 ;  /* 0x0000007f0600780c */ /* 0x000fe20000f24670 */
[----:B------:R-:W-:Y:S01]  /*01f0*/  ULDC.64 UR4, c[0x0][0x118] ;  /* 0x0000460000047ab9 */ /* 0x000fe20000000a00 */
[----:B--2---:R-:W-:Y:S02]  /*0200*/  SHF.L.U32 R12, R3, 0x5, RZ ;  /* 0x00000005030c7819 */ /* 0x004fe400000006ff */
[----:B------:R-:W-:-:S07]  /*0210*/  MOV R19, 0x4 ;  /* 0x0000000400137802 */ /* 0x000fce0000000f00 */
[--C-:B------:R-:W-:Y:S02]  /*0220*/  @!P0 SHF.R.U32.HI R13, RZ, 0x1, R2.reuse ;  /* 0x00000001ff0d8819 */ /* 0x100fe40000011602 */
[----:B------:R-:W-:Y:S02]  /*0230*/  @!P1 SHF.R.U32.HI R5, RZ, 0x1, R2 ;  /* 0x00000001ff059819 */ /* 0x000fe40000011602 */
[----:B------:R-:W-:Y:S01]  /*0240*/  @!P0 IADD3 R14, R18, 0xc4, RZ ;  /* 0x000000c4120e8810 */ /* 0x000fe20007ffe0ff */
[C---:B------:R-:W-:Y:S02]  /*0250*/  @!P0 IMAD R13, R0.reuse, 0x31, R13 ;  /* 0x00000031000d8824 */ /* 0x040fe400078e020d */
[----:B------:R-:W-:Y:S01]  /*0260*/  @!P1 IMAD R8, R0, 0x31, R5 ;  /* 0x0000003100089824 */ /* 0x000fe200078e0205 */
[----:B------:R-:W-:Y:S02]  /*0270*/  @!P0 LOP3.LUT R14, R14, 0x1f, RZ, 0xc0, !PT ;  /* 0x0000001f0e0e8812 */ /* 0x000fe400078ec0ff */
[----:B------:R-:W-:-:S02]  /*0280*/  @!P0 SHF.L.U32 R13, R13, 0x2, RZ ;  /* 0x000000020d0d8819 */ /* 0x000fc400000006ff */
[-C--:B0-----:R-:W-:Y:S02]  /*0290*/  @!P0 LEA R15, R7, R12.reuse, 0xc ;  /* 0x0000000c070f8211 */ /* 0x081fe400078e60ff */
[----:B------:R-:W-:Y:S02]  /*02a0*/  @!P0 LOP3.LUT R13, R13, 0xfffffff8, RZ, 0xc0, !PT ;  /* 0xfffffff80d0d8812 */ /* 0x000fe400078ec0ff */
[----:B------:R-:W-:Y:S02]  /*02b0*/  @!P1 LEA R5, R7, R12, 0xc ;  /* 0x0000000c07059211 */ /* 0x000fe400078e60ff */
[----:B------:R-:W-:Y:S02]  /*02c0*/  @!P0 IADD3 R13, R13, 0x188, RZ ;  /* 0x000001880d0d8810 */ /* 0x000fe40007ffe0ff */
[----:B------:R-:W-:Y:S02]  /*02d0*/  @!P1 SHF.L.U32 R8, R8, 0x2, RZ ;  /* 0x0000000208089819 */ /* 0x000fe400000006ff */
[----:B------:R-:W-:Y:S01]  /*02e0*/  @!P0 LEA R16, R4, R15, 0x9 ;  /* 0x0000000f04108211 */ /* 0x000fe200078e48ff */
[----:B------:R-:W-:Y:S01]  /*02f0*/  IMAD R15, R7, 0x3100, R18 ;  /* 0x00003100070f7824 */ /* 0x000fe200078e0212 */
[----:B------:R-:W-:-:S02]  /*0300*/  @!P0 LOP3.LUT R13, R13, 0xffffffc0, RZ, 0xc0, !PT ;  /* 0xffffffc00d0d8812 */ /* 0x000fc400078ec0ff */
[----:B------:R-:W-:Y:S02]  /*0310*/  @!P1 LOP3.LUT R12, R18, 0x1f, RZ, 0xc0, !PT ;  /* 0x0000001f120c9812 */ /* 0x000fe400078ec0ff */
[----:B------:R-:W-:Y:S02]  /*0320*/  @!P1 LEA R5, R4, R5, 0x9 ;  /* 0x0000000504059211 */ /* 0x000fe400078e48ff */
[----:B------:R-:W-:Y:S02]  /*0330*/  @!P1 LOP3.LUT R8, R8, 0xffffffc0, RZ, 0xc0, !PT ;  /* 0xffffffc008089812 */ /* 0x000fe400078ec0ff */
[----:B------:R-:W-:Y:S02]  /*0340*/  @!P0 IADD3 R14, R14, R16, R13 ;  /* 0x000000100e0e8210 */ /* 0x000fe40007ffe00d */
[----:B------:R-:W-:Y:S01]  /*0350*/  @!P1 IADD3 R5, R12, R5, R8 ;  /* 0x000000050c059210 */ /* 0x000fe20007ffe008 */
[----:B------:R-:W-:Y:S02]  /*0360*/  IMAD R12, R4, 0x620, R15 ;  /* 0x00000620040c7824 */ /* 0x000fe400078e020f */
[----:B------:R-:W-:-:S04]  /*0370*/  @!P0 IMAD.WIDE R14, R14, R19, c[0x0][0x170] ;  /* 0x00005c000e0e8625 */ /* 0x000fc800078e0213 */
[-C--:B------:R-:W-:Y:S02]  /*0380*/  @!P1 IMAD.WIDE R16, R5, R19.reuse, c[0x0][0x170] ;  /* 0x00005c0005109625 */ /* 0x080fe400078e0213 */
[----:B------:R0:W2:Y:S02]  /*0390*/  @!P0 LDG.E.CONSTANT R15, [R14.64] ;  /* 0x000000040e0f8981 */ /* 0x0000a4000c1e9900 */
[----:B------:R-:W-:Y:S02]  /*03a0*/  IMAD.WIDE R12, R12, R19, c[0x0][0x168] ;  /* 0x00005a000c0c7625 */ /* 0x000fe400078e0213 */
[----:B------:R-:W3:Y:S04]  /*03b0*/  @!P1 LDG.E.CONSTANT R17, [R16.64] ;  /* 0x0000000410119981 */ /* 0x000ee8000c1e9900 */
[----:B------:R-:W4:Y:S04]  /*03c0*/  LDG.E.CONSTANT R19, [R12.64] ;  /* 0x000000040c137981 */ /* 0x000f28000c1e9900 */
[----:B------:R-:W5:Y:S04]  /*03d0*/  LDG.E.CONSTANT R35, [R12.64+0x310] ;  /* 0x000310040c237981 */ /* 0x000f68000c1e9900 */
[----:B------:R-:W5:Y:S04]  /*03e0*/  LDG.E.CONSTANT R53, [R12.64+0x620] ;  /* 0x000620040c357981 */ /* 0x000f68000c1e9900 */
[----:B------:R-:W5:Y:S04]  /*03f0*/  LDG.E.CONSTANT R34, [R12.64+0x930] ;  /* 0x000930040c227981 */ /* 0x000f68000c1e9900 */
[----:B------:R-:W5:Y:S04]  /*0400*/  LDG.E.CONSTANT R38, [R12.64+0xc40] ;  /* 0x000c40040c267981 */ /* 0x000f68000c1e9900 */
[----:B------:R-:W5:Y:S04]  /*0410*/  LDG.E.CONSTANT R52, [R12.64+0xf50] ;  /* 0x000f50040c347981 */ /* 0x000f68000c1e9900 */
[----:B------:R-:W5:Y:S04]  /*0420*/  LDG.E.CONSTANT R5, [R12.64+0x1260] ;  /* 0x001260040c057981 */ /* 0x000f68000c1e9900 */
[----:B0-----:R-:W5:Y:S01]  /*0430*/  LDG.E.CONSTANT R14, [R12.64+0x1570] ;  /* 0x001570040c0e7981 */ /* 0x001f62000c1e9900 */
[----:B------:R-:W-:Y:S01]  /*0440*/  LEA R8, R2, 0x400, 0x2 ;  /* 0x0000040002087811 */ /* 0x000fe200078e10ff */
[----:B------:R-:W-:-:S02]  /*0450*/  UMOV UR4, 0x188 ;  /* 0x0000018800047882 */ /* 0x000fc40000000000 */
[----:B--2---:R-:W-:Y:S04]  /*0460*/  @!P0 STS [R18.X4+0x310], R15 ;  /* 0x0003100f12008388 */ /* 0x004fe80000004800 */
[----:B---3--:R-:W-:Y:S04]  /*0470*/  @!P1 STS [R18.X4], R17 ;  /* 0x0000001112009388 */ /* 0x008fe80000004800 */
[----:B----4-:R-:W-:Y:S04]  /*0480*/  STS [R18.X4+0x400], R19 ;  /* 0x0004001312007388 */ /* 0x010fe80000004800 */
[----:B-----5:R-:W-:Y:S04]  /*0490*/  STS [R18.X4+0x710], R35 ;  /* 0x0007102312007388 */ /* 0x020fe80000004800 */
[----:B------:R-:W-:Y:S04]  /*04a0*/  STS [R18.X4+0xa20], R53 ;  /* 0x000a203512007388 */ /* 0x000fe80000004800 */
[----:B------:R-:W-:Y:S04]  /*04b0*/  STS [R18.X4+0xd30], R34 ;  /* 0x000d302212007388 */ /* 0x000fe80000004800 */
[----:B------:R-:W-:Y:S04]  /*04c0*/  STS [R18.X4+0x1040], R38 ;  /* 0x0010402612007388 */ /* 0x000fe80000004800 */
[----:B------:R-:W-:Y:S04]  /*04d0*/  STS [R18.X4+0x1350], R52 ;  /* 0x0013503412007388 */ /* 0x000fe80000004800 */
[----:B------:R0:W-:Y:S04]  /*04e0*/  STS [R18.X4+0x1660], R5 ;  /* 0x0016600512007388 */ /* 0x0001e80000004800 */
[----:B------:R1:W-:Y:S01]  /*04f0*/  STS [R18.X4+0x1970], R14 ;  /* 0x0019700e12007388 */ /* 0x0003e20000004800 */
[----:B0-----:R-:W-:-:S03]  /*0500*/  LEA R5, R0, 0x40, 0x5 ;  /* 0x0000004000057811 */ /* 0x001fc600078e28ff */
[----:B------:R-:W-:Y:S06]  /*0510*/  BAR.SYNC.DEFER_BLOCKING 0x0 ;  /* 0x0000000000007b1d */ /* 0x000fec0000010000 */
.L_x_44:
[----:B------:R-:W-:Y:S04]  /*0520*/  LDS R52, [R8+UR4+-0x188] ;  /* 0xfffe780408347984 */ /* 0x000fe80008000800 */
[----:B-1----:R-:W0:Y:S04]  /*0530*/  LDS.128 R12, [R5+-0x40] ;  /* 0xffffc000050c7984 */ /* 0x002e280000000c00 */
[----:B------:R-:W1:Y:S04]  /*0540*/  LDS R38, [R8+UR4] ;  /* 0x0000000408267984 */ /* 0x000e680008000800 */
[----:B------:R-:W2:Y:S04]  /*0550*/  LDS.128 R16, [R5] ;  /* 0x0000000005107984 */ /* 0x000ea80000000c00 */
[----:B------:R-:W-:Y:S04]  /*0560*/  LDS R35, [R8+UR4+0x188] ;  /* 0x0001880408237984 */ /* 0x000fe80008000800 */
[----:B------:R-:W-:Y:S01]  /*0570*/  LDS R34, [R8+UR4+0x310] ;  /* 0x0003100408227984 */ /* 0x000fe20008000800 */
[----:B0-----:R-:W-:Y:S01]  /*0580*/  FFMA R20, R12, R52, R20 ;  /* 0x000000340c147223 */ /* 0x001fe20000000014 */
[C---:B------:R-:W-:Y:S01]  /*0590*/  FFMA R21, R52.reuse, R13, R21 ;  /* 0x0000000d34157223 */ /* 0x040fe20000000015 */
[C---:B------:R-:W-:Y:S01]  /*05a0*/  FFMA R24, R52.reuse, R14, R24 ;  /* 0x0000000e34187223 */ /* 0x040fe20000000018 */
[----:B------:R-:W-:Y:S01]  /*05b0*/  FFMA R31, R52, R15, R31 ;  /* 0x0000000f341f7223 */ /* 0x000fe2000000001f */
[----:B-1----:R-:W-:Y:S01]  /*05c0*/  FFMA R22, R12, R38, R22 ;  /* 0x000000260c167223 */ /* 0x002fe20000000016 */
[C---:B------:R-:W-:Y:S01]  /*05d0*/  FFMA R26, R38.reuse, R13, R26 ;  /* 0x0000000d261a7223 */ /* 0x040fe2000000001a */
[C---:B------:R-:W-:Y:S01]  /*05e0*/  FFMA R33, R38.reuse, R14, R33 ;  /* 0x0000000e26217223 */ /* 0x040fe20000000021 */
[----:B------:R-:W-:Y:S01]  /*05f0*/  FFMA R41, R38, R15, R41 ;  /* 0x0000000f26297223 */ /* 0x000fe20000000029 */
[----:B--2---:R-:W-:Y:S01]  /*0600*/  FFMA R42, R52, R16, R42 ;  /* 0x00000010342a7223 */ /* 0x004fe2000000002a */
[----:B------:R-:W-:Y:S01]  /*0610*/  FFMA R46, R16, R38, R46 ;  /* 0x00000026102e7223 */ /* 0x000fe2000000002e */
[-C--:B------:R-:W-:Y:S01]  /*0620*/  FFMA R45, R52, R17.reuse, R45 ;  /* 0x00000011342d7223 */ /* 0x080fe2000000002d */
[----:B------:R-:W-:Y:S01]  /*0630*/  FFMA R49, R38, R17, R49 ;  /* 0x0000001126317223 */ /* 0x000fe20000000031 */
[-C--:B------:R-:W-:Y:S01]  /*0640*/  FFMA R27, R52, R18.reuse, R27 ;  /* 0x00000012341b7223 */ /* 0x080fe2000000001b */
[----:B------:R-:W-:Y:S01]  /*0650*/  FFMA R29, R38, R18, R29 ;  /* 0x00000012261d7223 */ /* 0x000fe2000000001d */
[-C--:B------:R-:W-:Y:S01]  /*0660*/  FFMA R28, R52, R19.reuse, R28 ;  /* 0x00000013341c7223 */ /* 0x080fe2000000001c */
[C---:B------:R-:W-:Y:S01]  /*0670*/  FFMA R40, R38.reuse, R19, R40 ;  /* 0x0000001326287223 */ /* 0x040fe20000000028 */
[----:B------:R-:W0:Y:S04]  /*0680*/  LDS.128 R12, [R5+-0x30] ;  /* 0xffffd000050c7984 */ /* 0x000e280000000c00 */
[----:B------:R-:W1:Y:S01]  /*0690*/  LDS.128 R16, [R5+0x10] ;  /* 0x0000100005107984 */ /* 0x000e620000000c00 */
[C---:B0-----:R-:W-:Y:S01]  /*06a0*/  FFMA R11, R38.reuse, R12, R11 ;  /* 0x0000000c260b7223 */ /* 0x041fe2000000000b */
[C---:B------:R-:W-:Y:S01]  /*06b0*/  FFMA R25, R38.reuse, R13, R25 ;  /* 0x0000000d26197223 */ /* 0x040fe20000000019 */
[C---:B------:R-:W-:Y:S01]  /*06c0*/  FFMA R32, R38.reuse, R14, R32 ;  /* 0x0000000e26207223 */ /* 0x040fe20000000020 */
[C---:B------:R-:W-:Y:S01]  /*06d0*/  FFMA R37, R38.reuse, R15, R37 ;  /* 0x0000000f26257223 */ /* 0x040fe20000000025 */
[C---:B-1----:R-:W-:Y:S01]  /*06e0*/  FFMA R44, R38.reuse, R16, R44 ;  /* 0x00000010262c7223 */ /* 0x042fe2000000002c */
[CC--:B------:R-:W-:Y:S01]  /*06f0*/  FFMA R48, R38.reuse, R17.reuse, R48 ;  /* 0x0000001126307223 */ /* 0x0c0fe20000000030 */
[----:B------:R-:W-:Y:S01]  /*0700*/  FFMA R50, R38, R18, R50 ;  /* 0x0000001226327223 */ /* 0x000fe20000000032 */
[C---:B------:R-:W-:Y:S01]  /*0710*/  FFMA R39, R52.reuse, R16, R39 ;  /* 0x0000001034277223 */ /* 0x040fe20000000027 */
[C---:B------:R-:W-:Y:S01]  /*0720*/  FFMA R43, R52.reuse, R17, R43 ;  /* 0x00000011342b7223 */ /* 0x040fe2000000002b */
[C---:B------:R-:W-:Y:S01]  /*0730*/  FFMA R47, R52.reuse, R18, R47 ;  /* 0x00000012342f7223 */ /* 0x040fe2000000002f */
[-C--:B------:R-:W-:Y:S01]  /*0740*/  FFMA R36, R52, R19.reuse, R36 ;  /* 0x0000001334247223 */ /* 0x080fe20000000024 */
[----:B------:R-:W-:Y:S01]  /*0750*/  FFMA R38, R38, R19, R51 ;  /* 0x0000001326267223 */ /* 0x000fe20000000033 */
[C---:B------:R-:W-:Y:S01]  /*0760*/  FFMA R9, R52.reuse, R12, R9 ;  /* 0x0000000c34097223 */ /* 0x040fe20000000009 */
[C---:B------:R-:W-:Y:S01]  /*0770*/  FFMA R10, R52.reuse, R13, R10 ;  /* 0x0000000d340a7223 */ /* 0x040fe2000000000a */
[C---:B------:R-:W-:Y:S01]  /*0780*/  FFMA R23, R52.reuse, R14, R23 ;  /* 0x0000000e34177223 */ /* 0x040fe20000000017 */
[----:B------:R-:W-:Y:S01]  /*0790*/  FFMA R30, R52, R15, R30 ;  /* 0x0000000f341e7223 */ /* 0x000fe2000000001e */
[----:B------:R-:W0:Y:S04]  /*07a0*/  LDS.128 R16, [R5+0x80] ;  /* 0x0000800005107984 */ /* 0x000e280000000c00 */
[----:B------:R-:W1:Y:S01]  /*07b0*/  LDS.128 R12, [R5+0x40] ;  /* 0x00004000050c7984 */ /* 0x000e620000000c00 */
[C---:B0-----:R-:W-:Y:S01]  /*07c0*/  FFMA R42, R35.reuse, R16, R42 ;  /* 0x00000010232a7223 */ /* 0x041fe2000000002a */
[----:B------:R-:W-:Y:S01]  /*07d0*/  FFMA R46, R16, R34, R46 ;  /* 0x00000022102e7223 */ /* 0x000fe2000000002e */
[CC--:B------:R-:W-:Y:S01]  /*07e0*/  FFMA R45, R35.reuse, R17.reuse, R45 ;  /* 0x00000011232d7223 */ /* 0x0c0fe2000000002d */
[C---:B------:R-:W-:Y:S01]  /*07f0*/  FFMA R49, R34.reuse, R17, R49 ;  /* 0x0000001122317223 */ /* 0x040fe20000000031 */
[CC--:B------:R-:W-:Y:S01]  /*0800*/  FFMA R27, R35.reuse, R18.reuse, R27 ;  /* 0x00000012231b7223 */ /* 0x0c0fe2000000001b */
[C---:B------:R-:W-:Y:S01]  /*0810*/  FFMA R29, R34.reuse, R18, R29 ;  /* 0x00000012221d7223 */ /* 0x040fe2000000001d */
[CC--:B------:R-:W-:Y:S01]  /*0820*/  FFMA R28, R35.reuse, R19.reuse, R28 ;  /* 0x00000013231c7223 */ /* 0x0c0fe2000000001c */
[----:B------:R-:W-:Y:S01]  /*0830*/  FFMA R40, R34, R19, R40 ;  /* 0x0000001322287223 */ /* 0x000fe20000000028 */
[C---:B-1----:R-:W-:Y:S01]  /*0840*/  FFMA R20, R12.reuse, R35, R20 ;  /* 0x000000230c147223 */ /* 0x042fe20000000014 */
[----:B------:R-:W-:Y:S01]  /*0850*/  FFMA R22, R12, R34, R22 ;  /* 0x000000220c167223 */ /* 0x000fe20000000016 */
[CC--:B------:R-:W-:Y:S01]  /*0860*/  FFMA R21, R35.reuse, R13.reuse, R21 ;  /* 0x0000000d23157223 */ /* 0x0c0fe20000000015 */
[C---:B------:R-:W-:Y:S01]  /*0870*/  FFMA R26, R34.reuse, R13, R26 ;  /* 0x0000000d221a7223 */ /* 0x040fe2000000001a */
[CC--:B------:R-:W-:Y:S01]  /*0880*/  FFMA R24, R35.reuse, R14.reuse, R24 ;  /* 0x0000000e23187223 */ /* 0x0c0fe20000000018 */
[C---:B------:R-:W-:Y:S01]  /*0890*/  FFMA R33, R34.reuse, R14, R33 ;  /* 0x0000000e22217223 */ /* 0x040fe20000000021 */
[CC--:B------:R-:W-:Y:S01]  /*08a0*/  FFMA R31, R35.reuse, R15.reuse, R31 ;  /* 0x0000000f231f7223 */ /* 0x0c0fe2000000001f */
[C---:B------:R-:W-:Y:S01]  /*08b0*/  FFMA R41, R34.reuse, R15, R41 ;  /* 0x0000000f22297223 */ /* 0x040fe20000000029 */
[----:B------:R-:W0:Y:S04]  /*08c0*/  LDS.128 R16, [R5+0x90] ;  /* 0x0000900005107984 */ /* 0x000e280000000c00 */
[----:B------:R-:W1:Y:S01]  /*08d0*/  LDS.128 R12, [R5+0x50] ;  /* 0x00005000050c7984 */ /* 0x000e620000000c00 */
[CC--:B0-----:R-:W-:Y:S01]  /*08e0*/  FFMA R39, R35.reuse, R16.reuse, R39 ;  /* 0x0000001023277223 */ /* 0x0c1fe20000000027 */
[C---:B------:R-:W-:Y:S01]  /*08f0*/  FFMA R44, R34.reuse, R16, R44 ;  /* 0x00000010222c7223 */ /* 0x040fe2000000002c */
[CC--:B------:R-:W-:Y:S01]  /*0900*/  FFMA R43, R35.reuse, R17.reuse, R43 ;  /* 0x00000011232b7223 */ /* 0x0c0fe2000000002b */
[C---:B------:R-:W-:Y:S01]  /*0910*/  FFMA R48, R34.reuse, R17, R48 ;  /* 0x0000001122307223 */ /* 0x040fe20000000030 */
[CC--:B------:R-:W-:Y:S01]  /*0920*/  FFMA R51, R35.reuse, R18.reuse, R47 ;  /* 0x0000001223337223 */ /* 0x0c0fe2000000002f */
[C---:B------:R-:W-:Y:S01]  /*0930*/  FFMA R52, R34.reuse, R18, R50 ;  /* 0x0000001222347223 */ /* 0x040fe20000000032 */
[CC--:B------:R-:W-:Y:S01]  /*0940*/  FFMA R36, R35.reuse, R19.reuse, R36 ;  /* 0x0000001323247223 */ /* 0x0c0fe20000000024 */
[C---:B------:R-:W-:Y:S01]  /*0950*/  FFMA R38, R34.reuse, R19, R38 ;  /* 0x0000001322267223 */ /* 0x040fe20000000026 */
[CC--:B-1----:R-:W-:Y:S01]  /*0960*/  FFMA R9, R35.reuse, R12.reuse, R9 ;  /* 0x0000000c23097223 */ /* 0x0c2fe20000000009 */
[C---:B------:R-:W-:Y:S01]  /*0970*/  FFMA R11, R34.reuse, R12, R11 ;  /* 0x0000000c220b7223 */ /* 0x040fe2000000000b */
[CC--:B------:R-:W-:Y:S01]  /*0980*/  FFMA R10, R35.reuse, R13.reuse, R10 ;  /* 0x0000000d230a7223 */ /* 0x0c0fe2000000000a */
[C---:B------:R-:W-:Y:S01]  /*0990*/  FFMA R25, R34.reuse, R13, R25 ;  /* 0x0000000d22197223 */ /* 0x040fe20000000019 */
[CC--:B------:R-:W-:Y:S01]  /*09a0*/  FFMA R23, R35.reuse, R14.reuse, R23 ;  /* 0x0000000e23177223 */ /* 0x0c0fe20000000017 */
[C---:B------:R-:W-:Y:S01]  /*09b0*/  FFMA R32, R34.reuse, R14, R32 ;  /* 0x0000000e22207223 */ /* 0x040fe20000000020 */
[-C--:B------:R-:W-:Y:S01]  /*09c0*/  FFMA R30, R35, R15.reuse, R30 ;  /* 0x0000000f231e7223 */ /* 0x080fe2000000001e */
[----:B------:R-:W-:Y:S01]  /*09d0*/  FFMA R37, R34, R15, R37 ;  /* 0x0000000f22257223 */ /* 0x000fe20000000025 */
[----:B------:R-:W-:Y:S04]  /*09e0*/  LDS R50, [R8+UR4+0x498] ;  /* 0x0004980408327984 */ /* 0x000fe80008000800 */
[----:B------:R-:W-:Y:S04]  /*09f0*/  LDS R47, [R8+UR4+0x620] ;  /* 0x00062004082f7984 */ /* 0x000fe80008000800 */
[----:B------:R-:W0:Y:S04]  /*0a00*/  LDS.128 R16, [R5+0x100] ;  /* 0x0001000005107984 */ /* 0x000e280000000c00 */
[----:B------:R-:W1:Y:S04]  /*0a10*/  LDS.128 R12, [R5+0xc0] ;  /* 0x0000c000050c7984 */ /* 0x000e680000000c00 */
[----:B------:R-:W-:Y:S04]  /*0a20*/  LDS R35, [R8+UR4+0x7a8] ;  /* 0x0007a80408237984 */ /* 0x000fe80008000800 */
[----:B------:R-:W-:Y:S01]  /*0a30*/  LDS R34, [R8+UR4+0x930] ;  /* 0x0009300408227984 */ /* 0x000fe20008000800 */
[----:B------:R-:W-:-:S04]  /*0a40*/  UIADD3 UR4, UR4, 0xc40, URZ ;  /* 0x00000c4004047890 */ /* 0x000fc8000fffe03f */
[----:B------:R-:W-:-:S06]  /*0a50*/  UISETP.NE.AND UP0, UPT, UR4, 0x1a08, UPT ;  /* 0x00001a080400788c */ /* 0x000fcc000bf05270 */
[----:B------:R-:W-:Y:S01]  /*0a60*/  PLOP3.LUT P0, PT, PT, PT, UP0, 0x80, 0x0 ;  /* 0x000000000000781c */ /* 0x000fe20003f0f008 */
[----:B0-----:R-:W-:Y:S01]  /*0a70*/  FFMA R42, R50, R16, R42 ;  /* 0x00000010322a7223 */ /* 0x001fe2000000002a */
[----:B------:R-:W-:Y:S01]  /*0a80*/  FFMA R46, R16, R47, R46 ;  /* 0x0000002f102e7223 */ /* 0x000fe2000000002e */
[CC--:B------:R-:W-:Y:S01]  /*0a90*/  FFMA R45, R50.reuse, R17.reuse, R45 ;  /* 0x00000011322d7223 */ /* 0x0c0fe2000000002d */
[C---:B------:R-:W-:Y:S01]  /*0aa0*/  FFMA R49, R47.reuse, R17, R49 ;  /* 0x000000112f317223 */ /* 0x040fe20000000031 */
[CC--:B------:R-:W-:Y:S01]  /*0ab0*/  FFMA R27, R50.reuse, R18.reuse, R27 ;  /* 0x00000012321b7223 */ /* 0x0c0fe2000000001b */
[C---:B------:R-:W-:Y:S01]  /*0ac0*/  FFMA R29, R47.reuse, R18, R29 ;  /* 0x000000122f1d7223 */ /* 0x040fe2000000001d */
[-C--:B------:R-:W-:Y:S01]  /*0ad0*/  FFMA R28, R50, R19.reuse, R28 ;  /* 0x00000013321c7223 */ /* 0x080fe2000000001c */
[C---:B------:R-:W-:Y:S01]  /*0ae0*/  FFMA R40, R47.reuse, R19, R40 ;  /* 0x000000132f287223 */ /* 0x040fe20000000028 */
        /* <DEDUP_REMOVED lines=42> */
[-C--:B------:R-:W-:Y:S01]  /*0d90*/  FFMA R31, R35, R15.reuse, R31 ;  /* 0x0000000f231f7223 */ /* 0x080fe2000000001f */
[C---:B------:R-:W-:Y:S01]  /*0da0*/  FFMA R41, R34.reuse, R15, R41 ;  /* 0x0000000f22297223 */ /* 0x040fe20000000029 */
[----:B------:R-:W0:Y:S04]  /*0db0*/  LDS.128 R16, [R5+0x190] ;  /* 0x0001900005107984 */ /* 0x000e280000000c00 */
[----:B------:R1:W2:Y:S02]  /*0dc0*/  LDS.128 R12, [R5+0x150] ;  /* 0x00015000050c7984 */ /* 0x0002a40000000c00 */
[----:B-1----:R-:W-:Y:S01]  /*0dd0*/  IADD3 R5, R5, 0x200, RZ ;  /* 0x0000020005057810 */ /* 0x002fe20007ffe0ff */
[C---:B0-----:R-:W-:Y:S01]  /*0de0*/  FFMA R47, R35.reuse, R18, R51 ;  /* 0x00000012232f7223 */ /* 0x041fe20000000033 */
[CC--:B------:R-:W-:Y:S01]  /*0df0*/  FFMA R39, R35.reuse, R16.reuse, R39 ;  /* 0x0000001023277223 */ /* 0x0c0fe20000000027 */
[C---:B------:R-:W-:Y:S01]  /*0e00*/  FFMA R44, R34.reuse, R16, R44 ;  /* 0x00000010222c7223 */ /* 0x040fe2000000002c */
[C---:B------:R-:W-:Y:S01]  /*0e10*/  FFMA R43, R35.reuse, R17, R43 ;  /* 0x00000011232b7223 */ /* 0x040fe2000000002b */
[CC--:B--2---:R-:W-:Y:S01]  /*0e20*/  FFMA R9, R35.reuse, R12.reuse, R9 ;  /* 0x0000000c23097223 */ /* 0x0c4fe20000000009 */
[C---:B------:R-:W-:Y:S01]  /*0e30*/  FFMA R11, R34.reuse, R12, R11 ;  /* 0x0000000c220b7223 */ /* 0x040fe2000000000b */
[CC--:B------:R-:W-:Y:S01]  /*0e40*/  FFMA R10, R35.reuse, R13.reuse, R10 ;  /* 0x0000000d230a7223 */ /* 0x0c0fe2000000000a */
[C---:B------:R-:W-:Y:S01]  /*0e50*/  FFMA R25, R34.reuse, R13, R25 ;  /* 0x0000000d22197223 */ /* 0x040fe20000000019 */
[CC--:B------:R-:W-:Y:S01]  /*0e60*/  FFMA R23, R35.reuse, R14.reuse, R23 ;  /* 0x0000000e23177223 */ /* 0x0c0fe20000000017 */
[C---:B------:R-:W-:Y:S01]  /*0e70*/  FFMA R32, R34.reuse, R14, R32 ;  /* 0x0000000e22207223 */ /* 0x040fe20000000020 */
[CC--:B------:R-:W-:Y:S01]  /*0e80*/  FFMA R30, R35.reuse, R15.reuse, R30 ;  /* 0x0000000f231e7223 */ /* 0x0c0fe2000000001e */
[C---:B------:R-:W-:Y:S01]  /*0e90*/  FFMA R37, R34.reuse, R15, R37 ;  /* 0x0000000f22257223 */ /* 0x040fe20000000025 */
[C---:B------:R-:W-:Y:S01]  /*0ea0*/  FFMA R48, R34.reuse, R17, R48 ;  /* 0x0000001122307223 */ /* 0x040fe20000000030 */
[C---:B------:R-:W-:Y:S01]  /*0eb0*/  FFMA R50, R34.reuse, R18, R52 ;  /* 0x0000001222327223 */ /* 0x040fe20000000034 */
[-C--:B------:R-:W-:Y:S01]  /*0ec0*/  FFMA R36, R35, R19.reuse, R36 ;  /* 0x0000001323247223 */ /* 0x080fe20000000024 */
[----:B------:R-:W-:Y:S01]  /*0ed0*/  FFMA R51, R34, R19, R38 ;  /* 0x0000001322337223 */ /* 0x000fe20000000026 */
[----:B------:R-:W-:Y:S05]  /*0ee0*/  @P0 BRA `(.L_x_44) ;  /* 0xfffff63000000947 */ /* 0x000fea000383ffff */
[----:B------:R-:W-:-:S04]  /*0ef0*/  IADD3 R4, R4, 0x1, RZ ;  /* 0x0000000104047810 */ /* 0x000fc80007ffe0ff */
[----:B------:R-:W-:-:S13]  /*0f00*/  ISETP.GE.U32.AND P0, PT, R4, 0x8, PT ;  /* 0x000000080400780c */ /* 0x000fda0003f06070 */
[----:B------:R-:W-:Y:S05]  /*0f10*/  @!P0 BRA `(.L_x_45) ;  /* 0xfffff26000008947 */ /* 0x000fea000383ffff */
[----:B------:R-:W-:Y:S01]  /*0f20*/  IMAD R2, R3, 0x1880, R2 ;  /* 0x0000188003027824 */ /* 0x000fe200078e0202 */
[----:B------:R-:W-:Y:S01]  /*0f30*/  MOV R3, 0x4 ;  /* 0x0000000400037802 */ /* 0x000fe20000000f00 */
[----:B------:R-:W-:Y:S02]  /*0f40*/  ULDC.64 UR4, c[0x0][0x118] ;  /* 0x0000460000047ab9 */ /* 0x000fe40000000a00 */
        /* <DEDUP_REMOVED lines=36> */
.L_x_46:
        /* <DEDUP_REMOVED lines=15> */
.L_x_105:


//--------------------- .text.tvmgen_default_fused_nn_conv2d_add_nn_relu_kernel --------------------------
	.section	.text.tvmgen_default_fused_nn_conv2d_add_nn_relu_kernel,"ax",@progbits
	.sectionflags	@"SHF_BARRIERS=1"
	.sectioninfo	@"SHI_REGISTERS=93"
	.align	128
        .global         tvmgen_default_fused_nn_conv2d_add_nn_relu_kernel
        .type           tvmgen_default_fused_nn_conv2d_add_nn_relu_kernel,@function
        .size           tvmgen_default_fused_nn_conv2d_add_nn_relu_kernel,(.L_x_106 - tvmgen_default_fused_nn_conv2d_add_nn_relu_kernel)
        .other          tvmgen_default_fused_nn_conv2d_add_nn_relu_kernel,@"STO_CUDA_ENTRY STV_DEFAULT"
tvmgen_default_fused_nn_conv2d_add_nn_relu_kernel:
.text.tvmgen_default_fused_nn_conv2d_add_nn_relu_kernel:
[----:B------:R-:W-:Y:S02]  /*0000*/  MOV R1, c[0x0][0x28] ;  /* 0x00000a0000017a02 */ /* 0x000fe40000000f00 */
[----:B------:R-:W0:Y:S01]  /*0010*/  S2R R3, SR_TID.X ;  /* 0x0000000000037919 */ /* 0x000e220000002100 */
[----:B------:R-:W-:Y:S01]  /*0020*/  MOV R2, RZ ;  /* 0x000000ff00027202 */ /* 0x000fe20000000f00 */
[----:B------:R-:W-:Y:S01]  /*0030*/  CS2R R66, SRZ ;  /* 0x0000000000427805 */ /* 0x000fe2000001ff00 */
[----:B------:R-:W-:Y:S01]  /*0040*/  MOV R4, RZ ;  /* 0x000000ff00047202 */ /* 0x000fe20000000f00 */
[----:B------:R-:W1:Y:S01]  /*0050*/  S2R R69, SR_TID.Z ;  /* 0x0000000000457919 */ /* 0x000e620000002300 */
[----:B------:R-:W-:Y:S01]  /*0060*/  MOV R6, RZ ;  /* 0x000000ff00067202 */ /* 0x000fe20000000f00 */
[----:B------:R-:W-:Y:S01]  /*0070*/  CS2R R64, SRZ ;  /* 0x0000000000407805 */ /* 0x000fe2000001ff00 */
[----:B------:R-:W-:Y:S01]  /*0080*/  MOV R8, RZ ;  /* 0x000000ff00087202 */ /* 0x000fe20000000f00 */
[----:B------:R-:W-:Y:S01]  /*0090*/  CS2R R62, SRZ ;  /* 0x00000000003e7805 */ /* 0x000fe2000001ff00 */
[----:B------:R-:W-:Y:S01]  /*00a0*/  MOV R10, RZ ;  /* 0x000000ff000a7202 */ /* 0x000fe20000000f00 */
[----:B------:R-:W-:Y:S01]  /*00b0*/  CS2R R60, SRZ ;  /* 0x00000000003c7805 */ /* 0x000fe2000001ff00 */
[----:B------:R-:W-:Y:S01]  /*00c0*/  MOV R74, 0x38 ;  /* 0x00000038004a7802 */ /* 0x000fe20000000f00 */
        /* <DEDUP_REMOVED lines=12> */
[C---:B0-----:R-:W-:Y:S01]  /*0190*/  IMAD.HI R0, R3.reuse, -0x6db6db6d, R2 ;  /* 0x9249249303007827 */ /* 0x041fe200078e0202 */
[----:B------:R-:W-:Y:S01]  /*01a0*/  SHF.L.U32 R5, R3, 0x2, RZ ;  /* 0x0000000203057819 */ /* 0x000fe200000006ff */
[----:B------:R-:W-:Y:S01]  /*01b0*/  CS2R R36, SRZ ;  /* 0x0000000000247805 */ /* 0x000fe2000001ff00 */
[----:B------:R-:W-:Y:S01]  /*01c0*/  CS2R R34, SRZ ;  /* 0x0000000000227805 */ /* 0x000fe2000001ff00 */
[----:B------:R-:W-:Y:S01]  /*01d0*/  CS2R R32, SRZ ;  /* 0x0000000000207805 */ /* 0x000fe2000001ff00 */
[----:B------:R-:W-:Y:S01]  /*01e0*/  SHF.R.U32.HI R11, RZ, 0x1f, R0 ;  /* 0x0000001fff0b7819 */ /* 0x000fe20000011600 */
[C---:B------:R-:W-:Y:S01]  /*01f0*/  IMAD.HI R71, R5.reuse, -0x6db6db6d, R4 ;  /* 0x9249249305477827 */ /* 0x040fe200078e0204 */
[C---:B------:R-:W-:Y:S01]  /*0200*/  IADD3 R7, R5.reuse, 0x1, RZ ;  /* 0x0000000105077810 */ /* 0x040fe20007ffe0ff */
[----:B------:R-:W-:Y:S01]  /*0210*/  CS2R R30, SRZ ;  /* 0x00000000001e7805 */ /* 0x000fe2000001ff00 */
[----:B------:R-:W-:Y:S01]  /*0220*/  LEA.HI.SX32 R0, R0, R11, 0x1d ;  /* 0x0000000b00007211 */ /* 0x000fe200078feaff */
[----:B------:R-:W-:Y:S01]  /*0230*/  CS2R R28, SRZ ;  /* 0x00000000001c7805 */ /* 0x000fe2000001ff00 */
[----:B------:R-:W-:Y:S01]  /*0240*/  IADD3 R9, R5, 0x2, RZ ;  /* 0x0000000205097810 */ /* 0x000fe20007ffe0ff */
[----:B------:R-:W-:Y:S01]  /*0250*/  IMAD.HI R73, R7, -0x6db6db6d, R6 ;  /* 0x9249249307497827 */ /* 0x000fe200078e0206 */
[----:B------:R-:W-:Y:S01]  /*0260*/  IADD3 R11, R5, 0x3, RZ ;  /* 0x00000003050b7810 */ /* 0x000fe20007ffe0ff */
[----:B------:R-:W-:Y:S01]  /*0270*/  CS2R R26, SRZ ;  /* 0x00000000001a7805 */ /* 0x000fe2000001ff00 */
[----:B------:R-:W-:Y:S01]  /*0280*/  SHF.R.U32.HI R4, RZ, 0x1f, R71 ;  /* 0x0000001fff047819 */ /* 0x000fe20000011647 */
[----:B------:R-:W-:Y:S01]  /*0290*/  IMAD.HI R75, R9, -0x6db6db6d, R8 ;  /* 0x92492493094b7827 */ /* 0x000fe200078e0208 */
[----:B-1----:R-:W-:Y:S01]  /*02a0*/  IADD3 R0, R0, R69, RZ ;  /* 0x0000004500007210 */ /* 0x002fe20007ffe0ff */
[----:B------:R-:W-:Y:S01]  /*02b0*/  CS2R R24, SRZ ;  /* 0x0000000000187805 */ /* 0x000fe2000001ff00 */
[----:B------:R-:W-:Y:S01]  /*02c0*/  LEA.HI.SX32 R71, R71, R4, 0x1e ;  /* 0x0000000447477211 */ /* 0x000fe200078ff2ff */
[----:B------:R-:W-:Y:S01]  /*02d0*/  IMAD.HI R77, R11, -0x6db6db6d, R10 ;  /* 0x924924930b4d7827 */ /* 0x000fe200078e020a */
[----:B------:R-:W-:Y:S01]  /*02e0*/  SHF.R.U32.HI R4, RZ, 0x1f, R73 ;  /* 0x0000001fff047819 */ /* 0x000fe20000011649 */
[----:B------:R-:W-:Y:S01]  /*02f0*/  CS2R R22, SRZ ;  /* 0x0000000000167805 */ /* 0x000fe2000001ff00 */
[----:B------:R-:W-:Y:S01]  /*0300*/  SHF.R.U32.HI R6, RZ, 0x1f, R75 ;  /* 0x0000001fff067819 */ /* 0x000fe2000001164b */
[----:B------:R-:W-:Y:S01]  /*0310*/  CS2R R20, SRZ ;  /* 0x0000000000147805 */ /* 0x000fe2000001ff00 */
[----:B------:R-:W-:Y:S01]  /*0320*/  SHF.R.U32.HI R8, RZ, 0x1f, R77 ;  /* 0x0000001fff087819 */ /* 0x000fe2000001164d */
[----:B------:R-:W-:Y:S01]  /*0330*/  CS2R R18, SRZ ;  /* 0x0000000000127805 */ /* 0x000fe2000001ff00 */
[----:B------:R-:W-:Y:S01]  /*0340*/  LEA.HI.SX32 R73, R73, R4, 0x1e ;  /* 0x0000000449497211 */ /* 0x000fe200078ff2ff */
[----:B------:R-:W-:Y:S01]  /*0350*/  CS2R R16, SRZ ;  /* 0x0000000000107805 */ /* 0x000fe2000001ff00 */
[----:B------:R-:W-:Y:S01]  /*0360*/  LEA.HI.SX32 R75, R75, R6, 0x1e ;  /* 0x000000064b4b7211 */ /* 0x000fe200078ff2ff */
[----:B------:R-:W-:Y:S01]  /*0370*/  CS2R R14, SRZ ;  /* 0x00000000000e7805 */ /* 0x000fe2000001ff00 */
[----:B------:R-:W-:Y:S01]  /*0380*/  LEA.HI.SX32 R77, R77, R8, 0x1e ;  /* 0x000000084d4d7211 */ /* 0x000fe200078ff2ff */
[----:B------:R-:W-:Y:S01]  /*0390*/  IMAD R74, R69, R74, 0x394 ;  /* 0x00000394454a7424 */ /* 0x000fe200078e024a */
[----:B------:R-:W-:Y:S01]  /*03a0*/  ISETP.GE.AND P0, PT, R0, 0x8, PT ;  /* 0x000000080000780c */ /* 0x000fe20003f06270 */
[----:B------:R-:W-:Y:S01]  /*03b0*/  IMAD R76, R71, -0x7, R5 ;  /* 0xfffffff9474c7824 */ /* 0x000fe200078e0205 */
[----:B------:R-:W-:Y:S01]  /*03c0*/  MOV R0, RZ ;  /* 0x000000ff00007202 */ /* 0x000fe20000000f00 */
[----:B------:R-:W-:Y:S01]  /*03d0*/  IMAD R78, R73, -0x7, R7 ;  /* 0xfffffff9494e7824 */ /* 0x000fe200078e0207 */
[----:B------:R-:W-:Y:S01]  /*03e0*/  ISETP.LT.AND P0, PT, R3, 0xe, !P0 ;  /* 0x0000000e0300780c */ /* 0x000fe20004701270 */
[----:B------:R-:W-:Y:S01]  /*03f0*/  IMAD R79, R75, -0x7, R9 ;  /* 0xfffffff94b4f7824 */ /* 0x000fe200078e0209 */
[----:B------:R-:W-:Y:S01]  /*0400*/  MOV R68, RZ ;  /* 0x000000ff00447202 */ /* 0x000fe20000000f00 */
[----:B------:R-:W-:Y:S01]  /*0410*/  IMAD R80, R77, -0x7, R11 ;  /* 0xfffffff94d507824 */ /* 0x000fe200078e020b */
[----:B------:R-:W-:-:S02]  /*0420*/  ULDC.64 UR6, c[0x0][0x118] ;  /* 0x0000460000067ab9 */ /* 0x000fc40000000a00 */
.L_x_60:
[----:B------:R-:W-:-:S07]  /*0430*/  MOV R81, RZ ;  /* 0x000000ff00517202 */ /* 0x000fce0000000f00 */
.L_x_59:
[----:B------:R-:W0:Y:S01]  /*0440*/  S2R R70, SR_CTAID.Y ;  /* 0x0000000000467919 */ /* 0x000e220000002600 */
[----:B------:R-:W-:Y:S03]  /*0450*/  BSSY B0, `(.L_x_47) ;  /* 0x0000030000007945 */ /* 0x000fe60003800000 */
[----:B------:R-:W-:Y:S01]  /*0460*/  BAR.SYNC.DEFER_BLOCKING 0x0 ;  /* 0x0000000000007b1d */ /* 0x000fe20000010000 */
[----:B0-----:R-:W-:-:S04]  /*0470*/  LEA R4, R70, R81, 0x1 ;  /* 0x0000005146047211 */ /* 0x001fc800078e08ff */
[----:B------:R-:W-:-:S04]  /*0480*/  IADD3 R4, R4, -0x3, RZ ;  /* 0xfffffffd04047810 */ /* 0x000fc80007ffe0ff */
[----:B------:R-:W-:-:S13]  /*0490*/  ISETP.GE.U32.AND P1, PT, R4, 0xe0, PT ;  /* 0x000000e00400780c */ /* 0x000fda0003f26070 */
[----:B------:R-:W-:Y:S05]  /*04a0*/  @!P1 BRA `(.L_x_48) ;  /* 0x000000a000009947 */ /* 0x000fea0003800000 */
[C---:B------:R-:W-:Y:S02]  /*04b0*/  SHF.L.U32 R4, R3.reuse, 0x1, RZ ;  /* 0x0000000103047819 */ /* 0x040fe400000006ff */
[----:B------:R-:W-:-:S03]  /*04c0*/  ISETP.GT.AND P1, PT, R3, 0xe, PT ;  /* 0x0000000e0300780c */ /* 0x000fc60003f24270 */
[----:B------:R-:W-:-:S05]  /*04d0*/  IMAD R4, R69, 0x1d, R4 ;  /* 0x0000001d45047824 */ /* 0x000fca00078e0204 */
[----:B------:R-:W-:-:S13]  /*04e0*/  ISETP.GT.OR P1, PT, R4, 0xe4, P1 ;  /* 0x000000e40400780c */ /* 0x000fda0000f24670 */
[----:B------:R0:W-:Y:S01]  /*04f0*/  @!P1 STS [R4.X4], RZ ;  /* 0x000000ff04009388 */ /* 0x0001e20000004800 */
[----:B------:R-:W-:-:S04]  /*0500*/  ISETP.GT.AND P1, PT, R3, 0xd, PT ;  /* 0x0000000d0300780c */ /* 0x000fc80003f24270 */
[----:B------:R-:W-:-:S13]  /*0510*/  ISETP.GT.OR P1, PT, R4, 0xe3, P1 ;  /* 0x000000e30400780c */ /* 0x000fda0000f24670 */
[----:B------:R-:W-:Y:S05]  /*0520*/  @P1 BRA `(.L_x_49) ;  /* 0x0000022000001947 */ /* 0x000fea0003800000 */
[----:B0-----:R0:W-:Y:S01]  /*0530*/  STS [R4.X4+0x4], RZ ;  /* 0x000004ff04007388 */ /* 0x0011e20000004800 */
[----:B------:R-:W-:Y:S05]  /*0540*/  BRA `(.L_x_49) ;  /* 0x0000020000007947 */ /* 0x000fea0003800000 */
.L_x_48:
[C---:B------:R-:W-:Y:S01]  /*0550*/  SHF.L.U32 R4, R3.reuse, 0x1, RZ ;  /* 0x0000000103047819 */ /* 0x040fe200000006ff */
[----:B------:R-:W-:Y:S01]  /*0560*/  BSSY B1, `(.L_x_50) ;  /* 0x0000013000017945 */ /* 0x000fe20003800000 */
[----:B------:R-:W-:-:S03]  /*0570*/  ISETP.GT.AND P1, PT, R3, 0xe, PT ;  /* 0x0000000e0300780c */ /* 0x000fc60003f24270 */
[----:B------:R-:W-:-:S04]  /*0580*/  IMAD R7, R69, 0x1d, R4 ;  /* 0x0000001d45077824 */ /* 0x000fc800078e0204 */
[----:B------:R-:W-:Y:S01]  /*0590*/  IMAD R4, R70, 0x1c0, R7 ;  /* 0x000001c046047824 */ /* 0x000fe200078e0207 */
[----:B------:R-:W-:-:S04]  /*05a0*/  ISETP.GT.OR P1, PT, R7, 0xe4, P1 ;  /* 0x000000e40700780c */ /* 0x000fc80000f24670 */
[----:B------:R-:W-:-:S05]  /*05b0*/  IADD3 R5, R4, -0x2a3, RZ ;  /* 0xfffffd5d04057810 */ /* 0x000fca0007ffe0ff */
[----:B------:R-:W-:Y:S01]  /*05c0*/  IMAD R4, R72, 0xc400, R5 ;  /* 0x0000c40048047824 */ /* 0x000fe200078e0205 */
[----:B------:R-:W-:-:S03]  /*05d0*/  MOV R5, 0x4 ;  /* 0x0000000400057802 */ /* 0x000fc60000000f00 */
[----:B------:R-:W-:-:S04]  /*05e0*/  IMAD R4, R81, 0xe0, R4 ;  /* 0x000000e051047824 */ /* 0x000fc800078e0204 */
[----:B------:R-:W-:Y:S01]  /*05f0*/  IMAD.WIDE R4, R4, R5, c[0x0][0x168] ;  /* 0x00005a0004047625 */ /* 0x000fe200078e0205 */
[----:B------:R-:W-:Y:S05]  /*0600*/  @P1 BRA `(.L_x_51) ;  /* 0x0000008000001947 */ /* 0x000fea0003800000 */
[----:B------:R-:W-:Y:S01]  /*0610*/  IADD3 R6, R7, -0x3, RZ ;  /* 0xfffffffd07067810 */ /* 0x000fe20007ffe0ff */
[----:B------:R-:W-:Y:S03]  /*0620*/  BSSY B2, `(.L_x_52) ;  /* 0x0000005000027945 */ /* 0x000fe60003800000 */
[----:B------:R-:W-:Y:S02]  /*0630*/  ISETP.GT.U32.AND P1, PT, R6, 0xdf, PT ;  /* 0x000000df0600780c */ /* 0x000fe40003f24070 */
[----:B------:R-:W-:-:S11]  /*0640*/  MOV R6, RZ ;  /* 0x000000ff00067202 */ /* 0x000fd60000000f00 */
[----:B------:R-:W-:Y:S05]  /*0650*/  @P1 BRA `(.L_x_53) ;  /* 0x0000001000001947 */ /* 0x000fea0003800000 */
[----:B------:R0:W5:Y:S02]  /*0660*/  LDG.E.CONSTANT R6, [R4.64] ;  /* 0x0000000604067981 */ /* 0x000164000c1e9900 */
.L_x_53:
[----:B------:R-:W-:Y:S05]  /*0670*/  BSYNC B2 ;  /* 0x0000000000027941 */ /* 0x000fea0003800000 */
.L_x_52:
[----:B-----5:R1:W-:Y:S02]  /*0680*/  STS [R7.X4], R6 ;  /* 0x0000000607007388 */ /* 0x0203e40000004800 */
.L_x_51:
[----:B------:R-:W-:Y:S05]  /*0690*/  BSYNC B1 ;  /* 0x0000000000017941 */ /* 0x000fea0003800000 */
.L_x_50:
[----:B------:R-:W-:-:S04]  /*06a0*/  ISETP.GT.AND P1, PT, R3, 0xd, PT ;  /* 0x0000000d0300780c */ /* 0x000fc80003f24270 */
[----:B------:R-:W-:-:S13]  /*06b0*/  ISETP.GT.OR P1, PT, R7, 0xe3, P1 ;  /* 0x000000e30700780c */ /* 0x000fda0000f24670 */
[----:B------:R-:W-:Y:S05]  /*06c0*/  @P1 BRA `(.L_x_49) ;  /* 0x0000008000001947 */ /* 0x000fea0003800000 */
[----:B-1----:R-:W-:Y:S01]  /*06d0*/  IADD3 R6, R7, -0x2, RZ ;  /* 0xfffffffe07067810 */ /* 0x002fe20007ffe0ff */
[----:B------:R-:W-:Y:S03]  /*06e0*/  BSSY B1, `(.L_x_54) ;  /* 0x0000005000017945 */ /* 0x000fe60003800000 */
[----:B------:R-:W-:Y:S02]  /*06f0*/  ISETP.GT.U32.AND P1, PT, R6, 0xdf, PT ;  /* 0x000000df0600780c */ /* 0x000fe40003f24070 */
[----:B------:R-:W-:-:S11]  /*0700*/  MOV R6, RZ ;  /* 0x000000ff00067202 */ /* 0x000fd60000000f00 */
[----:B------:R-:W-:Y:S05]  /*0710*/  @P1 BRA `(.L_x_55) ;  /* 0x0000001000001947 */ /* 0x000fea0003800000 */
[----:B------:R1:W5:Y:S02]  /*0720*/  LDG.E.CONSTANT R6, [R4.64+0x4] ;  /* 0x0000040604067981 */ /* 0x000364000c1e9900 */
.L_x_55:
[----:B------:R-:W-:Y:S05]  /*0730*/  BSYNC B1 ;  /* 0x0000000000017941 */ /* 0x000fea0003800000 */
.L_x_54:
[----:B-----5:R2:W-:Y:S02]  /*0740*/  STS [R7.X4+0x4], R6 ;  /* 0x0000040607007388 */ /* 0x0205e40000004800 */
.L_x_49:
[----:B0-----:R-:W-:Y:S05]  /*0750*/  BSYNC B0 ;  /* 0x0000000000007941 */ /* 0x001fea0003800000 */
.L_x_47:
[----:B------:R-:W-:Y:S01]  /*0760*/  BSSY B0, `(.L_x_56) ;  /* 0x000001b000007945 */ /* 0x000fe20003800000 */
[----:B------:R-:W-:Y:S05]  /*0770*/  @!P0 BRA `(.L_x_57) ;  /* 0x0000019000008947 */ /* 0x000fea0003800000 */
[----:B-1----:R-:W-:Y:S01]  /*0780*/  IMAD R4, R69, 0x18, R72 ;  /* 0x0000001845047824 */ /* 0x002fe200078e0248 */
[----:B------:R-:W-:-:S03]  /*0790*/  MOV R9, 0x4 ;  /* 0x0000000400097802 */ /* 0x000fc60000000f00 */
[----:B------:R-:W-:-:S05]  /*07a0*/  IMAD R4, R4, 0x7, R81 ;  /* 0x0000000704047824 */ /* 0x000fca00078e0251 */
[----:B------:R-:W-:-:S04]  /*07b0*/  LEA R5, R4, -R4, 0x3 ;  /* 0x8000000404057211 */ /* 0x000fc800078e18ff */
[-C--:B--2---:R-:W-:Y:S02]  /*07c0*/  IADD3 R6, R78, R5.reuse, RZ ;  /* 0x000000054e067210 */ /* 0x084fe40007ffe0ff */
[-C--:B------:R-:W-:Y:S02]  /*07d0*/  IADD3 R8, R79, R5.reuse, RZ ;  /* 0x000000054f087210 */ /* 0x080fe40007ffe0ff */
[-C--:B------:R-:W-:Y:S01]  /*07e0*/  IADD3 R4, R76, R5.reuse, RZ ;  /* 0x000000054c047210 */ /* 0x080fe20007ffe0ff */
[----:B------:R-:W-:Y:S01]  /*07f0*/  IMAD R10, R73, 0x93, R6 ;  /* 0x00000093490a7824 */ /* 0x000fe200078e0206 */
[----:B------:R-:W-:Y:S01]  /*0800*/  IADD3 R12, R80, R5, RZ ;  /* 0x00000005500c7210 */ /* 0x000fe20007ffe0ff */
[----:B------:R-:W-:Y:S02]  /*0810*/  IMAD R5, R75, 0x93, R8 ;  /* 0x000000934b057824 */ /* 0x000fe400078e0208 */
[----:B------:R-:W-:Y:S02]  /*0820*/  IMAD R6, R71, 0x93, R4 ;  /* 0x0000009347067824 */ /* 0x000fe400078e0204 */
[----:B------:R-:W-:-:S02]  /*0830*/  IMAD R8, R77, 0x93, R12 ;  /* 0x000000934d087824 */ /* 0x000fc400078e020c */
[----:B------:R-:W-:-:S04]  /*0840*/  IMAD.WIDE R10, R10, R9, c[0x0][0x170] ;  /* 0x00005c000a0a7625 */ /* 0x000fc800078e0209 */
[-C--:B------:R-:W-:Y:S01]  /*0850*/  IMAD.WIDE R4, R5, R9.reuse, c[0x0][0x170] ;  /* 0x00005c0005047625 */ /* 0x080fe200078e0209 */
[----:B------:R-:W2:Y:S03]  /*0860*/  LDG.E.CONSTANT R12, [R10.64] ;  /* 0x000000060a0c7981 */ /* 0x000ea6000c1e9900 */
[-C--:B------:R-:W-:Y:S01]  /*0870*/  IMAD.WIDE R6, R6, R9.reuse, c[0x0][0x170] ;  /* 0x00005c0006067625 */ /* 0x080fe200078e0209 */
[----:B------:R-:W2:Y:S03]  /*0880*/  LDG.E.CONSTANT R13, [R4.64] ;  /* 0x00000006040d7981 */ /* 0x000ea6000c1e9900 */
[----:B------:R-:W-:Y:S02]  /*0890*/  IMAD.WIDE R8, R8, R9, c[0x0][0x170] ;  /* 0x00005c0008087625 */ /* 0x000fe400078e0209 */
[----:B------:R-:W3:Y:S04]  /*08a0*/  LDG.E.CONSTANT R6, [R6.64] ;  /* 0x0000000606067981 */ /* 0x000ee8000c1e9900 */
[----:B------:R-:W4:Y:S01]  /*08b0*/  LDG.E.CONSTANT R8, [R8.64] ;  /* 0x0000000608087981 */ /* 0x000f22000c1e9900 */
[----:B------:R-:W-:-:S05]  /*08c0*/  IMAD R83, R69, 0xe, R3 ;  /* 0x0000000e45537824 */ /* 0x000fca00078e0203 */
[----:B------:R-:W-:-:S05]  /*08d0*/  SHF.L.U32 R83, R83, 0x2, RZ ;  /* 0x0000000253537819 */ /* 0x000fca00000006ff */
[----:B--2---:R0:W-:Y:S04]  /*08e0*/  STS.64 [R83.X4+0x398], R12 ;  /* 0x0003980c53007388 */ /* 0x0041e80000004a00 */
[----:B---3--:R0:W-:Y:S04]  /*08f0*/  STS [R83.X4+0x394], R6 ;  /* 0x0003940653007388 */ /* 0x0081e80000004800 */
[----:B----4-:R0:W-:Y:S02]  /*0900*/  STS [R83.X4+0x3a0], R8 ;  /* 0x0003a00853007388 */ /* 0x0101e40000004800 */
.L_x_57:
[----:B------:R-:W-:Y:S05]  /*0910*/  BSYNC B0 ;  /* 0x0000000000007941 */ /* 0x000fea0003800000 */
.L_x_56:
[----:B------:R-:W-:Y:S01]  /*0920*/  BAR.SYNC.DEFER_BLOCKING 0x0 ;  /* 0x0000000000007b1d */ /* 0x000fe20000010000 */
[----:B-1----:R-:W-:-:S05]  /*0930*/  LEA R4, R3, 0x180, 0x3 ;  /* 0x0000018003047811 */ /* 0x002fca00078e18ff */
[----:B------:R-:W-:Y:S02]  /*0940*/  UMOV UR4, 0x300 ;  /* 0x0000030000047882 */ /* 0x000fe40000000000 */
.L_x_58:
[----:B------:R-:W-:Y:S04]  /*0950*/  LDS R5, [R74+UR4+-0x300] ;  /* 0xfffd00044a057984 */ /* 0x000fe80008000800 */
[----:B--2---:R-:W1:Y:S04]  /*0960*/  LDS R7, [R4+-0x180] ;  /* 0xfffe800004077984 */ /* 0x004e680000000800 */
[----:B0-----:R-:W0:Y:S04]  /*0970*/  LDS R6, [R4+-0x100] ;  /* 0xffff000004067984 */ /* 0x001e280000000800 */
[----:B------:R-:W2:Y:S04]  /*0980*/  LDS R8, [R4+-0x80] ;  /* 0xffff800004087984 */ /* 0x000ea80000000800 */
[----:B------:R-:W3:Y:S04]  /*0990*/  LDS R10, [R4] ;  /* 0x00000000040a7984 */ /* 0x000ee80000000800 */
[----:B------:R-:W4:Y:S04]  /*09a0*/  LDS R12, [R4+0x80] ;  /* 0x00008000040c7984 */ /* 0x000f280000000800 */
[----:B------:R-:W5:Y:S04]  /*09b0*/  LDS R82, [R4+0x100] ;  /* 0x0001000004527984 */ /* 0x000f680000000800 */
[----:B------:R1:W5:Y:S04]  /*09c0*/  LDS R84, [R4+0x180] ;  /* 0x0001800004547984 */ /* 0x0003680000000800 */
[----:B------:R-:W5:Y:S04]  /*09d0*/  LDS R9, [R74+UR4+-0x140] ;  /* 0xfffec0044a097984 */ /* 0x000f680008000800 */
[----:B------:R-:W5:Y:S01]  /*09e0*/  LDS R11, [R74+UR4+0x80] ;  /* 0x000080044a0b7984 */ /* 0x000f620008000800 */
[----:B-1----:R-:W-:-:S03]  /*09f0*/  IADD3 R4, R4, 0x4, RZ ;  /* 0x0000000404047810 */ /* 0x002fc60007ffe0ff */
[----:B------:R-:W1:Y:S04]  /*0a00*/  LDS R13, [R74+UR4+0x240] ;  /* 0x000240044a0d7984 */ /* 0x000e680008000800 */
[----:B------:R-:W1:Y:S01]  /*0a10*/  LDS R83, [R74+UR4+-0x2e4] ;  /* 0xfffd1c044a537984 */ /* 0x000e620008000800 */
[----:B------:R-:W-:-:S03]  /*0a20*/  FFMA R68, R5, R7, R68 ;  /* 0x0000000705447223 */ /* 0x000fc60000000044 */
[----:B------:R-:W1:Y:S01]  /*0a30*/  LDS R86, [R74+UR4+-0x124] ;  /* 0xfffedc044a567984 */ /* 0x000e620008000800 */
[----:B0-----:R-:W-:-:S03]  /*0a40*/  FFMA R14, R5, R6, R14 ;  /* 0x00000006050e7223 */ /* 0x001fc6000000000e */
[----:B------:R-:W0:Y:S01]  /*0a50*/  LDS R88, [R74+UR4+0x9c] ;  /* 0x00009c044a587984 */ /* 0x000e220008000800 */
[----:B--2---:R-:W-:-:S03]  /*0a60*/  FFMA R16, R5, R8, R16 ;  /* 0x0000000805107223 */ /* 0x004fc60000000010 */
[----:B------:R-:W2:Y:S01]  /*0a70*/  LDS R90, [R74+UR4+0x25c] ;  /* 0x00025c044a5a7984 */ /* 0x000ea20008000800 */
[----:B------:R-:W-:Y:S01]  /*0a80*/  UIADD3 UR4, UR4, 0x4, URZ ;  /* 0x0000000404047890 */ /* 0x000fe2000fffe03f */
[C---:B---3--:R-:W-:Y:S01]  /*0a90*/  FFMA R18, R5.reuse, R10, R18 ;  /* 0x0000000a05127223 */ /* 0x048fe20000000012 */
[C---:B----4-:R-:W-:Y:S02]  /*0aa0*/  FFMA R20, R5.reuse, R12, R20 ;  /* 0x0000000c05147223 */ /* 0x050fe40000000014 */
[----:B------:R-:W-:Y:S01]  /*0ab0*/  UISETP.NE.AND UP0, UPT, UR4, 0x31c, UPT ;  /* 0x0000031c0400788c */ /* 0x000fe2000bf05270 */
[----:B-----5:R-:W-:-:S05]  /*0ac0*/  FFMA R22, R5, R82, R22 ;  /* 0x0000005205167223 */ /* 0x020fca0000000016 */
[----:B------:R-:W-:Y:S01]  /*0ad0*/  PLOP3.LUT P1, PT, PT, PT, UP0, 0x80, 0x0 ;  /* 0x000000000000781c */ /* 0x000fe20003f2f008 */
[----:B------:R-:W-:Y:S01]  /*0ae0*/  FFMA R24, R5, R84, R24 ;  /* 0x0000005405187223 */ /* 0x000fe20000000018 */
[----:B------:R-:W-:Y:S01]  /*0af0*/  FFMA R26, R7, R9, R26 ;  /* 0x00000009071a7223 */ /* 0x000fe2000000001a */
[C---:B------:R-:W-:Y:S01]  /*0b00*/  FFMA R28, R9.reuse, R6, R28 ;  /* 0x00000006091c7223 */ /* 0x040fe2000000001c */
[C---:B------:R-:W-:Y:S01]  /*0b10*/  FFMA R30, R9.reuse, R8, R30 ;  /* 0x00000008091e7223 */ /* 0x040fe2000000001e */
[C---:B------:R-:W-:Y:S01]  /*0b20*/  FFMA R32, R9.reuse, R10, R32 ;  /* 0x0000000a09207223 */ /* 0x040fe20000000020 */
[C---:B------:R-:W-:Y:S01]  /*0b30*/  FFMA R34, R9.reuse, R12, R34 ;  /* 0x0000000c09227223 */ /* 0x040fe20000000022 */
[C---:B------:R-:W-:Y:S01]  /*0b40*/  FFMA R36, R9.reuse, R82, R36 ;  /* 0x0000005209247223 */ /* 0x040fe20000000024 */
        /* <DEDUP_REMOVED lines=8> */
[----:B-1----:R-:W-:Y:S01]  /*0bd0*/  FFMA R54, R7, R13, R54 ;  /* 0x0000000d07367223 */ /* 0x002fe20000000036 */
[C---:B------:R-:W-:Y:S01]  /*0be0*/  FFMA R56, R13.reuse, R6, R56 ;  /* 0x000000060d387223 */ /* 0x040fe20000000038 */
[C---:B------:R-:W-:Y:S01]  /*0bf0*/  FFMA R58, R13.reuse, R8, R58 ;  /* 0x000000080d3a7223 */ /* 0x040fe2000000003a */
[C---:B------:R-:W-:Y:S01]  /*0c00*/  FFMA R60, R13.reuse, R10, R60 ;  /* 0x0000000a0d3c7223 */ /* 0x040fe2000000003c */
[C---:B------:R-:W-:Y:S01]  /*0c10*/  FFMA R62, R13.reuse, R12, R62 ;  /* 0x0000000c0d3e7223 */ /* 0x040fe2000000003e */
[C---:B------:R-:W-:Y:S01]  /*0c20*/  FFMA R64, R13.reuse, R82, R64 ;  /* 0x000000520d407223 */ /* 0x040fe20000000040 */
[----:B------:R-:W-:Y:S01]  /*0c30*/  FFMA R66, R13, R84, R66 ;  /* 0x000000540d427223 */ /* 0x000fe20000000042 */
[CC--:B------:R-:W-:Y:S01]  /*0c40*/  FFMA R0, R7.reuse, R83.reuse, R0 ;  /* 0x0000005307007223 */ /* 0x0c0fe20000000000 */
[-C--:B------:R-:W-:Y:S01]  /*0c50*/  FFMA R15, R6, R83.reuse, R15 ;  /* 0x00000053060f7223 */ /* 0x080fe2000000000f */
[-C--:B------:R-:W-:Y:S01]  /*0c60*/  FFMA R17, R8, R83.reuse, R17 ;  /* 0x0000005308117223 */ /* 0x080fe20000000011 */
[-C--:B------:R-:W-:Y:S01]  /*0c70*/  FFMA R19, R10, R83.reuse, R19 ;  /* 0x000000530a137223 */ /* 0x080fe20000000013 */
[-C--:B------:R-:W-:Y:S01]  /*0c80*/  FFMA R21, R12, R83.reuse, R21 ;  /* 0x000000530c157223 */ /* 0x080fe20000000015 */
[-C--:B------:R-:W-:Y:S01]  /*0c90*/  FFMA R23, R82, R83.reuse, R23 ;  /* 0x0000005352177223 */ /* 0x080fe20000000017 */
        /* <DEDUP_REMOVED lines=8> */
[CC--:B0-----:R-:W-:Y:S01]  /*0d20*/  FFMA R41, R7.reuse, R88.reuse, R41 ;  /* 0x0000005807297223 */ /* 0x0c1fe20000000029 */
[-C--:B------:R-:W-:Y:S01]  /*0d30*/  FFMA R43, R6, R88.reuse, R43 ;  /* 0x00000058062b7223 */ /* 0x080fe2000000002b */
[-C--:B------:R-:W-:Y:S01]  /*0d40*/  FFMA R45, R8, R88.reuse, R45 ;  /* 0x00000058082d7223 */ /* 0x080fe2000000002d */
[-C--:B------:R-:W-:Y:S01]  /*0d50*/  FFMA R47, R10, R88.reuse, R47 ;  /* 0x000000580a2f7223 */ /* 0x080fe2000000002f */
[-C--:B------:R-:W-:Y:S01]  /*0d60*/  FFMA R49, R12, R88.reuse, R49 ;  /* 0x000000580c317223 */ /* 0x080fe20000000031 */
[-C--:B------:R-:W-:Y:S01]  /*0d70*/  FFMA R51, R82, R88.reuse, R51 ;  /* 0x0000005852337223 */ /* 0x080fe20000000033 */
[----:B------:R-:W-:Y:S01]  /*0d80*/  FFMA R53, R84, R88, R53 ;  /* 0x0000005854357223 */ /* 0x000fe20000000035 */
[-C--:B--2---:R-:W-:Y:S01]  /*0d90*/  FFMA R55, R7, R90.reuse, R55 ;  /* 0x0000005a07377223 */ /* 0x084fe20000000037 */
[-C--:B------:R-:W-:Y:S01]  /*0da0*/  FFMA R57, R6, R90.reuse, R57 ;  /* 0x0000005a06397223 */ /* 0x080fe20000000039 */
[-C--:B------:R-:W-:Y:S01]  /*0db0*/  FFMA R59, R8, R90.reuse, R59 ;  /* 0x0000005a083b7223 */ /* 0x080fe2000000003b */
[-C--:B------:R-:W-:Y:S01]  /*0dc0*/  FFMA R61, R10, R90.reuse, R61 ;  /* 0x0000005a0a3d7223 */ /* 0x080fe2000000003d */
[-C--:B------:R-:W-:Y:S01]  /*0dd0*/  FFMA R63, R12, R90.reuse, R63 ;  /* 0x0000005a0c3f7223 */ /* 0x080fe2000000003f */
[-C--:B------:R-:W-:Y:S01]  /*0de0*/  FFMA R65, R82, R90.reuse, R65 ;  /* 0x0000005a52417223 */ /* 0x080fe20000000041 */
[----:B------:R-:W-:Y:S01]  /*0df0*/  FFMA R67, R84, R90, R67 ;  /* 0x0000005a54437223 */ /* 0x000fe20000000043 */
[----:B------:R-:W-:Y:S05]  /*0e00*/  @P1 BRA `(.L_x_58) ;  /* 0xfffffb4000001947 */ /* 0x000fea000383ffff */
[----:B------:R-:W-:-:S04]  /*0e10*/  IADD3 R81, R81, 0x1, RZ ;  /* 0x0000000151517810 */ /* 0x000fc80007ffe0ff */
[----:B------:R-:W-:-:S13]  /*0e20*/  ISETP.GE.U32.AND P1, PT, R81, 0x7, PT ;  /* 0x000000075100780c */ /* 0x000fda0003f26070 */
[----:B------:R-:W-:Y:S05]  /*0e30*/  @!P1 BRA `(.L_x_59) ;  /* 0xfffff60000009947 */ /* 0x000fea000383ffff */
[----:B------:R-:W-:-:S04]  /*0e40*/  IADD3 R72, R72, 0x1, RZ ;  /* 0x0000000148487810 */ /* 0x000fc80007ffe0ff */
[----:B------:R-:W-:-:S13]  /*0e50*/  ISETP.GE.U32.AND P1, PT, R72, 0x3, PT ;  /* 0x000000034800780c */ /* 0x000fda0003f26070 */
[----:B------:R-:W-:Y:S05]  /*0e60*/  @!P1 BRA `(.L_x_60) ;  /* 0xfffff5c000009947 */ /* 0x000fea000383ffff */
[----:B------:R-:W-:Y:S02]  /*0e70*/  SHF.L.U32 R4, R69, 0x1, RZ ;  /* 0x0000000145047819 */ /* 0x000fe400000006ff */
[----:B------:R-:W-:-:S05]  /*0e80*/  MOV R2, 0x4 ;  /* 0x0000000400027802 */ /* 0x000fca0000000f00 */
[----:B------:R-:W-:-:S05]  /*0e90*/  IMAD.WIDE R4, R4, R2, c[0x0][0x178] ;  /* 0x00005e0004047625 */ /* 0x000fca00078e0202 */
[----:B------:R-:W2:Y:S04]  /*0ea0*/  LDG.E.CONSTANT R11, [R4.64+0x40] ;  /* 0x00004006040b7981 */ /* 0x000ea8000c1e9900 */
[----:B------:R-:W3:Y:S04]  /*0eb0*/  LDG.E.CONSTANT R9, [R4.64+0x80] ;  /* 0x0000800604097981 */ /* 0x000ee8000c1e9900 */
[----:B------:R0:W4:Y:S04]  /*0ec0*/  LDG.E.CONSTANT R7, [R4.64+0xc0] ;  /* 0x0000c00604077981 */ /* 0x000128000c1e9900 */
[----:B------:R0:W5:Y:S04]  /*0ed0*/  LDG.E.CONSTANT R13, [R4.64] ;  /* 0x00000006040d7981 */ /* 0x000168000c1e9900 */
[----:B------:R0:W5:Y:S04]  /*0ee0*/  LDG.E.CONSTANT R10, [R4.64+0x4] ;  /* 0x00000406040a7981 */ /* 0x000168000c1e9900 */
[----:B------:R0:W5:Y:S04]  /*0ef0*/  LDG.E.CONSTANT R8, [R4.64+0x44] ;  /* 0x0000440604087981 */ /* 0x000168000c1e9900 */
[----:B------:R0:W5:Y:S04]  /*0f00*/  LDG.E.CONSTANT R6, [R4.64+0x84] ;  /* 0x0000840604067981 */ /* 0x000168000c1e9900 */
[----:B------:R0:W5:Y:S01]  /*0f10*/  LDG.E.CONSTANT R12, [R4.64+0xc4] ;  /* 0x0000c406040c7981 */ /* 0x000162000c1e9900 */
[----:B------:R-:W-:-:S04]  /*0f20*/  IMAD R3, R69, 0x6200, R3 ;  /* 0x0000620045037824 */ /* 0x000fc800078e0203 */
[----:B------:R-:W-:-:S04]  /*0f30*/  IMAD R3, R70, 0x70, R3 ;  /* 0x0000007046037824 */ /* 0x000fc800078e0203 */
[----:B------:R-:W-:Y:S01]  /*0f40*/  IMAD.WIDE R2, R3, R2, c[0x0][0x160] ;  /* 0x0000580003027625 */ /* 0x000fe200078e0202 */
[----:B--2---:R-:W-:Y:S01]  /*0f50*/  FADD R26, R26, R11 ;  /* 0x0000000b1a1a7221 */ /* 0x004fe20000000000 */
[----:B---3--:R-:W-:-:S04]  /*0f60*/  FADD R40, R40, R9 ;  /* 0x0000000928287221 */ /* 0x008fc80000000000 */
[----:B0-----:R-:W-:Y:S01]  /*0f70*/  FMNMX R5, RZ, R26, !PT ;  /* 0x0000001aff057209 */ /* 0x001fe20007800000 */
[----:B----4-:R-:W-:-:S04]  /*0f80*/  FADD R54, R54, R7 ;  /* 0x0000000736367221 */ /* 0x010fc80000000000 */
[----:B------:R0:W-:Y:S01]  /*0f90*/  STG.E [R2.64+0xc4000], R5 ;  /* 0x0c40000502007986 */ /* 0x0001e2000c101906 */
[--C-:B-----5:R-:W-:Y:S01]  /*0fa0*/  FADD R68, R68, R13.reuse ;  /* 0x0000000d44447221 */ /* 0x120fe20000000000 */
[--C-:B------:R-:W-:Y:S01]  /*0fb0*/  FADD R14, R14, R13.reuse ;  /* 0x0000000d0e0e7221 */ /* 0x100fe20000000000 */
[----:B------:R-:W-:Y:S01]  /*0fc0*/  FADD R16, R16, R13 ;  /* 0x0000000d10107221 */ /* 0x000fe20000000000 */
[----:B0-----:R-:W-:Y:S01]  /*0fd0*/  FMNMX R5, RZ, R40, !PT ;  /* 0x00000028ff057209 */ /* 0x001fe20007800000 */
[----:B------:R-:W-:-:S04]  /*0fe0*/  FADD R0, R0, R10 ;  /* 0x0000000a00007221 */ /* 0x000fc80000000000 */
[----:B------:R0:W-:Y:S01]  /*0ff0*/  STG.E [R2.64+0x188000], R5 ;  /* 0x1880000502007986 */ /* 0x0001e2000c101906 */
[--C-:B------:R-:W-:Y:S01]  /*1000*/  FADD R18, R18, R13.reuse ;  /* 0x0000000d12127221 */ /* 0x100fe20000000000 */
[--C-:B------:R-:W-:Y:S01]  /*1010*/  FADD R20, R20, R13.reuse ;  /* 0x0000000d14147221 */ /* 0x100fe20000000000 */
[--C-:B------:R-:W-:Y:S01]  /*1020*/  FADD R22, R22, R13.reuse ;  /* 0x0000000d16167221 */ /* 0x100fe20000000000 */
[----:B------:R-:W-:Y:S01]  /*1030*/  FADD R24, R24, R13 ;  /* 0x0000000d18187221 */ /* 0x000fe20000000000 */
[----:B------:R-:W-:Y:S01]  /*1040*/  FMNMX R69, RZ, R68, !PT ;  /* 0x00000044ff457209 */ /* 0x000fe20007800000 */
[--C-:B------:R-:W-:Y:S01]  /*1050*/  FADD R27, R27, R8.reuse ;  /* 0x000000081b1b7221 */ /* 0x100fe20000000000 */
[----:B0-----:R-:W-:Y:S01]  /*1060*/  FMNMX R5, RZ, R54, !PT ;  /* 0x00000036ff057209 */ /* 0x001fe20007800000 */
[--C-:B------:R-:W-:Y:S01]  /*1070*/  FADD R29, R29, R8.reuse ;  /* 0x000000081d1d7221 */ /* 0x100fe20000000000 */
[----:B------:R-:W-:Y:S01]  /*1080*/  FMNMX R71, RZ, R14, !PT ;  /* 0x0000000eff477209 */ /* 0x000fe20007800000 */
[--C-:B------:R-:W-:Y:S01]  /*1090*/  FADD R31, R31, R8.reuse ;  /* 0x000000081f1f7221 */ /* 0x100fe20000000000 */
[----:B------:R-:W-:Y:S01]  /*10a0*/  FMNMX R13, RZ, R16, !PT ;  /* 0x00000010ff0d7209 */ /* 0x000fe20007800000 */
[----:B------:R0:W-:Y:S01]  /*10b0*/  STG.E [R2.64+0x24c000], R5 ;  /* 0x24c0000502007986 */ /* 0x0001e2000c101906 */
        /* <DEDUP_REMOVED lines=8> */
[----:B0-----:R-:W-:Y:S01]  /*1140*/  FMNMX R5, RZ, R0, !PT ;  /* 0x00000000ff057209 */ /* 0x001fe20007800000 */
[----:B------:R0:W-:Y:S01]  /*1150*/  STG.E [R2.64], R69 ;  /* 0x0000004502007986 */ /* 0x0001e2000c101906 */
[--C-:B------:R-:W-:Y:S01]  /*1160*/  FADD R36, R36, R11.reuse ;  /* 0x0000000b24247221 */ /* 0x100fe20000000000 */
[----:B------:R-:W-:Y:S01]  /*1170*/  FADD R38, R38, R11 ;  /* 0x0000000b26267221 */ /* 0x000fe20000000000 */
[----:B------:R-:W-:Y:S01]  /*1180*/  FMNMX R73, RZ, R18, !PT ;  /* 0x00000012ff497209 */ /* 0x000fe20007800000 */
[----:B------:R1:W-:Y:S01]  /*1190*/  STG.E [R2.64+0x40], R71 ;  /* 0x0000404702007986 */ /* 0x0003e2000c101906 */
[----:B------:R-:W-:Y:S01]  /*11a0*/  FMNMX R11, RZ, R30, !PT ;  /* 0x0000001eff0b7209 */ /* 0x000fe20007800000 */
[--C-:B------:R-:W-:Y:S01]  /*11b0*/  FADD R41, R41, R6.reuse ;  /* 0x0000000629297221 */ /* 0x100fe20000000000 */
[--C-:B------:R-:W-:Y:S01]  /*11c0*/  FADD R43, R43, R6.reuse ;  /* 0x000000062b2b7221 */ /* 0x100fe20000000000 */
[----:B------:R2:W-:Y:S01]  /*11d0*/  STG.E [R2.64+0x80], R13 ;  /* 0x0000800d02007986 */ /* 0x0005e2000c101906 */
[--C-:B------:R-:W-:Y:S01]  /*11e0*/  FADD R45, R45, R6.reuse ;  /* 0x000000062d2d7221 */ /* 0x100fe20000000000 */
[--C-:B------:R-:W-:Y:S01]  /*11f0*/  FADD R47, R47, R6.reuse ;  /* 0x000000062f2f7221 */ /* 0x100fe20000000000 */
[--C-:B------:R-:W-:Y:S01]  /*1200*/  FADD R49, R49, R6.reuse ;  /* 0x0000000631317221 */ /* 0x100fe20000000000 */
[----:B------:R3:W-:Y:S01]  /*1210*/  STG.E [R2.64+0xc400], R5 ;  /* 0x00c4000502007986 */ /* 0x0007e2000c101906 */
[----:B0-----:R-:W-:Y:S01]  /*1220*/  FMNMX R69, RZ, R32, !PT ;  /* 0x00000020ff457209 */ /* 0x001fe20007800000 */
[--C-:B------:R-:W-:Y:S01]  /*1230*/  FADD R51, R51, R6.reuse ;  /* 0x0000000633337221 */ /* 0x100fe20000000000 */
[--C-:B------:R-:W-:Y:S01]  /*1240*/  FADD R42, R42, R9.reuse ;  /* 0x000000092a2a7221 */ /* 0x100fe20000000000 */
[----:B-1----:R-:W-:Y:S01]  /*1250*/  FMNMX R71, RZ, R34, !PT ;  /* 0x00000022ff477209 */ /* 0x002fe20007800000 */
[--C-:B------:R-:W-:Y:S01]  /*1260*/  FADD R44, R44, R9.reuse ;  /* 0x000000092c2c7221 */ /* 0x100fe20000000000 */
[--C-:B------:R-:W-:Y:S01]  /*1270*/  FADD R46, R46, R9.reuse ;  /* 0x000000092e2e7221 */ /* 0x100fe20000000000 */
[--C-:B------:R-:W-:Y:S01]  /*1280*/  FADD R48, R48, R9.reuse ;  /* 0x0000000930307221 */ /* 0x100fe20000000000 */
[----:B--2---:R-:W-:Y:S01]  /*1290*/  FMNMX R13, RZ, R28, !PT ;  /* 0x0000001cff0d7209 */ /* 0x004fe20007800000 */
[----:B------:R-:W-:Y:S01]  /*12a0*/  FADD R50, R50, R9 ;  /* 0x0000000932327221 */ /* 0x000fe20000000000 */
[----:B------:R-:W-:Y:S01]  /*12b0*/  FADD R58, R58, R7 ;  /* 0x000000073a3a7221 */ /* 0x000fe20000000000 */
[----:B------:R-:W-:Y:S01]  /*12c0*/  FADD R6, R53, R6 ;  /* 0x0000000635067221 */ /* 0x000fe20000000000 */
[----:B---3--:R-:W-:Y:S01]  /*12d0*/  FMNMX R5, RZ, R8, !PT ;  /* 0x00000008ff057209 */ /* 0x008fe20007800000 */
[----:B------:R0:W-:Y:S01]  /*12e0*/  STG.E [R2.64+0xc0], R73 ;  /* 0x0000c04902007986 */ /* 0x0001e2000c101906 */
[----:B------:R-:W-:Y:S01]  /*12f0*/  FADD R52, R52, R9 ;  /* 0x0000000934347221 */ /* 0x000fe20000000000 */
[--C-:B------:R-:W-:Y:S01]  /*1300*/  FADD R56, R56, R7.reuse ;  /* 0x0000000738387221 */ /* 0x100fe20000000000 */
[--C-:B------:R-:W-:Y:S01]  /*1310*/  FADD R60, R60, R7.reuse ;  /* 0x000000073c3c7221 */ /* 0x100fe20000000000 */
[----:B------:R1:W-:Y:S01]  /*1320*/  STG.E [R2.64+0xc4040], R13 ;  /* 0x0c40400d02007986 */ /* 0x0003e2000c101906 */
[--C-:B------:R-:W-:Y:S01]  /*1330*/  FADD R62, R62, R7.reuse ;  /* 0x000000073e3e7221 */ /* 0x100fe20000000000 */
[--C-:B------:R-:W-:Y:S01]  /*1340*/  FADD R64, R64, R7.reuse ;  /* 0x0000000740407221 */ /* 0x100fe20000000000 */
[----:B------:R-:W-:Y:S01]  /*1350*/  FADD R66, R66, R7 ;  /* 0x0000000742427221 */ /* 0x000fe20000000000 */
[----:B------:R2:W-:Y:S01]  /*1360*/  STG.E [R2.64+0xc4080], R11 ;  /* 0x0c40800b02007986 */ /* 0x0005e2000c101906 */
[----:B------:R-:W-:Y:S01]  /*1370*/  FMNMX R75, RZ, R20, !PT ;  /* 0x00000014ff4b7209 */ /* 0x000fe20007800000 */
[--C-:B------:R-:W-:Y:S01]  /*1380*/  FADD R15, R15, R10.reuse ;  /* 0x0000000a0f0f7221 */ /* 0x100fe20000000000 */
[----:B------:R-:W-:Y:S01]  /*1390*/  FMNMX R9, RZ, R44, !PT ;  /* 0x0000002cff097209 */ /* 0x000fe20007800000 */
[----:B------:R3:W-:Y:S01]  /*13a0*/  STG.E [R2.64+0xc40c0], R69 ;  /* 0x0c40c04502007986 */ /* 0x0007e2000c101906 */
[----:B0-----:R-:W-:Y:S01]  /*13b0*/  FMNMX R73, RZ, R36, !PT ;  /* 0x00000024ff497209 */ /* 0x001fe20007800000 */
[--C-:B------:R-:W-:Y:S01]  /*13c0*/  FADD R17, R17, R10.reuse ;  /* 0x0000000a11117221 */ /* 0x100fe20000000000 */
[----:B------:R-:W-:Y:S01]  /*13d0*/  FMNMX R7, RZ, R58, !PT ;  /* 0x0000003aff077209 */ /* 0x000fe20007800000 */
[----:B------:R0:W-:Y:S01]  /*13e0*/  STG.E [R2.64+0xc4100], R71 ;  /* 0x0c41004702007986 */ /* 0x0001e2000c101906 */
[----:B-1----:R-:W-:Y:S01]  /*13f0*/  FMNMX R13, RZ, R46, !PT ;  /* 0x0000002eff0d7209 */ /* 0x002fe20007800000 */
[--C-:B------:R-:W-:Y:S01]  /*1400*/  FADD R19, R19, R10.reuse ;  /* 0x0000000a13137221 */ /* 0x100fe20000000000 */
[--C-:B------:R-:W-:Y:S01]  /*1410*/  FADD R21, R21, R10.reuse ;  /* 0x0000000a15157221 */ /* 0x100fe20000000000 */
[----:B------:R1:W-:Y:S01]  /*1420*/  STG.E [R2.64+0xd0580], R5 ;  /* 0x0d05800502007986 */ /* 0x0003e2000c101906 */
[----:B--2---:R-:W-:Y:S01]  /*1430*/  FMNMX R11, RZ, R42, !PT ;  /* 0x0000002aff0b7209 */ /* 0x004fe20007800000 */
[----:B------:R-:W-:Y:S01]  /*1440*/  FADD R23, R23, R10 ;  /* 0x0000000a17177221 */ /* 0x000fe20000000000 */
[--C-:B------:R-:W-:Y:S01]  /*1450*/  FADD R55, R55, R12.reuse ;  /* 0x0000000c37377221 */ /* 0x100fe20000000000 */
[----:B---3--:R-:W-:Y:S01]  /*1460*/  FMNMX R69, RZ, R48, !PT ;  /* 0x00000030ff457209 */ /* 0x008fe20007800000 */
[--C-:B------:R-:W-:Y:S01]  /*1470*/  FADD R57, R57, R12.reuse ;  /* 0x0000000c39397221 */ /* 0x100fe20000000000 */
[--C-:B------:R-:W-:Y:S01]  /*1480*/  FADD R59, R59, R12.reuse ;  /* 0x0000000c3b3b7221 */ /* 0x100fe20000000000 */
[--C-:B------:R-:W-:Y:S01]  /*1490*/  FADD R61, R61, R12.reuse ;  /* 0x0000000c3d3d7221 */ /* 0x100fe20000000000 */
[----:B0-----:R-:W-:Y:S01]  /*14a0*/  FMNMX R71, RZ, R50, !PT ;  /* 0x00000032ff477209 */ /* 0x001fe20007800000 */
[--C-:B------:R-:W-:Y:S01]  /*14b0*/  FADD R63, R63, R12.reuse ;  /* 0x0000000c3f3f7221 */ /* 0x100fe20000000000 */
[----:B------:R-:W-:Y:S01]  /*14c0*/  FADD R65, R65, R12 ;  /* 0x0000000c41417221 */ /* 0x000fe20000000000 */
[----:B------:R-:W-:Y:S01]  /*14d0*/  FADD R10, R25, R10 ;  /* 0x0000000a190a7221 */ /* 0x000fe20000000000 */
[----:B-1----:R-:W-:Y:S01]  /*14e0*/  FMNMX R5, RZ, R6, !PT ;  /* 0x00000006ff057209 */ /* 0x002fe20007800000 */
[----:B------:R-:W-:Y:S01]  /*14f0*/  FADD R12, R67, R12 ;  /* 0x0000000c430c7221 */ /* 0x000fe20000000000 */
[----:B------:R0:W-:Y:S01]  /*1500*/  STG.E [R2.64+0x100], R75 ;  /* 0x0001004b02007986 */ /* 0x0001e2000c101906 */
[----:B------:R-:W-:-:S02]  /*1510*/  FMNMX R77, RZ, R22, !PT ;  /* 0x00000016ff4d7209 */ /* 0x000fc40007800000 */
[----:B------:R-:W-:Y:S01]  /*1520*/  FMNMX R79, RZ, R24, !PT ;  /* 0x00000018ff4f7209 */ /* 0x000fe20007800000 */
[----:B------:R1:W-:Y:S01]  /*1530*/  STG.E [R2.64+0xc4140], R73 ;  /* 0x0c41404902007986 */ /* 0x0003e2000c101906 */
[----:B------:R-:W-:Y:S02]  /*1540*/  FMNMX R15, RZ, R15, !PT ;  /* 0x0000000fff0f7209 */ /* 0x000fe40007800000 */
[----:B------:R-:W-:Y:S01]  /*1550*/  FMNMX R17, RZ, R17, !PT ;  /* 0x00000011ff117209 */ /* 0x000fe20007800000 */
[----:B------:R2:W-:Y:S01]  /*1560*/  STG.E [R2.64+0x188040], R11 ;  /* 0x1880400b02007986 */ /* 0x0005e2000c101906 */
[----:B------:R-:W-:Y:S02]  /*1570*/  FMNMX R19, RZ, R19, !PT ;  /* 0x00000013ff137209 */ /* 0x000fe40007800000 */
[----:B------:R-:W-:Y:S01]  /*1580*/  FMNMX R21, RZ, R21, !PT ;  /* 0x00000015ff157209 */ /* 0x000fe20007800000 */
[----:B------:R3:W-:Y:S01]  /*1590*/  STG.E [R2.64+0x188080], R9 ;  /* 0x1880800902007986 */ /* 0x0007e2000c101906 */
[----:B0-----:R-:W-:-:S02]  /*15a0*/  FMNMX R75, RZ, R38, !PT ;  /* 0x00000026ff4b7209 */ /* 0x001fc40007800000 */
[----:B------:R-:W-:Y:S01]  /*15b0*/  FMNMX R23, RZ, R23, !PT ;  /* 0x00000017ff177209 */ /* 0x000fe20007800000 */
[----:B------:R0:W-:Y:S01]  /*15c0*/  STG.E [R2.64+0x1880c0], R13 ;  /* 0x1880c00d02007986 */ /* 0x0001e2000c101906 */
[----:B-1----:R-:W-:Y:S02]  /*15d0*/  FMNMX R73, RZ, R52, !PT ;  /* 0x00000034ff497209 */ /* 0x002fe40007800000 */
[----:B------:R-:W-:Y:S01]  /*15e0*/  FMNMX R27, RZ, R27, !PT ;  /* 0x0000001bff1b7209 */ /* 0x000fe20007800000 */
[----:B------:R1:W-:Y:S01]  /*15f0*/  STG.E [R2.64+0x188100], R69 ;  /* 0x1881004502007986 */ /* 0x0003e2000c101906 */
[----:B--2---:R-:W-:Y:S02]  /*1600*/  FMNMX R11, RZ, R60, !PT ;  /* 0x0000003cff0b7209 */ /* 0x004fe40007800000 */
[----:B------:R-:W-:Y:S01]  /*1610*/  FMNMX R29, RZ, R29, !PT ;  /* 0x0000001dff1d7209 */ /* 0x000fe20007800000 */
[----:B------:R2:W-:Y:S01]  /*1620*/  STG.E [R2.64+0x188140], R71 ;  /* 0x1881404702007986 */ /* 0x0005e2000c101906 */
[----:B---3--:R-:W-:-:S02]  /*1630*/  FMNMX R9, RZ, R56, !PT ;  /* 0x00000038ff097209 */ /* 0x008fc40007800000 */
[----:B------:R-:W-:Y:S01]  /*1640*/  FMNMX R31, RZ, R31, !PT ;  /* 0x0000001fff1f7209 */ /* 0x000fe20007800000 */
[----:B------:R3:W-:Y:S01]  /*1650*/  STG.E [R2.64+0x24c080], R7 ;  /* 0x24c0800702007986 */ /* 0x0007e2000c101906 */
[----:B0-----:R-:W-:Y:S02]  /*1660*/  FMNMX R13, RZ, R62, !PT ;  /* 0x0000003eff0d7209 */ /* 0x001fe40007800000 */
[----:B------:R-:W-:Y:S01]  /*1670*/  FMNMX R33, RZ, R33, !PT ;  /* 0x00000021ff217209 */ /* 0x000fe20007800000 */
[----:B------:R0:W-:Y:S01]  /*1680*/  STG.E [R2.64+0x194580], R5 ;  /* 0x1945800502007986 */ /* 0x0001e2000c101906 */
[----:B-1----:R-:W-:Y:S02]  /*1690*/  FMNMX R69, RZ, R64, !PT ;  /* 0x00000040ff457209 */ /* 0x002fe40007800000 */
[----:B------:R-:W-:Y:S02]  /*16a0*/  FMNMX R35, RZ, R35, !PT ;  /* 0x00000023ff237209 */ /* 0x000fe40007800000 */
[----:B--2---:R-:W-:-:S02]  /*16b0*/  FMNMX R71, RZ, R66, !PT ;  /* 0x00000042ff477209 */ /* 0x004fc40007800000 */
[----:B------:R-:W-:Y:S02]  /*16c0*/  FMNMX R37, RZ, R37, !PT ;  /* 0x00000025ff257209 */ /* 0x000fe40007800000 */
[----:B---3--:R-:W-:Y:S02]  /*16d0*/  FMNMX R7, RZ, R10, !PT ;  /* 0x0000000aff077209 */ /* 0x008fe40007800000 */
[----:B------:R-:W-:Y:S02]  /*16e0*/  FMNMX R41, RZ, R41, !PT ;  /* 0x00000029ff297209 */ /* 0x000fe40007800000 */
[----:B------:R-:W-:Y:S02]  /*16f0*/  FMNMX R43, RZ, R43, !PT ;  /* 0x0000002bff2b7209 */ /* 0x000fe40007800000 */
[----:B------:R-:W-:Y:S02]  /*1700*/  FMNMX R45, RZ, R45, !PT ;  /* 0x0000002dff2d7209 */ /* 0x000fe40007800000 */
[----:B------:R-:W-:-:S02]  /*1710*/  FMNMX R47, RZ, R47, !PT ;  /* 0x0000002fff2f7209 */ /* 0x000fc40007800000 */
[----:B------:R-:W-:Y:S02]  /*1720*/  FMNMX R49, RZ, R49, !PT ;  /* 0x00000031ff317209 */ /* 0x000fe40007800000 */
[----:B------:R-:W-:Y:S02]  /*1730*/  FMNMX R51, RZ, R51, !PT ;  /* 0x00000033ff337209 */ /* 0x000fe40007800000 */
[----:B------:R-:W-:Y:S02]  /*1740*/  FMNMX R55, RZ, R55, !PT ;  /* 0x00000037ff377209 */ /* 0x000fe40007800000 */
[----:B------:R-:W-:Y:S02]  /*1750*/  FMNMX R57, RZ, R57, !PT ;  /* 0x00000039ff397209 */ /* 0x000fe40007800000 */
[----:B------:R-:W-:Y:S02]  /*1760*/  FMNMX R59, RZ, R59, !PT ;  /* 0x0000003bff3b7209 */ /* 0x000fe40007800000 */
[----:B------:R-:W-:-:S02]  /*1770*/  FMNMX R61, RZ, R61, !PT ;  /* 0x0000003dff3d7209 */ /* 0x000fc40007800000 */
[----:B------:R-:W-:Y:S02]  /*1780*/  FMNMX R63, RZ, R63, !PT ;  /* 0x0000003fff3f7209 */ /* 0x000fe40007800000 */
[----:B------:R-:W-:Y:S02]  /*1790*/  FMNMX R65, RZ, R65, !PT ;  /* 0x00000041ff417209 */ /* 0x000fe40007800000 */
        /* <DEDUP_REMOVED lines=36> */
.L_x_61:
        /* <DEDUP_REMOVED lines=10> */
.L_x_106:


//--------------------- .text.tvmgen_default_fused_nn_contrib_conv2d_winograd_without_weight_transform_add_nn_relu_kernel --------------------------
	.section	.text.tvmgen_default_fused_nn_contrib_conv2d_winograd_without_weight_transform_add_nn_relu_kernel,"ax",@progbits
	.sectioninfo	@"SHI_REGISTERS=64"
	.align	128
        .global         tvmgen_default_fused_nn_contrib_conv2d_winograd_without_weight_transform_add_nn_relu_kernel
        .type           tvmgen_default_fused_nn_contrib_conv2d_winograd_without_weight_transform_add_nn_relu_kernel,@function
        .size           tvmgen_default_fused_nn_contrib_conv2d_winograd_without_weight_transform_add_nn_relu_kernel,(.L_x_107 - tvmgen_default_fused_nn_contrib_conv2d_winograd_without_weight_transform_add_nn_relu_kernel)
        .other          tvmgen_default_fused_nn_contrib_conv2d_winograd_without_weight_transform_add_nn_relu_kernel,@"STO_CUDA_ENTRY STV_DEFAULT"
tvmgen_default_fused_nn_contrib_conv2d_winograd_without_weight_transform_add_nn_relu_kernel:
.text.tvmgen_default_fused_nn_contrib_conv2d_winograd_without_weight_transform_add_nn_relu_kernel:
        /* <DEDUP_REMOVED lines=942> */
.L_x_62:
        /* <DEDUP_REMOVED lines=10> */
.L_x_107:


//--------------------- .text.tvmgen_default_fused_nn_contrib_conv2d_winograd_without_weight_transform_add_add_nn_relu_kernel_1 --------------------------
	.section	.text.tvmgen_default_fused_nn_contrib_conv2d_winograd_without_weight_transform_add_add_nn_relu_kernel_1,"ax",@progbits
	.sectionflags	@"SHF_BARRIERS=1"
	.sectioninfo	@"SHI_REGISTERS=56"
	.align	128
        .global         tvmgen_default_fused_nn_contrib_conv2d_winograd_without_weight_transform_add_add_nn_relu_kernel_1
        .type           tvmgen_default_fused_nn_contrib_conv2d_winograd_without_weight_transform_add_add_nn_relu_kernel_1,@function
        .size           tvmgen_default_fused_nn_contrib_conv2d_winograd_without_weight_transform_add_add_nn_relu_kernel_1,(.L_x_108 - tvmgen_default_fused_nn_contrib_conv2d_winograd_without_weight_transform_add_add_nn_relu_kernel_1)
        .other          tvmgen_default_fused_nn_contrib_conv2d_winograd_without_weight_transform_add_add_nn_relu_kernel_1,@"STO_CUDA_ENTRY STV_DEFAULT"
tvmgen_default_fused_nn_contrib_conv2d_winograd_without_weight_transform_add_add_nn_relu_kernel_1:
.text.tvmgen_default_fused_nn_contrib_conv2d_winograd_without_weight_transform_add_add_nn_relu_kernel_1:
        /* <DEDUP_REMOVED lines=24> */
.L_x_64:
        /* <DEDUP_REMOVED lines=58> */
.L_x_63:
        /* <DEDUP_REMOVED lines=199> */
.L_x_65:
        /* <DEDUP_REMOVED lines=15> */
.L_x_108:


//--------------------- .text.tvmgen_default_fused_nn_contrib_conv2d_winograd_without_weight_transform_add_add_nn_relu_2_kernel --------------------------
	.section	.text.tvmgen_default_fused_nn_contrib_conv2d_winograd_without_weight_transform_add_add_nn_relu_2_kernel,"ax",@progbits
	.sectioninfo	@"SHI_REGISTERS=38"
	.align	128
        .global         tvmgen_default_fused_nn_contrib_conv2d_winograd_without_weight_transform_add_add_nn_relu_2_kernel
        .type           tvmgen_default_fused_nn_contrib_conv2d_winograd_without_weight_transform_add_add_nn_relu_2_kernel,@function
        .size           tvmgen_default_fused_nn_contrib_conv2d_winograd_without_weight_transform_add_add_nn_relu_2_kernel,(.L_x_109 - tvmgen_default_fused_nn_contrib_conv2d_winograd_without_weight_transform_add_add_nn_relu_2_kernel)
        .other          tvmgen_default_fused_nn_contrib_conv2d_winograd_without_weight_transform_add_add_nn_relu_2_kernel,@"STO_CUDA_ENTRY STV_DEFAULT"
tvmgen_default_fused_nn_contrib_conv2d_winograd_without_weight_transform_add_add_nn_relu_2_kernel:
.text.tvmgen_default_fused_nn_contrib_conv2d_winograd_without_weight_transform_add_add_nn_relu_2_kernel:
[----:B------:R-:W-:Y:S02]  /*0000*/  MOV R1, c[0x0][0x28] ;  /* 0x00000a0000017a02 */ /* 0x000fe40000000f00 */
[----:B------:R-:W0:Y:S01]  /*0010*/  S2R R7, SR_CTAID.X ;  /* 0x0000000000077919 */ /* 0x000e220000002500 */
[----:B------:R-:W-:Y:S01]  /*0020*/  MOV R2, RZ ;  /* 0x000000ff00027202 */ /* 0x000fe20000000f00 */
[----:B------:R-:W-:Y:S01]  /*0030*/  CS2R R16, SRZ ;  /* 0x0000000000107805 */ /* 0x000fe2000001ff00 */
[----:B------:R-:W-:Y:S01]  /*0040*/  MOV R18, RZ ;  /* 0x000000ff00127202 */ /* 0x000fe20000000f00 */
[----:B------:R-:W0:Y:S01]  /*0050*/  S2R R4, SR_TID.X ;  /* 0x0000000000047919 */ /* 0x000e220000002100 */
[----:B------:R-:W-:Y:S01]  /*0060*/  ULDC.64 UR4, c[0x0][0x118] ;  /* 0x0000460000047ab9 */ /* 0x000fe20000000a00 */
[----:B------:R-:W-:Y:S01]  /*0070*/  MOV R14, RZ ;  /* 0x000000ff000e7202 */ /* 0x000fe20000000f00 */
[----:B0-----:R-:W-:-:S04]  /*0080*/  IMAD R4, R7, 0x1e, R4 ;  /* 0x0000001e07047824 */ /* 0x001fc800078e0204 */
[----:B------:R-:W-:-:S04]  /*0090*/  IMAD.HI R0, R4, 0x5397829d, RZ ;  /* 0x5397829d04007827 */ /* 0x000fc800078e02ff */
[----:B------:R-:W-:Y:S01]  /*00a0*/  IMAD R3, R7, -0x1c, R4 ;  /* 0xffffffe407037824 */ /* 0x000fe200078e0204 */
[----:B------:R-:W-:-:S03]  /*00b0*/  SHF.R.U32.HI R5, RZ, 0x1f, R0 ;  /* 0x0000001fff057819 */ /* 0x000fc60000011600 */
[----:B------:R-:W-:Y:S01]  /*00c0*/  IMAD.HI R6, R3, -0x6db6db6d, R2 ;  /* 0x9249249303067827 */ /* 0x000fe200078e0202 */
[----:B------:R-:W-:-:S03]  /*00d0*/  LEA.HI.SX32 R5, R0, R5, 0x1c ;  /* 0x0000000500057211 */ /* 0x000fc600078fe2ff */
[----:B------:R-:W-:Y:S01]  /*00e0*/  IMAD R2, R7, 0x7e, R3 ;  /* 0x0000007e07027824 */ /* 0x000fe200078e0203 */
[----:B------:R-:W-:Y:S01]  /*00f0*/  SHF.R.U32.HI R7, RZ, 0x1f, R6 ;  /* 0x0000001fff077819 */ /* 0x000fe20000011606 */
[----:B------:R-:W-:Y:S01]  /*0100*/  IMAD R5, R5, -0x31, R4 ;  /* 0xffffffcf05057824 */ /* 0x000fe200078e0204 */
[----:B------:R-:W-:Y:S01]  /*0110*/  MOV R4, RZ ;  /* 0x000000ff00047202 */ /* 0x000fe20000000f00 */
[----:B------:R-:W-:Y:S01]  /*0120*/  IMAD.HI R0, R2, 0x5397829d, RZ ;  /* 0x5397829d02007827 */ /* 0x000fe200078e02ff */
[----:B------:R-:W-:-:S03]  /*0130*/  LEA.HI.SX32 R7, R6, R7, 0x1e ;  /* 0x0000000706077211 */ /* 0x000fc600078ff2ff */
[----:B------:R-:W-:Y:S01]  /*0140*/  IMAD.HI R4, R5, -0x6db6db6d, R4 ;  /* 0x9249249305047827 */ /* 0x000fe200078e0204 */
[----:B------:R-:W-:-:S03]  /*0150*/  SHF.R.U32.HI R9, RZ, 0x1f, R0 ;  /* 0x0000001fff097819 */ /* 0x000fc60000011600 */
[----:B------:R-:W-:Y:S01]  /*0160*/  IMAD R7, R7, -0x7, R3 ;  /* 0xfffffff907077824 */ /* 0x000fe200078e0203 */
[----:B------:R-:W-:Y:S02]  /*0170*/  LEA.HI.SX32 R0, R0, R9, 0x1c ;  /* 0x0000000900007211 */ /* 0x000fe400078fe2ff */
[----:B------:R-:W-:Y:S02]  /*0180*/  SHF.R.U32.HI R3, RZ, 0x1f, R4 ;  /* 0x0000001fff037819 */ /* 0x000fe40000011604 */
[----:B------:R-:W-:Y:S02]  /*0190*/  SHF.L.U32 R7, R7, 0x1, RZ ;  /* 0x0000000107077819 */ /* 0x000fe400000006ff */
[----:B------:R-:W-:Y:S02]  /*01a0*/  LEA.HI.SX32 R3, R4, R3, 0x1e ;  /* 0x0000000304037211 */ /* 0x000fe400078ff2ff */
[----:B------:R-:W-:Y:S01]  /*01b0*/  IADD3 R4, R7, -0x1, RZ ;  /* 0xffffffff07047810 */ /* 0x000fe20007ffe0ff */
[----:B------:R-:W-:Y:S01]  /*01c0*/  IMAD R0, R0, 0xc4, R7 ;  /* 0x000000c400007824 */ /* 0x000fe200078e0207 */
[----:B------:R-:W-:-:S02]  /*01d0*/  SHF.L.U32 R8, R3, 0x1, RZ ;  /* 0x0000000103087819 */ /* 0x000fc400000006ff */
[----:B------:R-:W-:Y:S02]  /*01e0*/  ISETP.GT.U32.AND P3, PT, R7, 0xd, PT ;  /* 0x0000000d0700780c */ /* 0x000fe40003f64070 */
[----:B------:R-:W-:Y:S02]  /*01f0*/  IADD3 R0, R0, -0xf, RZ ;  /* 0xfffffff100007810 */ /* 0x000fe40007ffe0ff */
[----:B------:R-:W-:Y:S02]  /*0200*/  IADD3 R9, R8, -0x1, RZ ;  /* 0xffffffff08097810 */ /* 0x000fe40007ffe0ff */
[----:B------:R-:W-:Y:S01]  /*0210*/  ISETP.GT.U32.AND P2, PT, R4, 0xd, PT ;  /* 0x0000000d0400780c */ /* 0x000fe20003f44070 */
[----:B------:R-:W-:Y:S01]  /*0220*/  IMAD R0, R3, 0x1c, R0 ;  /* 0x0000001c03007824 */ /* 0x000fe200078e0200 */
[----:B------:R-:W-:Y:S02]  /*0230*/  ISETP.GT.U32.OR P5, PT, R9, 0xd, P3 ;  /* 0x0000000d0900780c */ /* 0x000fe40001fa4470 */
[----:B------:R-:W-:-:S02]  /*0240*/  IADD3 R5, R7, 0x1, RZ ;  /* 0x0000000107057810 */ /* 0x000fc40007ffe0ff */
[----:B------:R-:W-:Y:S02]  /*0250*/  MOV R3, 0x4 ;  /* 0x0000000400037802 */ /* 0x000fe40000000f00 */
[----:B------:R-:W-:Y:S02]  /*0260*/  IADD3 R0, R0, 0xf, RZ ;  /* 0x0000000f00007810 */ /* 0x000fe40007ffe0ff */
[----:B------:R-:W-:Y:S02]  /*0270*/  ISETP.GT.U32.OR P1, PT, R8, 0xd, P2 ;  /* 0x0000000d0800780c */ /* 0x000fe40001724470 */
[----:B------:R-:W-:Y:S01]  /*0280*/  ISETP.GT.U32.AND P0, PT, R5, 0xd, PT ;  /* 0x0000000d0500780c */ /* 0x000fe20003f04070 */
[----:B------:R-:W-:Y:S01]  /*0290*/  IMAD.WIDE R4, R0, R3, c[0x0][0x168] ;  /* 0x00005a0000047625 */ /* 0x000fe200078e0203 */
[----:B------:R-:W-:Y:S02]  /*02a0*/  ISETP.GT.U32.OR P6, PT, R8, 0xd, P3 ;  /* 0x0000000d0800780c */ /* 0x000fe40001fc4470 */
[----:B------:R-:W-:-:S02]  /*02b0*/  IADD3 R7, R7, 0x2, RZ ;  /* 0x0000000207077810 */ /* 0x000fc40007ffe0ff */
[----:B------:R-:W2:Y:S01]  /*02c0*/  @!P5 LDG.E.CONSTANT R18, [R4.64+-0x38] ;  /* 0xffffc8040412d981 */ /* 0x000ea2000c1e9900 */
[----:B------:R-:W-:Y:S01]  /*02d0*/  ISETP.GT.U32.OR P5, PT, R8, 0xd, P0 ;  /* 0x0000000d0800780c */ /* 0x000fe200007a4470 */
[----:B------:R-:W-:Y:S01]  /*02e0*/  CS2R R20, SRZ ;  /* 0x0000000000147805 */ /* 0x000fe2000001ff00 */
[----:B------:R-:W-:Y:S02]  /*02f0*/  ISETP.GT.U32.OR P4, PT, R9, 0xd, P0 ;  /* 0x0000000d0900780c */ /* 0x000fe40000784470 */
[----:B------:R-:W3:Y:S01]  /*0300*/  @!P1 LDG.E.CONSTANT R17, [R4.64+-0x4] ;  /* 0xfffffc0404119981 */ /* 0x000ee2000c1e9900 */
[----:B------:R-:W-:-:S03]  /*0310*/  ISETP.GT.U32.AND P1, PT, R7, 0xd, PT ;  /* 0x0000000d0700780c */ /* 0x000fc60003f24070 */
[----:B------:R-:W4:Y:S01]  /*0320*/  @!P6 LDG.E.CONSTANT R16, [R4.64] ;  /* 0x000000040410e981 */ /* 0x000f22000c1e9900 */
[C---:B------:R-:W-:Y:S02]  /*0330*/  ISETP.GT.U32.OR P6, PT, R8.reuse, 0xd, P1 ;  /* 0x0000000d0800780c */ /* 0x040fe40000fc4470 */
[----:B------:R-:W-:Y:S02]  /*0340*/  IADD3 R7, R8, 0x1, RZ ;  /* 0x0000000108077810 */ /* 0x000fe40007ffe0ff */
[----:B------:R-:W5:Y:S02]  /*0350*/  @!P5 LDG.E.CONSTANT R21, [R4.64+0x4] ;  /* 0x000004040415d981 */ /* 0x000f64000c1e9900 */
[----:B------:R-:W-:Y:S01]  /*0360*/  ISETP.GT.U32.OR P5, PT, R7, 0xd, P2 ;  /* 0x0000000d0700780c */ /* 0x000fe200017a4470 */
[----:B------:R-:W-:Y:S01]  /*0370*/  CS2R R12, SRZ ;  /* 0x00000000000c7805 */ /* 0x000fe2000001ff00 */
[----:B------:R0:W2:Y:S01]  /*0380*/  @!P4 LDG.E.CONSTANT R14, [R4.64+-0x34] ;  /* 0xffffcc04040ec981 */ /* 0x0000a2000c1e9900 */
[----:B------:R-:W-:-:S04]  /*0390*/  ISETP.GT.U32.OR P4, PT, R9, 0xd, P2 ;  /* 0x0000000d0900780c */ /* 0x000fc80001784470 */
[----:B------:R-:W0:Y:S01]  /*03a0*/  @!P6 LDG.E.CONSTANT R20, [R4.64+0x8] ;  /* 0x000008040414e981 */ /* 0x000e22000c1e9900 */
[----:B------:R-:W-:Y:S02]  /*03b0*/  ISETP.GT.U32.OR P6, PT, R7, 0xd, P3 ;  /* 0x0000000d0700780c */ /* 0x000fe40001fc4470 */
[----:B------:R-:W-:-:S03]  /*03c0*/  MOV R6, RZ ;  /* 0x000000ff00067202 */ /* 0x000fc60000000f00 */
[----:B------:R0:W2:Y:S01]  /*03d0*/  @!P5 LDG.E.CONSTANT R13, [R4.64+0x34] ;  /* 0x00003404040dd981 */ /* 0x0000a2000c1e9900 */
[----:B------:R-:W-:Y:S02]  /*03e0*/  ISETP.GT.U32.OR P5, PT, R7, 0xd, P0 ;  /* 0x0000000d0700780c */ /* 0x000fe400007a4470 */
[----:B------:R-:W-:Y:S01]  /*03f0*/  MOV R0, RZ ;  /* 0x000000ff00007202 */ /* 0x000fe20000000f00 */
[----:B------:R0:W2:Y:S04]  /*0400*/  @!P4 LDG.E.CONSTANT R15, [R4.64+-0x3c] ;  /* 0xffffc404040fc981 */ /* 0x0000a8000c1e9900 */
[----:B------:R0:W2:Y:S01]  /*0410*/  @!P6 LDG.E.CONSTANT R6, [R4.64+0x38] ;  /* 0x000038040406e981 */ /* 0x0000a2000c1e9900 */
[----:B------:R-:W-:Y:S02]  /*0420*/  ISETP.GT.U32.OR P6, PT, R9, 0xd, P1 ;  /* 0x0000000d0900780c */ /* 0x000fe40000fc4470 */
[----:B------:R-:W-:-:S03]  /*0430*/  IADD3 R9, R8, 0x2, RZ ;  /* 0x0000000208097810 */ /* 0x000fc60007ffe0ff */
[----:B------:R0:W2:Y:S01]  /*0440*/  @!P5 LDG.E.CONSTANT R0, [R4.64+0x3c] ;  /* 0x00003c040400d981 */ /* 0x0000a2000c1e9900 */
[C---:B------:R-:W-:Y:S02]  /*0450*/  ISETP.GT.U32.OR P2, PT, R9.reuse, 0xd, P2 ;  /* 0x0000000d0900780c */ /* 0x040fe40001744470 */
[----:B------:R-:W-:Y:S02]  /*0460*/  ISETP.GT.U32.OR P3, PT, R9, 0xd, P3 ;  /* 0x0000000d0900780c */ /* 0x000fe40001f64470 */
[----:B------:R-:W-:Y:S02]  /*0470*/  ISETP.GT.U32.OR P5, PT, R7, 0xd, P1 ;  /* 0x0000000d0700780c */ /* 0x000fe40000fa4470 */
[----:B------:R-:W-:Y:S02]  /*0480*/  MOV R7, RZ ;  /* 0x000000ff00077202 */ /* 0x000fe40000000f00 */
[C---:B------:R-:W-:Y:S02]  /*0490*/  ISETP.GT.U32.OR P0, PT, R9.reuse, 0xd, P0 ;  /* 0x0000000d0900780c */ /* 0x040fe40000704470 */
[----:B------:R-:W-:Y:S01]  /*04a0*/  ISETP.GT.U32.OR P1, PT, R9, 0xd, P1 ;  /* 0x0000000d0900780c */ /* 0x000fe20000f24470 */
[----:B------:R-:W-:Y:S01]  /*04b0*/  CS2R R10, SRZ ;  /* 0x00000000000a7805 */ /* 0x000fe2000001ff00 */
[----:B------:R0:W2:Y:S01]  /*04c0*/  @!P6 LDG.E.CONSTANT R7, [R4.64+-0x30] ;  /* 0xffffd0040407e981 */ /* 0x0000a2000c1e9900 */
[----:B------:R-:W-:-:S02]  /*04d0*/  MOV R8, RZ ;  /* 0x000000ff00087202 */ /* 0x000fc40000000f00 */
[----:B------:R-:W-:Y:S01]  /*04e0*/  MOV R9, RZ ;  /* 0x000000ff00097202 */ /* 0x000fe20000000f00 */
[----:B------:R0:W2:Y:S04]  /*04f0*/  @!P2 LDG.E.CONSTANT R12, [R4.64+0x6c] ;  /* 0x00006c04040ca981 */ /* 0x0000a8000c1e9900 */
[----:B------:R0:W2:Y:S04]  /*0500*/  @!P3 LDG.E.CONSTANT R11, [R4.64+0x70] ;  /* 0x00007004040bb981 */ /* 0x0000a8000c1e9900 */
[----:B------:R0:W2:Y:S04]  /*0510*/  @!P5 LDG.E.CONSTANT R8, [R4.64+0x40] ;  /* 0x000040040408d981 */ /* 0x0000a8000c1e9900 */
[----:B------:R0:W2:Y:S04]  /*0520*/  @!P0 LDG.E.CONSTANT R10, [R4.64+0x74] ;  /* 0x00007404040a8981 */ /* 0x0000a8000c1e9900 */
[----:B------:R0:W2:Y:S01]  /*0530*/  @!P1 LDG.E.CONSTANT R9, [R4.64+0x78] ;  /* 0x0000780404099981 */ /* 0x0000a2000c1e9900 */
[----:B------:R-:W-:Y:S01]  /*0540*/  MOV R23, RZ ;  /* 0x000000ff00177202 */ /* 0x000fe20000000f00 */
[----:B------:R-:W-:Y:S01]  /*0550*/  IMAD.WIDE R2, R2, R3, c[0x0][0x160] ;  /* 0x0000580002027625 */ /* 0x000fe200078e0203 */
[--C-:B---3--:R-:W-:Y:S01]  /*0560*/  FADD R28, RZ, R17.reuse ;  /* 0x00000011ff1c7221 */ /* 0x108fe20000000000 */
[----:B------:R-:W-:Y:S01]  /*0570*/  FADD R22, RZ, -R17 ;  /* 0x80000011ff167221 */ /* 0x000fe20000000000 */
[--C-:B----4-:R-:W-:Y:S01]  /*0580*/  FADD R24, RZ, R16.reuse ;  /* 0x00000010ff187221 */ /* 0x110fe20000000000 */
[----:B------:R-:W-:Y:S01]  /*0590*/  FADD R26, RZ, -R16 ;  /* 0x80000010ff1a7221 */ /* 0x000fe20000000000 */
[--C-:B-----5:R-:W-:Y:S01]  /*05a0*/  FADD R28, R28, -R21.reuse ;  /* 0x800000151c1c7221 */ /* 0x120fe20000000000 */
[----:B------:R-:W-:Y:S01]  /*05b0*/  FADD R17, R22, R21 ;  /* 0x0000001516117221 */ /* 0x000fe20000000000 */
[----:B--2---:R-:W-:Y:S01]  /*05c0*/  FADD R25, RZ, R18 ;  /* 0x00000012ff197221 */ /* 0x004fe20000000000 */
[--C-:B0-----:R-:W-:Y:S01]  /*05d0*/  FADD R4, R24, -R20.reuse ;  /* 0x8000001418047221 */ /* 0x101fe20000000000 */
[----:B------:R-:W-:Y:S01]  /*05e0*/  FADD R5, R26, R20 ;  /* 0x000000141a057221 */ /* 0x000fe20000000000 */
[----:B------:R-:W-:-:S04]  /*05f0*/  @!P4 FADD R23, RZ, R15 ;  /* 0x0000000fff17c221 */ /* 0x000fc80000000000 */
[----:B------:R-:W-:Y:S01]  /*0600*/  FADD R20, -R14, R23 ;  /* 0x000000170e147221 */ /* 0x000fe20000000100 */
[----:B------:R-:W-:-:S03]  /*0610*/  FADD R29, R28, R13 ;  /* 0x0000000d1c1d7221 */ /* 0x000fc60000000000 */
[--C-:B------:R-:W-:Y:S01]  /*0620*/  FADD R23, R20, -R13.reuse ;  /* 0x8000000d14177221 */ /* 0x100fe20000000000 */
[----:B------:R-:W-:Y:S01]  /*0630*/  FADD R13, R17, R13 ;  /* 0x0000000d110d7221 */ /* 0x000fe20000000000 */
[----:B------:R-:W-:Y:S01]  /*0640*/  FADD R18, RZ, -R18 ;  /* 0x80000012ff127221 */ /* 0x000fe20000000000 */
[--C-:B------:R-:W-:Y:S01]  /*0650*/  FADD R16, R24, -R21.reuse ;  /* 0x8000001518107221 */ /* 0x100fe20000000000 */
[C-C-:B------:R-:W-:Y:S01]  /*0660*/  FADD R15, R26.reuse, -R21.reuse ;  /* 0x800000151a0f7221 */ /* 0x140fe20000000000 */
[--C-:B------:R-:W-:Y:S01]  /*0670*/  FADD R19, R26, R21.reuse ;  /* 0x000000151a137221 */ /* 0x100fe20000000000 */
[----:B------:R-:W-:Y:S01]  /*0680*/  FADD R21, R24, R21 ;  /* 0x0000001518157221 */ /* 0x000fe20000000000 */
[----:B------:R-:W-:Y:S01]  /*0690*/  FADD R13, R13, -R0 ;  /* 0x800000000d0d7221 */ /* 0x000fe20000000000 */
[--C-:B------:R-:W-:Y:S01]  /*06a0*/  FADD R27, R25, R14.reuse ;  /* 0x0000000e191b7221 */ /* 0x100fe20000000000 */
[C---:B------:R-:W-:Y:S01]  /*06b0*/  FADD R25, R18.reuse, R14 ;  /* 0x0000000e12197221 */ /* 0x040fe20000000000 */
[--C-:B------:R-:W-:Y:S01]  /*06c0*/  FADD R33, R21, R6.reuse ;  /* 0x0000000615217221 */ /* 0x100fe20000000000 */
[--C-:B------:R-:W-:Y:S01]  /*06d0*/  FADD R35, R5, -R6.reuse ;  /* 0x8000000605237221 */ /* 0x100fe20000000000 */
[--C-:B------:R-:W-:Y:S01]  /*06e0*/  FADD R31, R19, -R6.reuse ;  /* 0x80000006131f7221 */ /* 0x100fe20000000000 */
[----:B------:R-:W-:Y:S01]  /*06f0*/  FADD R7, R18, R7 ;  /* 0x0000000712077221 */ /* 0x000fe20000000000 */
[--C-:B------:R-:W-:Y:S01]  /*0700*/  FADD R21, R15, R6.reuse ;  /* 0x000000060f157221 */ /* 0x100fe20000000000 */
[----:B------:R0:W-:Y:S01]  /*0710*/  STG.E [R2.64+0x31000], R13 ;  /* 0x0310000d02007986 */ /* 0x0001e2000c101904 */
[--C-:B------:R-:W-:Y:S01]  /*0720*/  FADD R5, R4, -R6.reuse ;  /* 0x8000000604057221 */ /* 0x100fe20000000000 */
[--C-:B------:R-:W-:Y:S01]  /*0730*/  FADD R25, R25, R6.reuse ;  /* 0x0000000619197221 */ /* 0x100fe20000000000 */
[--C-:B------:R-:W-:Y:S01]  /*0740*/  FADD R27, R27, -R6.reuse ;  /* 0x800000061b1b7221 */ /* 0x100fe20000000000 */
[--C-:B------:R-:W-:Y:S01]  /*0750*/  FADD R19, R16, -R6.reuse ;  /* 0x8000000610137221 */ /* 0x100fe20000000000 */
[----:B------:R-:W-:Y:S01]  /*0760*/  FADD R7, R7, R6 ;  /* 0x0000000607077221 */ /* 0x000fe20000000000 */
[----:B------:R-:W-:Y:S01]  /*0770*/  FADD R17, R17, R12 ;  /* 0x0000000c11117221 */ /* 0x000fe20000000000 */
[--C-:B------:R-:W-:Y:S01]  /*0780*/  FADD R15, R15, R11.reuse ;  /* 0x0000000b0f0f7221 */ /* 0x100fe20000000000 */
[--C-:B------:R-:W-:Y:S01]  /*0790*/  FADD R4, R4, -R11.reuse ;  /* 0x8000000b04047221 */ /* 0x100fe20000000000 */
[----:B0-----:R-:W-:Y:S01]  /*07a0*/  FADD R13, R16, -R11 ;  /* 0x8000000b100d7221 */ /* 0x001fe20000000000 */
[--C-:B------:R-:W-:Y:S01]  /*07b0*/  FADD R23, R23, R0.reuse ;  /* 0x0000000017177221 */ /* 0x100fe20000000000 */
[--C-:B------:R-:W-:Y:S01]  /*07c0*/  FADD R25, R25, -R0.reuse ;  /* 0x8000000019197221 */ /* 0x100fe20000000000 */
[--C-:B------:R-:W-:Y:S01]  /*07d0*/  FADD R27, R27, -R0.reuse ;  /* 0x800000001b1b7221 */ /* 0x100fe20000000000 */
[--C-:B------:R-:W-:Y:S01]  /*07e0*/  FADD R29, R29, -R0.reuse ;  /* 0x800000001d1d7221 */ /* 0x100fe20000000000 */
[--C-:B------:R-:W-:Y:S01]  /*07f0*/  FADD R19, R19, R0.reuse ;  /* 0x0000000013137221 */ /* 0x100fe20000000000 */
[--C-:B------:R-:W-:Y:S01]  /*0800*/  FADD R21, R21, R0.reuse ;  /* 0x0000000015157221 */ /* 0x100fe20000000000 */
[--C-:B------:R-:W-:Y:S01]  /*0810*/  FADD R31, R31, R0.reuse ;  /* 0x000000001f1f7221 */ /* 0x100fe20000000000 */
[----:B------:R-:W-:Y:S01]  /*0820*/  FADD R33, R33, R0 ;  /* 0x0000000021217221 */ /* 0x000fe20000000000 */
[--C-:B------:R-:W-:Y:S01]  /*0830*/  FADD R7, R7, -R8.reuse ;  /* 0x8000000807077221 */ /* 0x100fe20000000000 */
[--C-:B------:R-:W-:Y:S01]  /*0840*/  FADD R5, R5, R8.reuse ;  /* 0x0000000805057221 */ /* 0x100fe20000000000 */
[----:B------:R-:W-:Y:S01]  /*0850*/  FADD R35, R35, R8 ;  /* 0x0000000823237221 */ /* 0x000fe20000000000 */
[--C-:B------:R-:W-:Y:S01]  /*0860*/  FADD R17, R17, -R10.reuse ;  /* 0x8000000a11117221 */ /* 0x100fe20000000000 */
[--C-:B------:R-:W-:Y:S01]  /*0870*/  FADD R13, R13, R10.reuse ;  /* 0x0000000a0d0d7221 */ /* 0x100fe20000000000 */
[----:B------:R-:W-:Y:S01]  /*0880*/  FADD R15, R15, R10 ;  /* 0x0000000a0f0f7221 */ /* 0x000fe20000000000 */
[----:B------:R-:W-:Y:S01]  /*0890*/  FADD R9, R4, R9 ;  /* 0x0000000904097221 */ /* 0x000fe20000000000 */
        /* <DEDUP_REMOVED lines=16> */
.L_x_66:
        /* <DEDUP_REMOVED lines=14> */
.L_x_109:


//--------------------- .text.tvmgen_default_fused_nn_contrib_conv2d_winograd_without_weight_transform_add_nn_relu_3_kernel_1 --------------------------
	.section	.text.tvmgen_default_fused_nn_contrib_conv2d_winograd_without_weight_transform_add_nn_relu_3_kernel_1,"ax",@progbits
	.sectionflags	@"SHF_BARRIERS=1"
	.sectioninfo	@"SHI_REGISTERS=40"
	.align	128
        .global         tvmgen_default_fused_nn_contrib_conv2d_winograd_without_weight_transform_add_nn_relu_3_kernel_1
        .type           tvmgen_default_fused_nn_contrib_conv2d_winograd_without_weight_transform_add_nn_relu_3_kernel_1,@function
        .size           tvmgen_default_fused_nn_contrib_conv2d_winograd_without_weight_transform_add_nn_relu_3_kernel_1,(.L_x_110 - tvmgen_default_fused_nn_contrib_conv2d_winograd_without_weight_transform_add_nn_relu_3_kernel_1)
        .other          tvmgen_default_fused_nn_contrib_conv2d_winograd_without_weight_transform_add_nn_relu_3_kernel_1,@"STO_CUDA_ENTRY STV_DEFAULT"
tvmgen_default_fused_nn_contrib_conv2d_winograd_without_weight_transform_add_nn_relu_3_kernel_1:
.text.tvmgen_default_fused_nn_contrib_conv2d_winograd_without_weight_transform_add_nn_relu_3_kernel_1:
[----:B------:R-:W-:Y:S02]  /*0000*/  MOV R1, c[0x0][0x28] ;  /* 0x00000a0000017a02 */ /* 0x000fe40000000f00 */
[----:B------:R-:W0:Y:S01]  /*0010*/  S2R R0, SR_TID.Y ;  /* 0x0000000000007919 */ /* 0x000e220000002200 */
[----:B------:R-:W-:Y:S01]  /*0020*/  MOV R7, RZ ;  /* 0x000000ff00077202 */ /* 0x000fe20000000f00 */
[----:B------:R-:W-:Y:S01]  /*0030*/  CS2R R14, SRZ ;  /* 0x00000000000e7805 */ /* 0x000fe2000001ff00 */
[----:B------:R-:W-:Y:S01]  /*0040*/  MOV R34, RZ ;  /* 0x000000ff00227202 */ /* 0x000fe20000000f00 */
[----:B------:R-:W1:Y:S01]  /*0050*/  S2R R2, SR_CTAID.Z ;  /* 0x0000000000027919 */ /* 0x000e620000002700 */
[----:B------:R-:W-:Y:S01]  /*0060*/  MOV R32, RZ ;  /* 0x000000ff00207202 */ /* 0x000fe20000000f00 */
[----:B------:R-:W-:Y:S01]  /*0070*/  CS2R R12, SRZ ;  /* 0x00000000000c7805 */ /* 0x000fe2000001ff00 */
[----:B------:R-:W-:Y:S01]  /*0080*/  MOV R30, RZ ;  /* 0x000000ff001e7202 */ /* 0x000fe20000000f00 */
[----:B------:R-:W1:Y:S01]  /*0090*/  S2R R3, SR_TID.X ;  /* 0x0000000000037919 */ /* 0x000e620000002100 */
[----:B------:R-:W-:Y:S01]  /*00a0*/  MOV R29, RZ ;  /* 0x000000ff001d7202 */ /* 0x000fe20000000f00 */
[----:B------:R-:W-:-:S02]  /*00b0*/  ULDC.64 UR4, c[0x0][0x118] ;  /* 0x0000460000047ab9 */ /* 0x000fc40000000a00 */
[----:B------:R-:W2:Y:S01]  /*00c0*/  S2R R5, SR_CTAID.Y ;  /* 0x0000000000057919 */ /* 0x000ea20000002600 */
[C---:B0-----:R-:W-:Y:S02]  /*00d0*/  SHF.L.U32 R27, R0.reuse, 0x6, RZ ;  /* 0x00000006001b7819 */ /* 0x041fe400000006ff */
[----:B------:R-:W-:Y:S02]  /*00e0*/  SHF.L.U32 R26, R0, 0x3, RZ ;  /* 0x00000003001a7819 */ /* 0x000fe400000006ff */
[----:B------:R-:W-:Y:S02]  /*00f0*/  LOP3.LUT R28, R27, 0xfffffe00, RZ, 0xc0, !PT ;  /* 0xfffffe001b1c7812 */ /* 0x000fe400078ec0ff */
[----:B------:R-:W-:Y:S02]  /*0100*/  LOP3.LUT R9, R26, 0x38, RZ, 0xc0, !PT ;  /* 0x000000381a097812 */ /* 0x000fe400078ec0ff */
[----:B-1----:R-:W-:-:S04]  /*0110*/  LEA R4, R2, R3, 0x12 ;  /* 0x0000000302047211 */ /* 0x002fc800078e90ff */
[----:B--2---:R-:W-:-:S04]  /*0120*/  LEA R6, R5, R4, 0x6 ;  /* 0x0000000405067211 */ /* 0x004fc800078e30ff */
[----:B------:R-:W-:Y:S01]  /*0130*/  IADD3 R28, R9, R6, R28 ;  /* 0x00000006091c7210 */ /* 0x000fe20007ffe01c */
[----:B------:R-:W-:-:S05]  /*0140*/  IMAD R9, R2, -0x3e000, R4 ;  /* 0xfffc200002097824 */ /* 0x000fca00078e0204 */
[C---:B------:R-:W-:Y:S02]  /*0150*/  IADD3 R6, R26.reuse, R9, RZ ;  /* 0x000000091a067210 */ /* 0x040fe40007ffe0ff */
[----:B------:R-:W-:Y:S02]  /*0160*/  IADD3 R26, R26, R3, RZ ;  /* 0x000000031a1a7210 */ /* 0x000fe40007ffe0ff */
.L_x_67:
[C---:B------:R-:W-:Y:S01]  /*0170*/  LEA R11, R7.reuse, R28, 0xd ;  /* 0x0000001c070b7211 */ /* 0x040fe200078e68ff */
[----:B------:R-:W-:Y:S01]  /*0180*/  BAR.SYNC.DEFER_BLOCKING 0x0 ;  /* 0x0000000000007b1d */ /* 0x000fe20000010000 */
[----:B------:R-:W-:Y:S02]  /*0190*/  MOV R4, 0x4 ;  /* 0x0000000400047802 */ /* 0x000fe40000000f00 */
[----:B------:R-:W-:-:S03]  /*01a0*/  LEA R9, R7, R6, 0x8 ;  /* 0x0000000607097211 */ /* 0x000fc600078e40ff */
[----:B------:R-:W-:-:S04]  /*01b0*/  IMAD.WIDE R10, R11, R4, c[0x0][0x170] ;  /* 0x00005c000b0a7625 */ /* 0x000fc800078e0204 */
[----:B------:R-:W-:Y:S01]  /*01c0*/  IMAD.WIDE R8, R9, R4, c[0x0][0x168] ;  /* 0x00005a0009087625 */ /* 0x000fe200078e0204 */
        /* <DEDUP_REMOVED lines=8> */
[----:B------:R-:W5:Y:S04]  /*0250*/  LDG.E.CONSTANT R22, [R8.64] ;  /* 0x0000000408167981 */ /* 0x000f68000c1e9900 */
[----:B------:R-:W5:Y:S01]  /*0260*/  LDG.E.CONSTANT R25, [R8.64+0x200] ;  /* 0x0002000408197981 */ /* 0x000f62000c1e9900 */
[----:B------:R-:W-:-:S04]  /*0270*/  IADD3 R7, R7, 0x1, RZ ;  /* 0x0000000107077810 */ /* 0x000fc80007ffe0ff */
[----:B------:R-:W-:Y:S01]  /*0280*/  ISETP.GE.U32.AND P0, PT, R7, 0x20, PT ;  /* 0x000000200700780c */ /* 0x000fe20003f06070 */
[----:B--2---:R-:W-:Y:S04]  /*0290*/  STS [R26.X4], R17 ;  /* 0x000000111a007388 */ /* 0x004fe80000004800 */
[----:B---3--:R-:W-:Y:S04]  /*02a0*/  STS [R26.X4+0x200], R19 ;  /* 0x000200131a007388 */ /* 0x008fe80000004800 */
[----:B----4-:R-:W-:Y:S04]  /*02b0*/  STS [R26.X4+0x400], R21 ;  /* 0x000400151a007388 */ /* 0x010fe80000004800 */
[----:B-----5:R-:W-:Y:S04]  /*02c0*/  STS [R26.X4+0x600], R23 ;  /* 0x000600171a007388 */ /* 0x020fe80000004800 */
[----:B------:R-:W-:Y:S04]  /*02d0*/  STS [R26.X4+0x800], R31 ;  /* 0x0008001f1a007388 */ /* 0x000fe80000004800 */
[----:B------:R-:W-:Y:S04]  /*02e0*/  STS [R26.X4+0xa00], R33 ;  /* 0x000a00211a007388 */ /* 0x000fe80000004800 */
[----:B------:R-:W-:Y:S04]  /*02f0*/  STS [R26.X4+0xc00], R35 ;  /* 0x000c00231a007388 */ /* 0x000fe80000004800 */
[----:B------:R-:W-:Y:S04]  /*0300*/  STS [R26.X4+0xe00], R37 ;  /* 0x000e00251a007388 */ /* 0x000fe80000004800 */
[----:B------:R-:W-:Y:S04]  /*0310*/  STS [R26.X4+0x1000], R22 ;  /* 0x001000161a007388 */ /* 0x000fe80000004800 */
[----:B------:R-:W-:Y:S04]  /*0320*/  STS [R26.X4+0x1200], R25 ;  /* 0x001200191a007388 */ /* 0x000fe80000004800 */
[----:B------:R-:W-:Y:S06]  /*0330*/  BAR.SYNC.DEFER_BLOCKING 0x0 ;  /* 0x0000000000007b1d */ /* 0x000fec0000010000 */
[----:B------:R-:W-:Y:S04]  /*0340*/  LDS.64 R24, [R3.X8+0x1000] ;  /* 0x0010000003187984 */ /* 0x000fe80000008a00 */
[----:B------:R-:W0:Y:S04]  /*0350*/  LDS.128 R16, [R0.X16] ;  /* 0x0000000000107984 */ /* 0x000e28000000cc00 */
[----:B------:R-:W-:Y:S04]  /*0360*/  LDS.64 R20, [R3.X8+0x1040] ;  /* 0x0010400003147984 */ /* 0x000fe80000008a00 */
[----:B------:R-:W1:Y:S04]  /*0370*/  LDS.128 R8, [R0.X16+0x100] ;  /* 0x0001000000087984 */ /* 0x000e68000000cc00 */
[----:B------:R-:W-:Y:S01]  /*0380*/  LDS.64 R22, [R3.X8+0x1080] ;  /* 0x0010800003167984 */ /* 0x000fe20000008a00 */
[----:B0-----:R-:W-:Y:S01]  /*0390*/  FFMA R31, R24, R16, R15 ;  /* 0x00000010181f7223 */ /* 0x001fe2000000000f */
[----:B------:R-:W-:Y:S01]  /*03a0*/  FFMA R33, R16, R25, R13 ;  /* 0x0000001910217223 */ /* 0x000fe2000000000d */
[CC--:B------:R-:W-:Y:S01]  /*03b0*/  FFMA R16, R24.reuse, R17.reuse, R12 ;  /* 0x0000001118107223 */ /* 0x0c0fe2000000000c */
[C---:B------:R-:W-:Y:S01]  /*03c0*/  FFMA R36, R25.reuse, R17, R14 ;  /* 0x0000001119247223 */ /* 0x040fe2000000000e */
[CC--:B------:R-:W-:Y:S01]  /*03d0*/  FFMA R29, R24.reuse, R18.reuse, R29 ;  /* 0x00000012181d7223 */ /* 0x0c0fe2000000001d */
[----:B------:R-:W0:Y:S01]  /*03e0*/  LDS.128 R12, [R0.X16+0x200] ;  /* 0x00020000000c7984 */ /* 0x000e22000000cc00 */
[C---:B------:R-:W-:Y:S01]  /*03f0*/  FFMA R30, R25.reuse, R18, R30 ;  /* 0x00000012191e7223 */ /* 0x040fe2000000001e */
[----:B------:R-:W-:Y:S01]  /*0400*/  FFMA R32, R24, R19, R32 ;  /* 0x0000001318207223 */ /* 0x000fe20000000020 */
[----:B-1----:R-:W-:Y:S01]  /*0410*/  FFMA R31, R20, R8, R31 ;  /* 0x00000008141f7223 */ /* 0x002fe2000000001f */
[----:B------:R-:W-:Y:S01]  /*0420*/  FFMA R33, R8, R21, R33 ;  /* 0x0000001508217223 */ /* 0x000fe20000000021 */
[----:B------:R-:W-:Y:S01]  /*0430*/  FFMA R34, R25, R19, R34 ;  /* 0x0000001319227223 */ /* 0x000fe20000000022 */
[CC--:B------:R-:W-:Y:S01]  /*0440*/  FFMA R8, R20.reuse, R9.reuse, R16 ;  /* 0x0000000914087223 */ /* 0x0c0fe20000000010 */
[----:B------:R-:W-:Y:S01]  /*0450*/  LDS.64 R24, [R3.X8+0x10c0] ;  /* 0x0010c00003187984 */ /* 0x000fe20000008a00 */
[C---:B------:R-:W-:Y:S01]  /*0460*/  FFMA R36, R21.reuse, R9, R36 ;  /* 0x0000000915247223 */ /* 0x040fe20000000024 */
[CC--:B------:R-:W-:Y:S01]  /*0470*/  FFMA R29, R20.reuse, R10.reuse, R29 ;  /* 0x0000000a141d7223 */ /* 0x0c0fe2000000001d */
[C---:B------:R-:W-:Y:S01]  /*0480*/  FFMA R30, R21.reuse, R10, R30 ;  /* 0x0000000a151e7223 */ /* 0x040fe2000000001e */
[----:B------:R-:W1:Y:S01]  /*0490*/  LDS.128 R16, [R0.X16+0x300] ;  /* 0x0003000000107984 */ /* 0x000e62000000cc00 */
[-C--:B------:R-:W-:Y:S01]  /*04a0*/  FFMA R32, R20, R11.reuse, R32 ;  /* 0x0000000b14207223 */ /* 0x080fe20000000020 */
[----:B------:R-:W-:-:S02]  /*04b0*/  FFMA R34, R21, R11, R34 ;  /* 0x0000000b15227223 */ /* 0x000fc40000000022 */
[----:B------:R-:W-:Y:S01]  /*04c0*/  LDS.64 R20, [R3.X8+0x1100] ;  /* 0x0011000003147984 */ /* 0x000fe20000008a00 */
[----:B0-----:R-:W-:Y:S01]  /*04d0*/  FFMA R31, R22, R12, R31 ;  /* 0x0000000c161f7223 */ /* 0x001fe2000000001f */
[----:B------:R-:W-:Y:S01]  /*04e0*/  FFMA R33, R12, R23, R33 ;  /* 0x000000170c217223 */ /* 0x000fe20000000021 */
[CC--:B------:R-:W-:Y:S01]  /*04f0*/  FFMA R12, R22.reuse, R13.reuse, R8 ;  /* 0x0000000d160c7223 */ /* 0x0c0fe20000000008 */
[C---:B------:R-:W-:Y:S01]  /*0500*/  FFMA R36, R23.reuse, R13, R36 ;  /* 0x0000000d17247223 */ /* 0x040fe20000000024 */
[----:B------:R-:W0:Y:S01]  /*0510*/  LDS.128 R8, [R0.X16+0x400] ;  /* 0x0004000000087984 */ /* 0x000e22000000cc00 */
[CC--:B------:R-:W-:Y:S01]  /*0520*/  FFMA R29, R22.reuse, R14.reuse, R29 ;  /* 0x0000000e161d7223 */ /* 0x0c0fe2000000001d */
[C---:B------:R-:W-:Y:S01]  /*0530*/  FFMA R30, R23.reuse, R14, R30 ;  /* 0x0000000e171e7223 */ /* 0x040fe2000000001e */
[-C--:B------:R-:W-:Y:S01]  /*0540*/  FFMA R32, R22, R15.reuse, R32 ;  /* 0x0000000f16207223 */ /* 0x080fe20000000020 */
[----:B------:R-:W-:Y:S02]  /*0550*/  FFMA R34, R23, R15, R34 ;  /* 0x0000000f17227223 */ /* 0x000fe40000000022 */
[----:B------:R-:W-:Y:S01]  /*0560*/  LDS.64 R22, [R3.X8+0x1140] ;  /* 0x0011400003167984 */ /* 0x000fe20000008a00 */
[----:B-1----:R-:W-:Y:S01]  /*0570*/  FFMA R31, R24, R16, R31 ;  /* 0x00000010181f7223 */ /* 0x002fe2000000001f */
[----:B------:R-:W-:Y:S01]  /*0580*/  FFMA R33, R16, R25, R33 ;  /* 0x0000001910217223 */ /* 0x000fe20000000021 */
[CC--:B------:R-:W-:Y:S01]  /*0590*/  FFMA R16, R24.reuse, R17.reuse, R12 ;  /* 0x0000001118107223 */ /* 0x0c0fe2000000000c */
[C---:B------:R-:W-:Y:S01]  /*05a0*/  FFMA R36, R25.reuse, R17, R36 ;  /* 0x0000001119247223 */ /* 0x040fe20000000024 */
[----:B------:R-:W1:Y:S01]  /*05b0*/  LDS.128 R12, [R0.X16+0x500] ;  /* 0x00050000000c7984 */ /* 0x000e62000000cc00 */
[CC--:B------:R-:W-:Y:S01]  /*05c0*/  FFMA R29, R24.reuse, R18.reuse, R29 ;  /* 0x00000012181d7223 */ /* 0x0c0fe2000000001d */
[C---:B------:R-:W-:Y:S01]  /*05d0*/  FFMA R30, R25.reuse, R18, R30 ;  /* 0x00000012191e7223 */ /* 0x040fe2000000001e */
        /* <DEDUP_REMOVED lines=66> */
[CC--:B------:R-:W-:Y:S01]  /*0a00*/  FFMA R33, R20.reuse, R10.reuse, R17 ;  /* 0x0000000a14217223 */ /* 0x0c0fe20000000011 */
[C---:B------:R-:W-:Y:S01]  /*0a10*/  FFMA R36, R21.reuse, R9, R36 ;  /* 0x0000000915247223 */ /* 0x040fe20000000024 */
[----:B------:R-:W0:Y:S01]  /*0a20*/  LDS.128 R16, [R0.X16+0xc00] ;  /* 0x000c000000107984 */ /* 0x000e22000000cc00 */
        /* <DEDUP_REMOVED lines=10> */
[-C--:B------:R-:W-:Y:S01]  /*0ad0*/  FFMA R32, R22, R15.reuse, R32 ;  /* 0x0000000f16207223 */ /* 0x080fe20000000020 */
[C---:B------:R-:W-:Y:S01]  /*0ae0*/  FFMA R30, R23.reuse, R14, R30 ;  /* 0x0000000e171e7223 */ /* 0x040fe2000000001e */
        /* <DEDUP_REMOVED lines=8> */
[-C--:B------:R-:W-:Y:S01]  /*0b70*/  FFMA R32, R24, R19.reuse, R32 ;  /* 0x0000001318207223 */ /* 0x080fe20000000020 */
[C---:B------:R-:W-:Y:S01]  /*0b80*/  FFMA R30, R25.reuse, R18, R30 ;  /* 0x00000012191e7223 */ /* 0x040fe2000000001e */
[----:B------:R-:W-:Y:S01]  /*0b90*/  FFMA R34, R25, R19, R34 ;  /* 0x0000001319227223 */ /* 0x000fe20000000022 */
[----:B-1----:R-:W-:Y:S01]  /*0ba0*/  FFMA R31, R20, R8, R31 ;  /* 0x00000008141f7223 */ /* 0x002fe2000000001f */
[----:B------:R-:W-:Y:S01]  /*0bb0*/  FFMA R35, R8, R21, R35 ;  /* 0x0000001508237223 */ /* 0x000fe20000000023 */
[CC--:B------:R-:W-:Y:S01]  /*0bc0*/  FFMA R24, R20.reuse, R9.reuse, R16 ;  /* 0x0000000914187223 */ /* 0x0c0fe20000000010 */
[C---:B------:R-:W-:Y:S01]  /*0bd0*/  FFMA R36, R21.reuse, R9, R36 ;  /* 0x0000000915247223 */ /* 0x040fe20000000024 */
[----:B------:R-:W-:Y:S01]  /*0be0*/  LDS.128 R16, [R0.X16+0xf00] ;  /* 0x000f000000107984 */ /* 0x000fe2000000cc00 */
[CC--:B------:R-:W-:Y:S01]  /*0bf0*/  FFMA R33, R20.reuse, R10.reuse, R33 ;  /* 0x0000000a14217223 */ /* 0x0c0fe20000000021 */
[C---:B------:R-:W-:Y:S01]  /*0c00*/  FFMA R30, R21.reuse, R10, R30 ;  /* 0x0000000a151e7223 */ /* 0x040fe2000000001e */
[-C--:B------:R-:W-:Y:S01]  /*0c10*/  FFMA R32, R20, R11.reuse, R32 ;  /* 0x0000000b14207223 */ /* 0x080fe20000000020 */
[----:B------:R-:W1:Y:S01]  /*0c20*/  LDS.64 R8, [R3.X8+0x13c0] ;  /* 0x0013c00003087984 */ /* 0x000e620000008a00 */
[----:B------:R-:W-:Y:S01]  /*0c30*/  FFMA R34, R21, R11, R34 ;  /* 0x0000000b15227223 */ /* 0x000fe20000000022 */
[----:B0-----:R-:W-:Y:S01]  /*0c40*/  FFMA R31, R22, R12, R31 ;  /* 0x0000000c161f7223 */ /* 0x001fe2000000001f */
[----:B------:R-:W-:Y:S01]  /*0c50*/  FFMA R35, R12, R23, R35 ;  /* 0x000000170c237223 */ /* 0x000fe20000000023 */
[CC--:B------:R-:W-:Y:S01]  /*0c60*/  FFMA R24, R22.reuse, R13.reuse, R24 ;  /* 0x0000000d16187223 */ /* 0x0c0fe20000000018 */
[C---:B------:R-:W-:Y:S01]  /*0c70*/  FFMA R36, R23.reuse, R13, R36 ;  /* 0x0000000d17247223 */ /* 0x040fe20000000024 */
[CC--:B------:R-:W-:Y:S01]  /*0c80*/  FFMA R33, R22.reuse, R14.reuse, R33 ;  /* 0x0000000e16217223 */ /* 0x0c0fe20000000021 */
[C---:B------:R-:W-:Y:S01]  /*0c90*/  FFMA R30, R23.reuse, R14, R30 ;  /* 0x0000000e171e7223 */ /* 0x040fe2000000001e */
[-C--:B------:R-:W-:Y:S01]  /*0ca0*/  FFMA R32, R22, R15.reuse, R32 ;  /* 0x0000000f16207223 */ /* 0x080fe20000000020 */
[----:B------:R-:W-:Y:S01]  /*0cb0*/  FFMA R34, R23, R15, R34 ;  /* 0x0000000f17227223 */ /* 0x000fe20000000022 */
[----:B-1----:R-:W-:Y:S01]  /*0cc0*/  FFMA R15, R8, R16, R31 ;  /* 0x00000010080f7223 */ /* 0x002fe2000000001f */
[----:B------:R-:W-:Y:S01]  /*0cd0*/  FFMA R13, R16, R9, R35 ;  /* 0x00000009100d7223 */ /* 0x000fe20000000023 */
[CC--:B------:R-:W-:Y:S01]  /*0ce0*/  FFMA R12, R8.reuse, R17.reuse, R24 ;  /* 0x00000011080c7223 */ /* 0x0c0fe20000000018 */
[C---:B------:R-:W-:Y:S01]  /*0cf0*/  FFMA R14, R9.reuse, R17, R36 ;  /* 0x00000011090e7223 */ /* 0x040fe20000000024 */
[CC--:B------:R-:W-:Y:S01]  /*0d00*/  FFMA R29, R8.reuse, R18.reuse, R33 ;  /* 0x00000012081d7223 */ /* 0x0c0fe20000000021 */
[C---:B------:R-:W-:Y:S01]  /*0d10*/  FFMA R30, R9.reuse, R18, R30 ;  /* 0x00000012091e7223 */ /* 0x040fe2000000001e */
[-C--:B------:R-:W-:Y:S01]  /*0d20*/  FFMA R32, R8, R19.reuse, R32 ;  /* 0x0000001308207223 */ /* 0x080fe20000000020 */
[----:B------:R-:W-:Y:S01]  /*0d30*/  FFMA R34, R9, R19, R34 ;  /* 0x0000001309227223 */ /* 0x000fe20000000022 */
[----:B------:R-:W-:Y:S05]  /*0d40*/  @!P0 BRA `(.L_x_67) ;  /* 0xfffff42000008947 */ /* 0x000fea000383ffff */
[----:B------:R-:W-:-:S04]  /*0d50*/  LEA R0, R2, R5, 0x3 ;  /* 0x0000000502007211 */ /* 0x000fc800078e18ff */
[----:B------:R-:W-:-:S04]  /*0d60*/  LEA R0, R0, R27, 0xa ;  /* 0x0000001b00007211 */ /* 0x000fc800078e50ff */
[----:B------:R-:W-:-:S05]  /*0d70*/  LEA R5, R3, R0, 0x1 ;  /* 0x0000000003057211 */ /* 0x000fca00078e08ff */
        /* <DEDUP_REMOVED lines=10> */
.L_x_68:
        /* <DEDUP_REMOVED lines=14> */
.L_x_110:


//--------------------- .text.tvmgen_default_fused_nn_contrib_conv2d_winograd_without_weight_transform_add_add_nn_relu_2_kernel_1 --------------------------
	.section	.text.tvmgen_default_fused_nn_contrib_conv2d_winograd_without_weight_transform_add_add_nn_relu_2_kernel_1,"ax",@progbits
	.sectionflags	@"SHF_BARRIERS=1"
	.sectioninfo	@"SHI_REGISTERS=64"
	.align	128
        .global         tvmgen_default_fused_nn_contrib_conv2d_winograd_without_weight_transform_add_add_nn_relu_2_kernel_1
        .type           tvmgen_default_fused_nn_contrib_conv2d_winograd_without_weight_transform_add_add_nn_relu_2_kernel_1,@function
        .size           tvmgen_default_fused_nn_contrib_conv2d_winograd_without_weight_transform_add_add_nn_relu_2_kernel_1,(.L_x_111 - tvmgen_default_fused_nn_contrib_conv2d_winograd_without_weight_transform_add_add_nn_relu_2_kernel_1)
        .other          tvmgen_default_fused_nn_contrib_conv2d_winograd_without_weight_transform_add_add_nn_relu_2_kernel_1,@"STO_CUDA_ENTRY STV_DEFAULT"
tvmgen_default_fused_nn_contrib_conv2d_winograd_without_weight_transform_add_add_nn_relu_2_kernel_1:
.text.tvmgen_default_fused_nn_contrib_conv2d_winograd_without_weight_transform_add_add_nn_relu_2_kernel_1:
        /* <DEDUP_REMOVED lines=42> */
.L_x_69:
        /* <DEDUP_REMOVED lines=229> */
.L_x_70:
        /* <DEDUP_REMOVED lines=9> */
.L_x_111:


//--------------------- .text.tvmgen_default_fused_nn_contrib_conv2d_winograd_without_weight_transform_add_nn_relu_2_kernel --------------------------
	.section	.text.tvmgen_default_fused_nn_contrib_conv2d_winograd_without_weight_transform_add_nn_relu_2_kernel,"ax",@progbits
	.sectioninfo	@"SHI_REGISTERS=38"
	.align	128
        .global         tvmgen_default_fused_nn_contrib_conv2d_winograd_without_weight_transform_add_nn_relu_2_kernel
        .type           tvmgen_default_fused_nn_contrib_conv2d_winograd_without_weight_transform_add_nn_relu_2_kernel,@function
        .size           tvmgen_default_fused_nn_contrib_conv2d_winograd_without_weight_transform_add_nn_relu_2_kernel,(.L_x_112 - tvmgen_default_fused_nn_contrib_conv2d_winograd_without_weight_transform_add_nn_relu_2_kernel)
        .other          tvmgen_default_fused_nn_contrib_conv2d_winograd_without_weight_transform_add_nn_relu_2_kernel,@"STO_CUDA_ENTRY STV_DEFAULT"
tvmgen_default_fused_nn_contrib_conv2d_winograd_without_weight_transform_add_nn_relu_2_kernel:
.text.tvmgen_default_fused_nn_contrib_conv2d_winograd_without_weight_transform_add_nn_relu_2_kernel:
        /* <DEDUP_REMOVED lines=154> */
.L_x_71:
        /* <DEDUP_REMOVED lines=14> */
.L_x_112:


//--------------------- .text.tvmgen_default_fused_nn_contrib_conv2d_winograd_without_weight_transform_add_add_nn_relu_1_kernel --------------------------
	.section	.text.tvmgen_default_fused_nn_contrib_conv2d_winograd_without_weight_transform_add_add_nn_relu_1_kernel,"ax",@progbits
	.sectioninfo	@"SHI_REGISTERS=36"
	.align	128
        .global         tvmgen_default_fused_nn_contrib_conv2d_winograd_without_weight_transform_add_add_nn_relu_1_kernel
        .type           tvmgen_default_fused_nn_contrib_conv2d_winograd_without_weight_transform_add_add_nn_relu_1_kernel,@function
        .size           tvmgen_default_fused_nn_contrib_conv2d_winograd_without_weight_transform_add_add_nn_relu_1_kernel,(.L_x_113 - tvmgen_default_fused_nn_contrib_conv2d_winograd_without_weight_transform_add_add_nn_relu_1_kernel)
        .other          tvmgen_default_fused_nn_contrib_conv2d_winograd_without_weight_transform_add_add_nn_relu_1_kernel,@"STO_CUDA_ENTRY STV_DEFAULT"
tvmgen_default_fused_nn_contrib_conv2d_winograd_without_weight_transform_add_add_nn_relu_1_kernel:
.text.tvmgen_default_fused_nn_contrib_conv2d_winograd_without_weight_transform_add_add_nn_relu_1_kernel:
        /* <DEDUP_REMOVED lines=152> */
.L_x_72:
        /* <DEDUP_REMOVED lines=16> */
.L_x_113:


//--------------------- .text.tvmgen_default_fused_nn_conv2d_add_kernel --------------------------
	.section	.text.tvmgen_default_fused_nn_conv2d_add_kernel,"ax",@progbits
	.sectionflags	@"SHF_BARRIERS=1"
	.sectioninfo	@"SHI_REGISTERS=40"
	.align	128
        .global         tvmgen_default_fused_nn_conv2d_add_kernel
        .type           tvmgen_default_fused_nn_conv2d_add_kernel,@function
        .size           tvmgen_default_fused_nn_conv2d_add_kernel,(.L_x_114 - tvmgen_default_fused_nn_conv2d_add_kernel)
        .other          tvmgen_default_fused_nn_conv2d_add_kernel,@"STO_CUDA_ENTRY STV_DEFAULT"
tvmgen_default_fused_nn_conv2d_add_kernel:
.text.tvmgen_default_fused_nn_conv2d_add_kernel:
        /* <DEDUP_REMOVED lines=9> */
[--C-:B0-----:R-:W-:Y:S01]  /*0090*/  IMAD R28, R0, 0xe, R3.reuse ;  /* 0x0000000e001c7824 */ /* 0x101fe200078e0203 */
[----:B------:R-:W-:Y:S01]  /*00a0*/  SHF.R.S32.HI R5, RZ, 0x1, R3 ;  /* 0x00000001ff057819 */ /* 0x000fe20000011403 */
[C---:B------:R-:W-:Y:S01]  /*00b0*/  IMAD R24, R3.reuse, 0xc, RZ ;  /* 0x0000000c03187824 */ /* 0x040fe200078e02ff */
[----:B------:R-:W-:-:S02]  /*00c0*/  LEA R23, R3, R3, 0x1 ;  /* 0x0000000303177211 */ /* 0x000fc400078e08ff */
[----:B------:R-:W-:Y:S01]  /*00d0*/  SHF.L.U32 R28, R28, 0x1, RZ ;  /* 0x000000011c1c7819 */ /* 0x000fe200000006ff */
[----:B------:R-:W-:Y:S01]  /*00e0*/  IMAD R5, R0, 0x7, R5 ;  /* 0x0000000700057824 */ /* 0x000fe200078e0205 */
[----:B------:R-:W-:Y:S02]  /*00f0*/  LEA.HI.SX32 R6, R23, R0, 0x1b ;  /* 0x0000000017067211 */ /* 0x000fe400078fdaff */
[C---:B------:R-:W-:Y:S01]  /*0100*/  IADD3 R25, R28.reuse, 0x1, RZ ;  /* 0x000000011c197810 */ /* 0x040fe20007ffe0ff */
[----:B------:R-:W-:Y:S01]  /*0110*/  IMAD.HI R2, R28, 0x94f2095, RZ ;  /* 0x094f20951c027827 */ /* 0x000fe200078e02ff */
[----:B------:R-:W-:Y:S02]  /*0120*/  ISETP.GT.AND P3, PT, R5, 0xdb, PT ;  /* 0x000000db0500780c */ /* 0x000fe40003f64270 */
[----:B------:R-:W-:Y:S01]  /*0130*/  ISETP.GE.AND P0, PT, R6, 0x20, PT ;  /* 0x000000200600780c */ /* 0x000fe20003f06270 */
[----:B------:R-:W-:Y:S01]  /*0140*/  IMAD.HI R4, R25, 0x94f2095, RZ ;  /* 0x094f209519047827 */ /* 0x000fe200078e02ff */
[----:B------:R-:W-:-:S02]  /*0150*/  SHF.R.U32.HI R5, RZ, 0x1f, R2 ;  /* 0x0000001fff057819 */ /* 0x000fc40000011602 */
[----:B------:R-:W-:Y:S02]  /*0160*/  IADD3 R21, R23, 0x1, RZ ;  /* 0x0000000117157810 */ /* 0x000fe40007ffe0ff */
[CC--:B------:R-:W-:Y:S02]  /*0170*/  LEA.HI.SX32 R9, R2.reuse, R5.reuse, 0x1b ;  /* 0x0000000502097211 */ /* 0x0c0fe400078fdaff */
[----:B------:R-:W-:Y:S02]  /*0180*/  LEA.HI.SX32 R5, R2, R5, 0x1f ;  /* 0x0000000502057211 */ /* 0x000fe400078ffaff */
[----:B------:R-:W-:Y:S01]  /*0190*/  SHF.R.U32.HI R11, RZ, 0x1f, R4 ;  /* 0x0000001fff0b7819 */ /* 0x000fe20000011604 */
[--C-:B------:R-:W-:Y:S01]  /*01a0*/  IMAD R9, R9, -0x370, R28.reuse ;  /* 0xfffffc9009097824 */ /* 0x100fe200078e021c */
[----:B------:R-:W-:Y:S01]  /*01b0*/  LEA.HI.SX32 R8, R21, R0, 0x1b ;  /* 0x0000000015087211 */ /* 0x000fe200078fdaff */
[----:B------:R-:W-:Y:S01]  /*01c0*/  IMAD R28, R5, -0x37, R28 ;  /* 0xffffffc9051c7824 */ /* 0x000fe200078e021c */
[----:B------:R-:W-:Y:S01]  /*01d0*/  LEA.HI.SX32 R6, R4, R11, 0x1b ;  /* 0x0000000b04067211 */ /* 0x000fe200078fdaff */
[----:B------:R-:W-:Y:S01]  /*01e0*/  IMAD.HI R9, R9, 0x94f2095, RZ ;  /* 0x094f209509097827 */ /* 0x000fe200078e02ff */
[----:B------:R-:W-:-:S02]  /*01f0*/  IADD3 R7, R23, 0x2, RZ ;  /* 0x0000000217077810 */ /* 0x000fc40007ffe0ff */
[----:B------:R-:W-:Y:S01]  /*0200*/  ISETP.GE.AND P2, PT, R8, 0x20, PT ;  /* 0x000000200800780c */ /* 0x000fe20003f46270 */
[----:B------:R-:W-:Y:S01]  /*0210*/  IMAD R6, R6, -0x370, R25 ;  /* 0xfffffc9006067824 */ /* 0x000fe200078e0219 */
[----:B------:R-:W-:Y:S02]  /*0220*/  SHF.R.S32.HI R2, RZ, 0x1, R9 ;  /* 0x00000001ff027819 */ /* 0x000fe40000011409 */
[----:B------:R-:W-:Y:S01]  /*0230*/  LEA.HI.SX32 R8, R7, R0, 0x1b ;  /* 0x0000000007087211 */ /* 0x000fe200078fdaff */
[----:B------:R-:W-:Y:S01]  /*0240*/  IMAD.HI R6, R6, 0x94f2095, RZ ;  /* 0x094f209506067827 */ /* 0x000fe200078e02ff */
[----:B------:R-:W-:Y:S02]  /*0250*/  LEA.HI R29, R9, R2, RZ, 0x1 ;  /* 0x00000002091d7211 */ /* 0x000fe400078f08ff */
[----:B------:R-:W0:Y:S01]  /*0260*/  S2R R2, SR_CTAID.Y ;  /* 0x0000000000027919 */ /* 0x000e220000002600 */
[----:B------:R-:W-:Y:S02]  /*0270*/  LEA.HI.SX32 R4, R4, R11, 0x1f ;  /* 0x0000000b04047211 */ /* 0x000fe400078ffaff */
[----:B------:R-:W-:-:S02]  /*0280*/  ISETP.GE.AND P1, PT, R8, 0x20, PT ;  /* 0x000000200800780c */ /* 0x000fc40003f26270 */
[----:B------:R-:W-:Y:S01]  /*0290*/  SHF.R.S32.HI R11, RZ, 0x1, R6 ;  /* 0x00000001ff0b7819 */ /* 0x000fe20000011406 */
[----:B------:R-:W-:Y:S01]  /*02a0*/  IMAD R25, R4, -0x37, R25 ;  /* 0xffffffc904197824 */ /* 0x000fe200078e0219 */
[----:B------:R-:W-:Y:S02]  /*02b0*/  SHF.L.U32 R27, R3, 0x3, RZ ;  /* 0x00000003031b7819 */ /* 0x000fe400000006ff */
[----:B------:R-:W-:Y:S02]  /*02c0*/  SHF.L.U32 R22, R21, 0x2, RZ ;  /* 0x0000000215167819 */ /* 0x000fe400000006ff */
[----:B------:R-:W-:Y:S01]  /*02d0*/  SHF.L.U32 R20, R7, 0x2, RZ ;  /* 0x0000000207147819 */ /* 0x000fe200000006ff */
[----:B------:R-:W-:Y:S01]  /*02e0*/  IMAD R27, R0, 0x70, R27 ;  /* 0x00000070001b7824 */ /* 0x000fe200078e021b */
[----:B------:R-:W-:Y:S02]  /*02f0*/  LEA.HI R26, R6, R11, RZ, 0x1 ;  /* 0x0000000b061a7211 */ /* 0x000fe400078f08ff */
[----:B------:R-:W-:-:S02]  /*0300*/  LEA R30, R0, R23, 0x5 ;  /* 0x00000017001e7211 */ /* 0x000fc400078e28ff */
[C---:B------:R-:W-:Y:S02]  /*0310*/  ISETP.LT.AND P0, PT, R23.reuse, 0x20, !P0 ;  /* 0x000000201700780c */ /* 0x040fe40004701270 */
[C---:B------:R-:W-:Y:S02]  /*0320*/  ISETP.LT.AND P2, PT, R23.reuse, 0x1f, !P2 ;  /* 0x0000001f1700780c */ /* 0x040fe40005741270 */
[----:B------:R-:W-:Y:S02]  /*0330*/  ISETP.LT.AND P1, PT, R23, 0x1e, !P1 ;  /* 0x0000001e1700780c */ /* 0x000fe40004f21270 */
[----:B------:R-:W-:Y:S02]  /*0340*/  MOV R5, RZ ;  /* 0x000000ff00057202 */ /* 0x000fe40000000f00 */
[----:B-1----:R-:W-:Y:S02]  /*0350*/  LEA R4, R13, R0, 0x5 ;  /* 0x000000000d047211 */ /* 0x002fe400078e28ff */
[----:B------:R-:W-:-:S02]  /*0360*/  LEA R6, R0, 0xdc0, 0x6 ;  /* 0x00000dc000067811 */ /* 0x000fc400078e30ff */
[----:B------:R-:W-:Y:S02]  /*0370*/  LOP3.LUT R23, R23, 0xf, RZ, 0xc0, !PT ;  /* 0x0000000f17177812 */ /* 0x000fe400078ec0ff */
[----:B------:R-:W-:Y:S02]  /*0380*/  LOP3.LUT R24, R24, 0xffffffc0, RZ, 0xc0, !PT ;  /* 0xffffffc018187812 */ /* 0x000fe400078ec0ff */
[----:B------:R-:W-:Y:S02]  /*0390*/  LOP3.LUT R21, R21, 0xf, RZ, 0xc0, !PT ;  /* 0x0000000f15157812 */ /* 0x000fe400078ec0ff */
[----:B------:R-:W-:Y:S02]  /*03a0*/  LOP3.LUT R7, R7, 0xf, RZ, 0xc0, !PT ;  /* 0x0000000f07077812 */ /* 0x000fe400078ec0ff */
[----:B------:R-:W-:Y:S02]  /*03b0*/  LOP3.LUT R22, R22, 0xffffffc0, RZ, 0xc0, !PT ;  /* 0xffffffc016167812 */ /* 0x000fe400078ec0ff */
[----:B0-----:R-:W-:-:S02]  /*03c0*/  LOP3.LUT R20, R20, 0xffffffc0, RZ, 0xc0, !PT ;  /* 0xffffffc014147812 */ /* 0x001fc400078ec0ff */
.L_x_73:
[----:B------:R-:W-:Y:S01]  /*03d0*/  @!P3 IMAD R8, R5, 0x1c0, R2 ;  /* 0x000001c00508b824 */ /* 0x000fe200078e0202 */
[----:B------:R-:W-:Y:S01]  /*03e0*/  LEA R9, R4, R5, 0x3 ;  /* 0x0000000504097211 */ /* 0x000fe200078e18ff */
[----:B------:R-:W-:Y:S01]  /*03f0*/  BAR.SYNC.DEFER_BLOCKING 0x0 ;  /* 0x0000000000007b1d */ /* 0x000fe20000010000 */
[----:B------:R-:W-:Y:S01]  /*0400*/  @!P3 MOV R12, 0x4 ;  /* 0x00000004000cb802 */ /* 0x000fe20000000f00 */
[----:B------:R-:W-:Y:S01]  /*0410*/  @!P3 IMAD R8, R8, 0x70, RZ ;  /* 0x000000700808b824 */ /* 0x000fe200078e02ff */
[----:B------:R-:W-:-:S02]  /*0420*/  SHF.L.U32 R18, R9, 0x4, RZ ;  /* 0x0000000409127819 */ /* 0x000fc400000006ff */
[----:B------:R-:W-:Y:S02]  /*0430*/  @P1 MOV R19, 0x4 ;  /* 0x0000000400131802 */ /* 0x000fe40000000f00 */
[-C--:B------:R-:W-:Y:S02]  /*0440*/  @!P3 IADD3 R14, R28, R8.reuse, RZ ;  /* 0x000000081c0eb210 */ /* 0x080fe40007ffe0ff */
[----:B------:R-:W-:Y:S02]  /*0450*/  @!P3 IADD3 R13, R25, R8, RZ ;  /* 0x00000008190db210 */ /* 0x000fe40007ffe0ff */
[-C--:B------:R-:W-:Y:S01]  /*0460*/  @P0 IADD3 R11, R24, R18.reuse, R23 ;  /* 0x00000012180b0210 */ /* 0x080fe20007ffe017 */
[----:B------:R-:W-:Y:S01]  /*0470*/  @!P3 IMAD R15, R29, 0xc40, R14 ;  /* 0x00000c401d0fb824 */ /* 0x000fe200078e020e */
[-C--:B------:R-:W-:Y:S01]  /*0480*/  @P2 IADD3 R9, R22, R18.reuse, R21 ;  /* 0x0000001216092210 */ /* 0x080fe20007ffe015 */
[----:B------:R-:W-:Y:S01]  /*0490*/  @!P3 IMAD R13, R26, 0xc40, R13 ;  /* 0x00000c401a0db824 */ /* 0x000fe200078e020d */
[----:B------:R-:W-:Y:S01]  /*04a0*/  @P1 IADD3 R18, R20, R18, R7 ;  /* 0x0000001214121210 */ /* 0x000fe20007ffe007 */
[----:B------:R-:W-:Y:S01]  /*04b0*/  @!P3 IMAD.WIDE R14, R15, R12, c[0x0][0x168] ;  /* 0x00005a000f0eb625 */ /* 0x000fe200078e020c */
[----:B------:R-:W-:-:S02]  /*04c0*/  @P0 MOV R10, 0x4 ;  /* 0x00000004000a0802 */ /* 0x000fc40000000f00 */
[----:B------:R-:W-:Y:S01]  /*04d0*/  @P2 MOV R8, 0x4 ;  /* 0x0000000400082802 */ /* 0x000fe20000000f00 */
[----:B------:R-:W-:Y:S01]  /*04e0*/  @!P3 IMAD.WIDE R12, R13, R12, c[0x0][0x168] ;  /* 0x00005a000d0cb625 */ /* 0x000fe200078e020c */
[----:B------:R-:W2:Y:S03]  /*04f0*/  @!P3 LDG.E.CONSTANT R16, [R14.64] ;  /* 0x000000040e10b981 */ /* 0x000ea6000c1e9900 */
[----:B------:R-:W-:Y:S01]  /*0500*/  @P1 IMAD.WIDE R18, R18, R19, c[0x0][0x170] ;  /* 0x00005c0012121625 */ /* 0x000fe200078e0213 */
[----:B------:R-:W2:Y:S03]  /*0510*/  @!P3 LDG.E.CONSTANT R17, [R12.64] ;  /* 0x000000040c11b981 */ /* 0x000ea6000c1e9900 */
[----:B------:R-:W-:Y:S02]  /*0520*/  @P0 IMAD.WIDE R10, R11, R10, c[0x0][0x170] ;  /* 0x00005c000b0a0625 */ /* 0x000fe400078e020a */
[----:B------:R-:W3:Y:S02]  /*0530*/  @P1 LDG.E.CONSTANT R19, [R18.64] ;  /* 0x0000000412131981 */ /* 0x000ee4000c1e9900 */
[----:B------:R-:W-:-:S02]  /*0540*/  @P2 IMAD.WIDE R8, R9, R8, c[0x0][0x170] ;  /* 0x00005c0009082625 */ /* 0x000fc400078e0208 */
[----:B------:R-:W4:Y:S04]  /*0550*/  @P0 LDG.E.CONSTANT R32, [R10.64] ;  /* 0x000000040a200981 */ /* 0x000f28000c1e9900 */
[----:B------:R-:W5:Y:S04]  /*0560*/  @P2 LDG.E.CONSTANT R34, [R8.64] ;  /* 0x0000000408222981 */ /* 0x000f68000c1e9900 */
[----:B--2---:R-:W-:Y:S04]  /*0570*/  @!P3 STS.64 [R27], R16 ;  /* 0x000000101b00b388 */ /* 0x004fe80000000a00 */
[----:B---3--:R-:W-:Y:S04]  /*0580*/  @P1 STS [R30.X4+0xdc8], R19 ;  /* 0x000dc8131e001388 */ /* 0x008fe80000004800 */
[----:B----4-:R-:W-:Y:S04]  /*0590*/  @P0 STS [R30.X4+0xdc0], R32 ;  /* 0x000dc0201e000388 */ /* 0x010fe80000004800 */
[----:B-----5:R-:W-:Y:S04]  /*05a0*/  @P2 STS [R30.X4+0xdc4], R34 ;  /* 0x000dc4221e002388 */ /* 0x020fe80000004800 */
[----:B------:R-:W-:Y:S06]  /*05b0*/  BAR.SYNC.DEFER_BLOCKING 0x0 ;  /* 0x0000000000007b1d */ /* 0x000fec0000010000 */
[----:B------:R-:W-:Y:S04]  /*05c0*/  LDS R36, [R3.X8] ;  /* 0x0000000003247984 */ /* 0x000fe80000008800 */
[----:B------:R-:W0:Y:S04]  /*05d0*/  LDS.128 R12, [R6] ;  /* 0x00000000060c7984 */ /* 0x000e280000000c00 */
[----:B------:R-:W1:Y:S04]  /*05e0*/  LDS.128 R8, [R6+0x800] ;  /* 0x0008000006087984 */ /* 0x000e680000000c00 */
[----:B------:R-:W2:Y:S04]  /*05f0*/  LDS R32, [R3.X8+0x70] ;  /* 0x0000700003207984 */ /* 0x000ea80000008800 */
[----:B------:R-:W3:Y:S04]  /*0600*/  LDS R17, [R3.X8+0xdc] ;  /* 0x0000dc0003117984 */ /* 0x000ee80000008800 */
[----:B------:R-:W-:Y:S01]  /*0610*/  LDS R19, [R3.X8+0x228] ;  /* 0x0002280003137984 */ /* 0x000fe20000008800 */
[----:B0-----:R-:W-:-:S03]  /*0620*/  FFMA R18, R12, R36, R33 ;  /* 0x000000240c127223 */ /* 0x001fc60000000021 */
[----:B------:R-:W0:Y:S01]  /*0630*/  LDS R33, [R3.X8+0x14c] ;  /* 0x00014c0003217984 */ /* 0x000e220000008800 */
[----:B-1----:R-:W-:-:S03]  /*0640*/  FFMA R16, R36, R8, R31 ;  /* 0x0000000824107223 */ /* 0x002fc6000000001f */
[----:B------:R-:W1:Y:S01]  /*0650*/  LDS R31, [R3.X8+0x1b8] ;  /* 0x0001b800031f7984 */ /* 0x000e620000008800 */
[-C--:B--2---:R-:W-:Y:S01]  /*0660*/  FFMA R12, R12, R32.reuse, R35 ;  /* 0x000000200c0c7223 */ /* 0x084fe20000000023 */
[----:B------:R-:W-:Y:S02]  /*0670*/  FFMA R34, R8, R32, R37 ;  /* 0x0000002008227223 */ /* 0x000fe40000000025 */
[----:B------:R-:W2:Y:S04]  /*0680*/  LDS R32, [R3.X8+0x294] ;  /* 0x0002940003207984 */ /* 0x000ea80000008800 */
[----:B------:R-:W4:Y:S01]  /*0690*/  LDS R8, [R3.X8+0x304] ;  /* 0x0003040003087984 */ /* 0x000f220000008800 */
[C---:B---3--:R-:W-:Y:S01]  /*06a0*/  FFMA R18, R17.reuse, R13, R18 ;  /* 0x0000000d11127223 */ /* 0x048fe20000000012 */
[----:B------:R-:W-:Y:S01]  /*06b0*/  FFMA R17, R17, R9, R16 ;  /* 0x0000000911117223 */ /* 0x000fe20000000010 */
[C---:B0-----:R-:W-:Y:S01]  /*06c0*/  FFMA R12, R33.reuse, R13, R12 ;  /* 0x0000000d210c7223 */ /* 0x041fe2000000000c */
[----:B------:R-:W-:-:S02]  /*06d0*/  FFMA R9, R33, R9, R34 ;  /* 0x0000000921097223 */ /* 0x000fc40000000022 */
[----:B------:R-:W-:Y:S01]  /*06e0*/  LDS R33, [R3.X8+0x3e0] ;  /* 0x0003e00003217984 */ /* 0x000fe20000008800 */
[-C--:B------:R-:W-:Y:S01]  /*06f0*/  FFMA R13, R19, R14.reuse, R12 ;  /* 0x0000000e130d7223 */ /* 0x080fe2000000000c */
[C---:B-1----:R-:W-:Y:S01]  /*0700*/  FFMA R35, R31.reuse, R14, R18 ;  /* 0x0000000e1f237223 */ /* 0x042fe20000000012 */
[-C--:B------:R-:W-:Y:S01]  /*0710*/  FFMA R16, R31, R10.reuse, R17 ;  /* 0x0000000a1f107223 */ /* 0x080fe20000000011 */
[----:B------:R-:W-:Y:S02]  /*0720*/  FFMA R9, R19, R10, R9 ;  /* 0x0000000a13097223 */ /* 0x000fe40000000009 */
[C---:B--2---:R-:W-:Y:S01]  /*0730*/  FFMA R35, R32.reuse, R15, R35 ;  /* 0x0000000f20237223 */ /* 0x044fe20000000023 */
[----:B------:R-:W-:Y:S02]  /*0740*/  FFMA R31, R32, R11, R16 ;  /* 0x0000000b201f7223 */ /* 0x000fe40000000010 */
[----:B------:R-:W-:Y:S01]  /*0750*/  LDS R32, [R3.X8+0x370] ;  /* 0x0003700003207984 */ /* 0x000fe20000008800 */
[----:B----4-:R-:W-:-:S03]  /*0760*/  FFMA R10, R8, R15, R13 ;  /* 0x0000000f080a7223 */ /* 0x010fc6000000000d */
[----:B------:R-:W0:Y:S04]  /*0770*/  LDS.128 R12, [R6+0x10] ;  /* 0x00001000060c7984 */ /* 0x000e280000000c00 */
[----:B------:R-:W1:Y:S01]  /*0780*/  LDS.128 R16, [R6+0x810] ;  /* 0x0008100006107984 */ /* 0x000e620000000c00 */
[----:B------:R-:W-:-:S03]  /*0790*/  FFMA R11, R8, R11, R9 ;  /* 0x0000000b080b7223 */ /* 0x000fc60000000009 */
[----:B------:R-:W2:Y:S01]  /*07a0*/  LDS R9, [R3.X8+0x44c] ;  /* 0x00044c0003097984 */ /* 0x000ea20000008800 */
[C---:B0-----:R-:W-:Y:S01]  /*07b0*/  FFMA R8, R12.reuse, R32, R35 ;  /* 0x000000200c087223 */ /* 0x041fe20000000023 */
[-C--:B------:R-:W-:Y:S01]  /*07c0*/  FFMA R12, R12, R33.reuse, R10 ;  /* 0x000000210c0c7223 */ /* 0x080fe2000000000a */
[----:B-1----:R-:W-:Y:S01]  /*07d0*/  FFMA R34, R16, R33, R11 ;  /* 0x0000002110227223 */ /* 0x002fe2000000000b */
[----:B------:R-:W-:Y:S01]  /*07e0*/  FFMA R10, R32, R16, R31 ;  /* 0x00000010200a7223 */ /* 0x000fe2000000001f */
[----:B------:R-:W0:Y:S04]  /*07f0*/  LDS R33, [R3.X8+0x4bc] ;  /* 0x0004bc0003217984 */ /* 0x000e280000008800 */
[----:B------:R-:W1:Y:S04]  /*0800*/  LDS R31, [R3.X8+0x528] ;  /* 0x00052800031f7984 */ /* 0x000e680000008800 */
[----:B------:R-:W3:Y:S04]  /*0810*/  LDS R11, [R3.X8+0x598] ;  /* 0x00059800030b7984 */ /* 0x000ee80000008800 */
[----:B------:R-:W4:Y:S04]  /*0820*/  LDS R32, [R3.X8+0x604] ;  /* 0x0006040003207984 */ /* 0x000f280000008800 */
[----:B------:R-:W5:Y:S01]  /*0830*/  LDS R16, [R3.X8+0x674] ;  /* 0x0006740003107984 */ /* 0x000f620000008800 */
[C---:B--2---:R-:W-:Y:S01]  /*0840*/  FFMA R8, R9.reuse, R13, R8 ;  /* 0x0000000d09087223 */ /* 0x044fe20000000008 */
[----:B------:R-:W-:Y:S01]  /*0850*/  FFMA R9, R9, R17, R10 ;  /* 0x0000001109097223 */ /* 0x000fe2000000000a */
[C---:B0-----:R-:W-:Y:S01]  /*0860*/  FFMA R12, R33.reuse, R13, R12 ;  /* 0x0000000d210c7223 */ /* 0x041fe2000000000c */
[----:B------:R-:W-:Y:S01]  /*0870*/  FFMA R17, R33, R17, R34 ;  /* 0x0000001121117223 */ /* 0x000fe20000000022 */
[C---:B-1----:R-:W-:Y:S01]  /*0880*/  FFMA R35, R31.reuse, R14, R8 ;  /* 0x0000000e1f237223 */ /* 0x042fe20000000008 */
[----:B------:R-:W-:-:S02]  /*0890*/  FFMA R8, R31, R18, R9 ;  /* 0x000000121f087223 */ /* 0x000fc40000000009 */
[----:B------:R-:W-:Y:S01]  /*08a0*/  LDS R31, [R3.X8+0x750] ;  /* 0x00075000031f7984 */ /* 0x000fe20000008800 */
[C---:B---3--:R-:W-:Y:S01]  /*08b0*/  FFMA R9, R11.reuse, R14, R12 ;  /* 0x0000000e0b097223 */ /* 0x048fe2000000000c */
[----:B------:R-:W-:Y:S01]  /*08c0*/  FFMA R17, R11, R18, R17 ;  /* 0x000000120b117223 */ /* 0x000fe20000000011 */
[C---:B----4-:R-:W-:Y:S01]  /*08d0*/  FFMA R35, R32.reuse, R15, R35 ;  /* 0x0000000f20237223 */ /* 0x050fe20000000023 */
[----:B------:R-:W-:Y:S02]  /*08e0*/  FFMA R33, R32, R19, R8 ;  /* 0x0000001320217223 */ /* 0x000fe40000000008 */
[----:B------:R-:W-:Y:S01]  /*08f0*/  LDS R32, [R3.X8+0x6e0] ;  /* 0x0006e00003207984 */ /* 0x000fe20000008800 */
[----:B-----5:R-:W-:-:S03]  /*0900*/  FFMA R18, R16, R15, R9 ;  /* 0x0000000f10127223 */ /* 0x020fc60000000009 */
        /* <DEDUP_REMOVED lines=16> */
[----:B------:R-:W-:-:S02]  /*0a10*/  FFMA R34, R33, R13, R34 ;  /* 0x0000000d21227223 */ /* 0x000fc40000000022 */
[----:B------:R-:W-:Y:S01]  /*0a20*/  LDS R13, [R3.X8+0xac0] ;  /* 0x000ac000030d7984 */ /* 0x000fe20000008800 */
[C---:B-1----:R-:W-:Y:S01]  /*0a30*/  FFMA R33, R31.reuse, R10, R16 ;  /* 0x0000000a1f217223 */ /* 0x042fe20000000010 */
[----:B------:R-:W-:Y:S01]  /*0a40*/  FFMA R16, R31, R14, R17 ;  /* 0x0000000e1f107223 */ /* 0x000fe20000000011 */
        /* <DEDUP_REMOVED lines=9> */
[----:B------:R-:W2:Y:S04]  /*0ae0*/  LDS R15, [R3.X8+0xb2c] ;  /* 0x000b2c00030f7984 */ /* 0x000ea80000008800 */
[----:B------:R-:W-:Y:S01]  /*0af0*/  LDS R14, [R3.X8+0xce4] ;  /* 0x000ce400030e7984 */ /* 0x000fe20000008800 */
[C---:B0-----:R-:W-:Y:S01]  /*0b00*/  FFMA R12, R16.reuse, R32, R33 ;  /* 0x00000020100c7223 */ /* 0x041fe20000000021 */
[----:B------:R-:W-:Y:S02]  /*0b10*/  FFMA R16, R16, R13, R34 ;  /* 0x0000000d10107223 */ /* 0x000fe40000000022 */
[----:B------:R-:W-:Y:S01]  /*0b20*/  LDS R33, [R3.X8+0xc08] ;  /* 0x000c080003217984 */ /* 0x000fe20000008800 */
[----:B-1----:R-:W-:-:S03]  /*0b30*/  FFMA R32, R32, R8, R31 ;  /* 0x0000000820207223 */ /* 0x002fc6000000001f */
[----:B------:R-:W0:Y:S01]  /*0b40*/  LDS R31, [R3.X8+0xb9c] ;  /* 0x000b9c00031f7984 */ /* 0x000e220000008800 */
[----:B------:R-:W-:-:S03]  /*0b50*/  FFMA R34, R8, R13, R35 ;  /* 0x0000000d08227223 */ /* 0x000fc60000000023 */
[----:B------:R-:W1:Y:S04]  /*0b60*/  LDS R13, [R3.X8+0xc78] ;  /* 0x000c7800030d7984 */ /* 0x000e680000008800 */
[----:B------:R-:W3:Y:S01]  /*0b70*/  LDS R8, [R3.X8+0xd54] ;  /* 0x000d540003087984 */ /* 0x000ee20000008800 */
[----:B------:R-:W-:-:S04]  /*0b80*/  IADD3 R5, R5, 0x1, RZ ;  /* 0x0000000105057810 */ /* 0x000fc80007ffe0ff */
[----:B------:R-:W-:Y:S01]  /*0b90*/  ISETP.NE.AND P4, PT, R5, 0x4, PT ;  /* 0x000000040500780c */ /* 0x000fe20003f85270 */
[C---:B--2---:R-:W-:Y:S01]  /*0ba0*/  FFMA R12, R15.reuse, R17, R12 ;  /* 0x000000110f0c7223 */ /* 0x044fe2000000000c */
[----:B------:R-:W-:Y:S01]  /*0bb0*/  FFMA R15, R15, R9, R32 ;  /* 0x000000090f0f7223 */ /* 0x000fe20000000020 */
[C---:B0-----:R-:W-:Y:S01]  /*0bc0*/  FFMA R16, R31.reuse, R17, R16 ;  /* 0x000000111f107223 */ /* 0x041fe20000000010 */
[----:B------:R-:W-:Y:S01]  /*0bd0*/  FFMA R34, R31, R9, R34 ;  /* 0x000000091f227223 */ /* 0x000fe20000000022 */
[C---:B------:R-:W-:Y:S01]  /*0be0*/  FFMA R9, R33.reuse, R18, R12 ;  /* 0x0000001221097223 */ /* 0x040fe2000000000c */
[----:B------:R-:W-:Y:S01]  /*0bf0*/  FFMA R12, R33, R10, R15 ;  /* 0x0000000a210c7223 */ /* 0x000fe2000000000f */
[C---:B-1----:R-:W-:Y:S01]  /*0c00*/  FFMA R35, R13.reuse, R18, R16 ;  /* 0x000000120d237223 */ /* 0x042fe20000000010 */
[----:B------:R-:W-:Y:S01]  /*0c10*/  FFMA R34, R13, R10, R34 ;  /* 0x0000000a0d227223 */ /* 0x000fe20000000022 */
[C---:B------:R-:W-:Y:S01]  /*0c20*/  FFMA R33, R14.reuse, R19, R9 ;  /* 0x000000130e217223 */ /* 0x040fe20000000009 */
[----:B------:R-:W-:Y:S01]  /*0c30*/  FFMA R31, R14, R11, R12 ;  /* 0x0000000b0e1f7223 */ /* 0x000fe2000000000c */
[C---:B---3--:R-:W-:Y:S01]  /*0c40*/  FFMA R35, R8.reuse, R19, R35 ;  /* 0x0000001308237223 */ /* 0x048fe20000000023 */
[----:B------:R-:W-:Y:S01]  /*0c50*/  FFMA R37, R8, R11, R34 ;  /* 0x0000000b08257223 */ /* 0x000fe20000000022 */
[----:B------:R-:W-:Y:S05]  /*0c60*/  @P4 BRA `(.L_x_73) ;  /* 0xfffff76000004947 */ /* 0x000fea000383ffff */
[----:B------:R-:W0:Y:S01]  /*0c70*/  S2R R7, SR_CTAID.Z ;  /* 0x0000000000077919 */ /* 0x000e220000002700 */
[----:B------:R-:W-:-:S02]  /*0c80*/  MOV R9, 0x4 ;  /* 0x0000000400097802 */ /* 0x000fc40000000f00 */
[----:B0-----:R-:W-:-:S05]  /*0c90*/  LEA R4, R7, R0, 0x6 ;  /* 0x0000000007047211 */ /* 0x001fca00078e30ff */
        /* <DEDUP_REMOVED lines=11> */
[----:B------:R-:W-:Y:S04]  /*0d50*/  STG.E [R2.64], R33 ;  /* 0x0000002102007986 */ /* 0x000fe8000c101904 */
[----:B------:R-:W-:Y:S04]  /*0d60*/  STG.E [R2.64+0x38], R35 ;  /* 0x0000382302007986 */ /* 0x000fe8000c101904 */
[----:B------:R-:W-:Y:S04]  /*0d70*/  STG.E [R2.64+0x18800], R31 ;  /* 0x0188001f02007986 */ /* 0x000fe8000c101904 */
[----:B------:R-:W-:Y:S01]  /*0d80*/  STG.E [R2.64+0x18838], R37 ;  /* 0x0188382502007986 */ /* 0x000fe2000c101904 */
[----:B------:R-:W-:Y:S05]  /*0d90*/  EXIT ;  /* 0x000000000000794d */ /* 0x000fea0003800000 */
.L_x_74:
        /* <DEDUP_REMOVED lines=14> */
.L_x_114:


//--------------------- .text.tvmgen_default_fused_nn_contrib_conv2d_winograd_without_weight_transform_add_add_nn_relu_1_kernel_1 --------------------------
	.section	.text.tvmgen_default_fused_nn_contrib_conv2d_winograd_without_weight_transform_add_add_nn_relu_1_kernel_1,"ax",@progbits
	.sectionflags	@"SHF_BARRIERS=1"
	.sectioninfo	@"SHI_REGISTERS=51"
	.align	128
        .global         tvmgen_default_fused_nn_contrib_conv2d_winograd_without_weight_transform_add_add_nn_relu_1_kernel_1
        .type           tvmgen_default_fused_nn_contrib_conv2d_winograd_without_weight_transform_add_add_nn_relu_1_kernel_1,@function
        .size           tvmgen_default_fused_nn_contrib_conv2d_winograd_without_weight_transform_add_add_nn_relu_1_kernel_1,(.L_x_115 - tvmgen_default_fused_nn_contrib_conv2d_winograd_without_weight_transform_add_add_nn_relu_1_kernel_1)
        .other          tvmgen_default_fused_nn_contrib_conv2d_winograd_without_weight_transform_add_add_nn_relu_1_kernel_1,@"STO_CUDA_ENTRY STV_DEFAULT"
tvmgen_default_fused_nn_contrib_conv2d_winograd_without_weight_transform_add_add_nn_relu_1_kernel_1:
.text.tvmgen_default_fused_nn_contrib_conv2d_winograd_without_weight_transform_add_add_nn_relu_1_kernel_1:
        /* <DEDUP_REMOVED lines=18> */
.L_x_76:
        /* <DEDUP_REMOVED lines=63> */
.L_x_75:
        /* <DEDUP_REMOVED lines=208> */
.L_x_77:
        /* <DEDUP_REMOVED lines=15> */
.L_x_115:


//--------------------- .text.tvmgen_default_fused_nn_conv2d_add_2_kernel --------------------------
	.section	.text.tvmgen_default_fused_nn_conv2d_add_2_kernel,"ax",@progbits
	.sectionflags	@"SHF_BARRIERS=1"
	.sectioninfo	@"SHI_REGISTERS=38"
	.align	128
        .global         tvmgen_default_fused_nn_conv2d_add_2_kernel
        .type           tvmgen_default_fused_nn_conv2d_add_2_kernel,@function
        .size           tvmgen_default_fused_nn_conv2d_add_2_kernel,(.L_x_116 - tvmgen_default_fused_nn_conv2d_add_2_kernel)
        .other          tvmgen_default_fused_nn_conv2d_add_2_kernel,@"STO_CUDA_ENTRY STV_DEFAULT"
tvmgen_default_fused_nn_conv2d_add_2_kernel:
.text.tvmgen_default_fused_nn_conv2d_add_2_kernel:
[----:B------:R-:W-:Y:S02]  /*0000*/  MOV R1, c[0x0][0x28] ;  /* 0x00000a0000017a02 */ /* 0x000fe40000000f00 */
[----:B------:R-:W0:Y:S01]  /*0010*/  S2R R0, SR_TID.Z ;  /* 0x0000000000007919 */ /* 0x000e220000002300 */
[----:B------:R-:W-:Y:S01]  /*0020*/  MOV R20, 0x4 ;  /* 0x0000000400147802 */ /* 0x000fe20000000f00 */
[----:B------:R-:W-:Y:S01]  /*0030*/  ULDC.64 UR4, c[0x0][0x118] ;  /* 0x0000460000047ab9 */ /* 0x000fe20000000a00 */
[----:B------:R-:W-:Y:S01]  /*0040*/  MOV R24, RZ ;  /* 0x000000ff00187202 */ /* 0x000fe20000000f00 */
[----:B------:R-:W1:Y:S04]  /*0050*/  S2R R17, SR_TID.X ;  /* 0x0000000000117919 */ /* 0x000e680000002100 */
[----:B------:R-:W2:Y:S04]  /*0060*/  S2R R19, SR_CTAID.Z ;  /* 0x0000000000137919 */ /* 0x000ea80000002700 */
[----:B------:R-:W3:Y:S01]  /*0070*/  S2R R18, SR_CTAID.Y ;  /* 0x0000000000127919 */ /* 0x000ee20000002600 */
[C---:B0-----:R-:W-:Y:S01]  /*0080*/  LEA R25, R0.reuse, 0x340, 0x6 ;  /* 0x0000034000197811 */ /* 0x041fe200078e30ff */
[----:B-1----:R-:W-:-:S02]  /*0090*/  IMAD R16, R0, 0x7, R17 ;  /* 0x0000000700107824 */ /* 0x002fc400078e0211 */
[----:B------:R-:W-:Y:S02]  /*00a0*/  IMAD R5, R17, 0x3, RZ ;  /* 0x0000000311057824 */ /* 0x000fe400078e02ff */
[----:B------:R-:W-:Y:S01]  /*00b0*/  IMAD.HI R2, R16, 0x4ec4ec4f, RZ ;  /* 0x4ec4ec4f10027827 */ /* 0x000fe200078e02ff */
[----:B--2---:R-:W-:Y:S02]  /*00c0*/  LEA R4, R19, R0, 0x5 ;  /* 0x0000000013047211 */ /* 0x004fe400078e28ff */
[----:B------:R-:W-:Y:S02]  /*00d0*/  IADD3 R7, R5, 0x1, RZ ;  /* 0x0000000105077810 */ /* 0x000fe40007ffe0ff */
[----:B------:R-:W-:Y:S02]  /*00e0*/  SHF.R.U32.HI R3, RZ, 0x1f, R2 ;  /* 0x0000001fff037819 */ /* 0x000fe40000011602 */
[----:B------:R-:W-:Y:S02]  /*00f0*/  LEA R4, R4, R5, 0x8 ;  /* 0x0000000504047211 */ /* 0x000fe400078e40ff */
[----:B------:R-:W-:-:S02]  /*0100*/  LEA.HI.SX32 R3, R2, R3, 0x1e ;  /* 0x0000000302037211 */ /* 0x000fc400078ff2ff */
[C---:B------:R-:W-:Y:S02]  /*0110*/  IADD3 R9, R5.reuse, 0x2, RZ ;  /* 0x0000000205097810 */ /* 0x040fe40007ffe0ff */
[-C--:B------:R-:W-:Y:S01]  /*0120*/  LEA.HI.SX32 R6, R5, R0.reuse, 0x1c ;  /* 0x0000000005067211 */ /* 0x080fe200078fe2ff */
[----:B------:R-:W-:Y:S01]  /*0130*/  IMAD R2, R3, -0xd, R16 ;  /* 0xfffffff303027824 */ /* 0x000fe200078e0210 */
[-C--:B------:R-:W-:Y:S02]  /*0140*/  LEA.HI.SX32 R7, R7, R0.reuse, 0x1c ;  /* 0x0000000007077211 */ /* 0x080fe400078fe2ff */
[----:B------:R-:W-:Y:S01]  /*0150*/  LEA.HI.SX32 R9, R9, R0, 0x1c ;  /* 0x0000000009097211 */ /* 0x000fe200078fe2ff */
[----:B------:R-:W-:Y:S01]  /*0160*/  IMAD R11, R3, 0xc4, R2 ;  /* 0x000000c4030b7824 */ /* 0x000fe200078e0202 */
[----:B------:R-:W-:Y:S01]  /*0170*/  ISETP.GE.AND P0, PT, R6, 0x20, PT ;  /* 0x000000200600780c */ /* 0x000fe20003f06270 */
[----:B------:R-:W-:Y:S01]  /*0180*/  IMAD.WIDE R2, R4, R20, c[0x0][0x170] ;  /* 0x00005c0004027625 */ /* 0x000fe200078e0214 */
[----:B------:R-:W-:-:S02]  /*0190*/  ISETP.GE.AND P1, PT, R7, 0x20, PT ;  /* 0x000000200700780c */ /* 0x000fc40003f26270 */
[----:B------:R-:W-:Y:S01]  /*01a0*/  ISETP.GE.AND P2, PT, R9, 0x20, PT ;  /* 0x000000200900780c */ /* 0x000fe20003f46270 */
[----:B---3--:R-:W-:Y:S01]  /*01b0*/  IMAD R11, R18, 0x1c, R11 ;  /* 0x0000001c120b7824 */ /* 0x008fe200078e020b */
[----:B------:R-:W-:Y:S02]  /*01c0*/  ISETP.GT.AND P3, PT, R16, 0xcf, PT ;  /* 0x000000cf1000780c */ /* 0x000fe40003f64270 */
[----:B------:R-:W-:Y:S01]  /*01d0*/  ISETP.LT.AND P0, PT, R5, 0x10, !P0 ;  /* 0x000000100500780c */ /* 0x000fe20004701270 */
[----:B------:R-:W-:Y:S01]  /*01e0*/  IMAD.WIDE R20, R11, R20, c[0x0][0x168] ;  /* 0x00005a000b147625 */ /* 0x000fe200078e0214 */
[C---:B------:R-:W-:Y:S02]  /*01f0*/  ISETP.LT.AND P1, PT, R5.reuse, 0xf, !P1 ;  /* 0x0000000f0500780c */ /* 0x040fe40004f21270 */
[----:B------:R-:W-:Y:S02]  /*0200*/  ISETP.LT.AND P2, PT, R5, 0xe, !P2 ;  /* 0x0000000e0500780c */ /* 0x000fe40005741270 */
[----:B------:R-:W-:-:S02]  /*0210*/  MOV R23, R21 ;  /* 0x0000001500177202 */ /* 0x000fc40000000f00 */
[----:B------:R-:W-:Y:S02]  /*0220*/  MOV R9, RZ ;  /* 0x000000ff00097202 */ /* 0x000fe40000000f00 */
[----:B------:R-:W-:Y:S02]  /*0230*/  LEA R21, R0, R5, 0x4 ;  /* 0x0000000500157211 */ /* 0x000fe400078e20ff */
.L_x_78:
[----:B------:R-:W-:Y:S01]  /*0240*/  @!P3 MOV R22, R20 ;  /* 0x000000140016b202 */ /* 0x000fe20000000f00 */
[----:B------:R0:W2:Y:S04]  /*0250*/  @P0 LDG.E.CONSTANT R8, [R2.64] ;  /* 0x0000000402080981 */ /* 0x0000a8000c1e9900 */
[----:B------:R1:W3:Y:S04]  /*0260*/  @!P3 LDG.E.CONSTANT R5, [R22.64] ;  /* 0x000000041605b981 */ /* 0x0002e8000c1e9900 */
[----:B------:R0:W4:Y:S04]  /*0270*/  @P1 LDG.E.CONSTANT R10, [R2.64+0x4] ;  /* 0x00000404020a1981 */ /* 0x000128000c1e9900 */
[----:B------:R0:W5:Y:S04]  /*0280*/  @P2 LDG.E.CONSTANT R26, [R2.64+0x8] ;  /* 0x00000804021a2981 */ /* 0x000168000c1e9900 */
[----:B------:R-:W-:Y:S01]  /*0290*/  BAR.SYNC.DEFER_BLOCKING 0x0 ;  /* 0x0000000000007b1d */ /* 0x000fe20000010000 */
[----:B------:R-:W-:-:S04]  /*02a0*/  IADD3 R24, R24, 0x1, RZ ;  /* 0x0000000118187810 */ /* 0x000fc80007ffe0ff */
[----:B------:R-:W-:Y:S02]  /*02b0*/  ISETP.NE.AND P4, PT, R24, 0x10, PT ;  /* 0x000000101800780c */ /* 0x000fe40003f85270 */
[----:B------:R-:W-:Y:S02]  /*02c0*/  IADD3 R20, P6, R20, 0x3100, RZ ;  /* 0x0000310014147810 */ /* 0x000fe40007fde0ff */
[----:B0-----:R-:W-:Y:S02]  /*02d0*/  IADD3 R2, P5, R2, 0x40, RZ ;  /* 0x0000004002027810 */ /* 0x001fe40007fbe0ff */
[----:B-1----:R-:W-:Y:S02]  /*02e0*/  IADD3.X R23, RZ, R23, RZ, P6, !PT ;  /* 0x00000017ff177210 */ /* 0x002fe400037fe4ff */
[----:B------:R-:W-:Y:S01]  /*02f0*/  IADD3.X R3, RZ, R3, RZ, P5, !PT ;  /* 0x00000003ff037210 */ /* 0x000fe20002ffe4ff */
[----:B---3--:R-:W-:Y:S04]  /*0300*/  @!P3 STS [R16.X4], R5 ;  /* 0x000000051000b388 */ /* 0x008fe80000004800 */
[----:B--2---:R-:W-:Y:S04]  /*0310*/  @P0 STS [R21.X4+0x340], R8 ;  /* 0x0003400815000388 */ /* 0x004fe80000004800 */
[----:B----4-:R-:W-:Y:S04]  /*0320*/  @P1 STS [R21.X4+0x344], R10 ;  /* 0x0003440a15001388 */ /* 0x010fe80000004800 */
[----:B-----5:R-:W-:Y:S04]  /*0330*/  @P2 STS [R21.X4+0x348], R26 ;  /* 0x0003481a15002388 */ /* 0x020fe80000004800 */
[----:B------:R-:W-:Y:S06]  /*0340*/  BAR.SYNC.DEFER_BLOCKING 0x0 ;  /* 0x0000000000007b1d */ /* 0x000fec0000010000 */
[----:B------:R-:W-:Y:S04]  /*0350*/  LDS R11, [R17.X8] ;  /* 0x00000000110b7984 */ /* 0x000fe80000008800 */
[----:B------:R-:W0:Y:S04]  /*0360*/  LDS.128 R12, [R25] ;  /* 0x00000000190c7984 */ /* 0x000e280000000c00 */
[----:B------:R-:W1:Y:S04]  /*0370*/  LDS R31, [R17.X8+0x34] ;  /* 0x00003400111f7984 */ /* 0x000e680000008800 */
[----:B------:R-:W2:Y:S04]  /*0380*/  LDS R32, [R17.X8+0x68] ;  /* 0x0000680011207984 */ /* 0x000ea80000008800 */
[----:B------:R-:W3:Y:S04]  /*0390*/  LDS R30, [R17.X8+0x9c] ;  /* 0x00009c00111e7984 */ /* 0x000ee80000008800 */
[----:B------:R-:W-:Y:S04]  /*03a0*/  LDS R33, [R17.X8+0xd0] ;  /* 0x0000d00011217984 */ /* 0x000fe80000008800 */
[----:B------:R-:W4:Y:S04]  /*03b0*/  LDS.128 R4, [R25+0x10] ;  /* 0x0000100019047984 */ /* 0x000f280000000c00 */
[----:B------:R-:W5:Y:S04]  /*03c0*/  LDS R22, [R17.X8+0x104] ;  /* 0x0001040011167984 */ /* 0x000f680000008800 */
[----:B------:R-:W5:Y:S04]  /*03d0*/  LDS R27, [R17.X8+0x138] ;  /* 0x00013800111b7984 */ /* 0x000f680000008800 */
[----:B------:R-:W5:Y:S04]  /*03e0*/  LDS R26, [R17.X8+0x16c] ;  /* 0x00016c00111a7984 */ /* 0x000f680000008800 */
[----:B------:R-:W-:Y:S01]  /*03f0*/  LDS R29, [R17.X8+0x1a0] ;  /* 0x0001a000111d7984 */ /* 0x000fe20000008800 */
[----:B0-----:R-:W-:-:S03]  /*0400*/  FFMA R12, R12, R11, R9 ;  /* 0x0000000b0c0c7223 */ /* 0x001fc60000000009 */
[----:B------:R-:W-:Y:S04]  /*0410*/  LDS R28, [R17.X8+0x1d4] ;  /* 0x0001d400111c7984 */ /* 0x000fe80000008800 */
[----:B------:R-:W0:Y:S01]  /*0420*/  LDS.128 R8, [R25+0x20] ;  /* 0x0000200019087984 */ /* 0x000e220000000c00 */
[----:B-1----:R-:W-:-:S03]  /*0430*/  FFMA R13, R31, R13, R12 ;  /* 0x0000000d1f0d7223 */ /* 0x002fc6000000000c */
[----:B------:R-:W1:Y:S01]  /*0440*/  LDS R31, [R17.X8+0x208] ;  /* 0x00020800111f7984 */ /* 0x000e620000008800 */
[----:B--2---:R-:W-:-:S04]  /*0450*/  FFMA R13, R32, R14, R13 ;  /* 0x0000000e200d7223 */ /* 0x004fc8000000000d */
[----:B---3--:R-:W-:Y:S02]  /*0460*/  FFMA R13, R30, R15, R13 ;  /* 0x0000000f1e0d7223 */ /* 0x008fe4000000000d */
[----:B------:R-:W2:Y:S02]  /*0470*/  LDS R30, [R17.X8+0x23c] ;  /* 0x00023c00111e7984 */ /* 0x000ea40000008800 */
[----:B----4-:R-:W-:Y:S02]  /*0480*/  FFMA R35, R4, R33, R13 ;  /* 0x0000002104237223 */ /* 0x010fe4000000000d */
[----:B------:R-:W-:Y:S04]  /*0490*/  LDS R33, [R17.X8+0x270] ;  /* 0x0002700011217984 */ /* 0x000fe80000008800 */
[----:B------:R-:W3:Y:S01]  /*04a0*/  LDS.128 R12, [R25+0x30] ;  /* 0x00003000190c7984 */ /* 0x000ee20000000c00 */
[----:B-----5:R-:W-:-:S03]  /*04b0*/  FFMA R32, R22, R5, R35 ;  /* 0x0000000516207223 */ /* 0x020fc60000000023 */
[----:B------:R-:W4:Y:S04]  /*04c0*/  LDS R22, [R17.X8+0x2a4] ;  /* 0x0002a40011167984 */ /* 0x000f280000008800 */
[----:B------:R-:W5:Y:S04]  /*04d0*/  LDS R5, [R17.X8+0x2d8] ;  /* 0x0002d80011057984 */ /* 0x000f680000008800 */
[----:B------:R-:W5:Y:S01]  /*04e0*/  LDS R4, [R17.X8+0x30c] ;  /* 0x00030c0011047984 */ /* 0x000f620000008800 */
[----:B------:R-:W-:-:S04]  /*04f0*/  FFMA R27, R27, R6, R32 ;  /* 0x000000061b1b7223 */ /* 0x000fc80000000020 */
[----:B------:R-:W-:-:S04]  /*0500*/  FFMA R7, R26, R7, R27 ;  /* 0x000000071a077223 */ /* 0x000fc8000000001b */
[----:B0-----:R-:W-:-:S04]  /*0510*/  FFMA R7, R8, R29, R7 ;  /* 0x0000001d08077223 */ /* 0x001fc80000000007 */
[----:B------:R-:W-:-:S04]  /*0520*/  FFMA R28, R28, R9, R7 ;  /* 0x000000091c1c7223 */ /* 0x000fc80000000007 */
[----:B-1----:R-:W-:-:S04]  /*0530*/  FFMA R31, R31, R10, R28 ;  /* 0x0000000a1f1f7223 */ /* 0x002fc8000000001c */
[----:B--2---:R-:W-:-:S04]  /*0540*/  FFMA R11, R30, R11, R31 ;  /* 0x0000000b1e0b7223 */ /* 0x004fc8000000001f */
[----:B---3--:R-:W-:-:S04]  /*0550*/  FFMA R11, R12, R33, R11 ;  /* 0x000000210c0b7223 */ /* 0x008fc8000000000b */
[----:B----4-:R-:W-:-:S04]  /*0560*/  FFMA R22, R22, R13, R11 ;  /* 0x0000000d16167223 */ /* 0x010fc8000000000b */
[----:B-----5:R-:W-:-:S04]  /*0570*/  FFMA R5, R5, R14, R22 ;  /* 0x0000000e05057223 */ /* 0x020fc80000000016 */
[----:B------:R-:W-:Y:S01]  /*0580*/  FFMA R9, R4, R15, R5 ;  /* 0x0000000f04097223 */ /* 0x000fe20000000005 */
[----:B------:R-:W-:Y:S05]  /*0590*/  @P4 BRA `(.L_x_78) ;  /* 0xfffffca000004947 */ /* 0x000fea000383ffff */
[----:B------:R-:W-:Y:S02]  /*05a0*/  LEA R2, R19, R0, 0x5 ;  /* 0x0000000013027211 */ /* 0x000fe400078e28ff */
[----:B------:R-:W-:-:S05]  /*05b0*/  MOV R5, 0x4 ;  /* 0x0000000400057802 */ /* 0x000fca0000000f00 */
[----:B------:R-:W-:-:S06]  /*05c0*/  IMAD.WIDE R2, R2, R5, c[0x0][0x178] ;  /* 0x00005e0002027625 */ /* 0x000fcc00078e0205 */
[----:B------:R-:W2:Y:S01]  /*05d0*/  LDG.E.CONSTANT R2, [R2.64] ;  /* 0x0000000402027981 */ /* 0x000ea2000c1e9900 */
[----:B------:R-:W-:-:S04]  /*05e0*/  IMAD R0, R0, 0x31, R17 ;  /* 0x0000003100007824 */ /* 0x000fc800078e0211 */
[----:B------:R-:W-:-:S04]  /*05f0*/  IMAD R19, R19, 0x620, R0 ;  /* 0x0000062013137824 */ /* 0x000fc800078e0200 */
[----:B------:R-:W-:-:S04]  /*0600*/  IMAD R4, R18, 0x7, R19 ;  /* 0x0000000712047824 */ /* 0x000fc800078e0213 */
[----:B------:R-:W-:Y:S01]  /*0610*/  IMAD.WIDE R4, R4, R5, c[0x0][0x160] ;  /* 0x0000580004047625 */ /* 0x000fe200078e0205 */
[----:B--2---:R-:W-:-:S05]  /*0620*/  FADD R9, R9, R2 ;  /* 0x0000000209097221 */ /* 0x004fca0000000000 */
[----:B------:R-:W-:Y:S01]  /*0630*/  STG.E [R4.64], R9 ;  /* 0x0000000904007986 */ /* 0x000fe2000c101904 */
[----:B------:R-:W-:Y:S05]  /*0640*/  EXIT ;  /* 0x000000000000794d */ /* 0x000fea0003800000 */
.L_x_79:
        /* <DEDUP_REMOVED lines=11> */
.L_x_116:


//--------------------- .text.tvmgen_default_fused_nn_contrib_conv2d_winograd_without_weight_transform_add_nn_relu_kernel_2 --------------------------
	.section	.text.tvmgen_default_fused_nn_contrib_conv2d_winograd_without_weight_transform_add_nn_relu_kernel_2,"ax",@progbits
	.sectioninfo	@"SHI_REGISTERS=40"
	.align	128
        .global         tvmgen_default_fused_nn_contrib_conv2d_winograd_without_weight_transform_add_nn_relu_kernel_2
        .type           tvmgen_default_fused_nn_contrib_conv2d_winograd_without_weight_transform_add_nn_relu_kernel_2,@function
        .size           tvmgen_default_fused_nn_contrib_conv2d_winograd_without_weight_transform_add_nn_relu_kernel_2,(.L_x_117 - tvmgen_default_fused_nn_contrib_conv2d_winograd_without_weight_transform_add_nn_relu_kernel_2)
        .other          tvmgen_default_fused_nn_contrib_conv2d_winograd_without_weight_transform_add_nn_relu_kernel_2,@"STO_CUDA_ENTRY STV_DEFAULT"
tvmgen_default_fused_nn_contrib_conv2d_winograd_without_weight_transform_add_nn_relu_kernel_2:
.text.tvmgen_default_fused_nn_contrib_conv2d_winograd_without_weight_transform_add_nn_relu_kernel_2:
        /* <DEDUP_REMOVED lines=31> */
[C---:B------:R-:W-:Y:S02]  /*01f0*/  LEA R7, R33.reuse, R30, 0x1 ;  /* 0x0000001e21077211 */ /* 0x040fe400078e08ff */
[----:B------:R-:W-:Y:S02]  /*0200*/  MOV R6, RZ ;  /* 0x000000ff00067202 */ /* 0x000fe40000000f00 */
[----:B------:R-:W-:Y:S02]  /*0210*/  LEA R19, R33, R18, 0x6 ;  /* 0x0000001221137211 */ /* 0x000fe400078e30ff */
[----:B------:R-:W-:Y:S01]  /*0220*/  MOV R18, RZ ;  /* 0x000000ff00127202 */ /* 0x000fe20000000f00 */
[----:B------:R-:W-:Y:S01]  /*0230*/  IMAD.HI R29, R7, -0x6db6db6d, R6 ;  /* 0x92492493071d7827 */ /* 0x000fe200078e0206 */
[----:B------:R-:W-:-:S03]  /*0240*/  SHF.R.S32.HI R6, RZ, 0x2, R30 ;  /* 0x00000002ff067819 */ /* 0x000fc6000001141e */
[----:B------:R-:W-:Y:S01]  /*0250*/  IMAD.HI R19, R19, -0x6db6db6d, R18 ;  /* 0x9249249313137827 */ /* 0x000fe200078e0212 */
[----:B------:R-:W-:Y:S02]  /*0260*/  LEA R6, R33, R6, 0x5 ;  /* 0x0000000621067211 */ /* 0x000fe400078e28ff */
[----:B------:R-:W-:Y:S02]  /*0270*/  SHF.R.U32.HI R18, RZ, 0x1f, R29 ;  /* 0x0000001fff127819 */ /* 0x000fe4000001161d */
[----:B------:R-:W-:Y:S02]  /*0280*/  SHF.R.U32.HI R30, RZ, 0x1f, R19 ;  /* 0x0000001fff1e7819 */ /* 0x000fe40000011613 */
[----:B------:R-:W-:Y:S01]  /*0290*/  LEA.HI.SX32 R29, R29, R18, 0x1d ;  /* 0x000000121d1d7211 */ /* 0x000fe200078feaff */
[----:B------:R-:W-:Y:S01]  /*02a0*/  IMAD.HI R18, R6, 0x5397829d, RZ ;  /* 0x5397829d06127827 */ /* 0x000fe200078e02ff */
[----:B------:R-:W-:-:S03]  /*02b0*/  LEA.HI.SX32 R35, R19, R30, 0x1e ;  /* 0x0000001e13237211 */ /* 0x000fc600078ff2ff */
[----:B------:R-:W-:Y:S01]  /*02c0*/  IMAD R6, R29, -0xe, R7 ;  /* 0xfffffff21d067824 */ /* 0x000fe200078e0207 */
[----:B------:R-:W-:-:S04]  /*02d0*/  SHF.R.U32.HI R7, RZ, 0x1f, R18 ;  /* 0x0000001fff077819 */ /* 0x000fc80000011612 */
[----:B------:R-:W-:Y:S01]  /*02e0*/  LEA.HI.SX32 R7, R18, R7, 0x1c ;  /* 0x0000000712077211 */ /* 0x000fe200078fe2ff */
[----:B--2---:R-:W-:Y:S01]  /*02f0*/  FADD R19, RZ, R28 ;  /* 0x0000001cff137221 */ /* 0x004fe20000000000 */
[--C-:B---3--:R-:W-:Y:S01]  /*0300*/  FADD R33, RZ, R10.reuse ;  /* 0x0000000aff217221 */ /* 0x108fe20000000000 */
[--C-:B------:R-:W-:Y:S02]  /*0310*/  FADD R29, RZ, -R10.reuse ;  /* 0x8000000aff1d7221 */ /* 0x100fe40000000000 */
[----:B------:R-:W-:Y:S01]  /*0320*/  FADD R19, R19, R10 ;  /* 0x0000000a13137221 */ /* 0x000fe20000000000 */
[C---:B----4-:R-:W-:Y:S01]  /*0330*/  FADD R28, R26.reuse, R33 ;  /* 0x000000211a1c7221 */ /* 0x050fe20000000000 */
[----:B------:R-:W-:Y:S02]  /*0340*/  FADD R18, R26, R29 ;  /* 0x0000001d1a127221 */ /* 0x000fe40000000000 */
[----:B------:R-:W-:Y:S01]  /*0350*/  FADD R26, R19, R26 ;  /* 0x0000001a131a7221 */ /* 0x000fe20000000000 */
[----:B------:R-:W-:Y:S01]  /*0360*/  IMAD R10, R35, 0x38, R6 ;  /* 0x00000038230a7824 */ /* 0x000fe200078e0206 */
[C---:B-----5:R-:W-:Y:S01]  /*0370*/  FFMA R28, R25.reuse, 0.25, R28 ;  /* 0x3e800000191c7823 */ /* 0x060fe2000000001c */
[C-C-:B------:R-:W-:Y:S01]  /*0380*/  FFMA R6, R25.reuse, 0.125, R18.reuse ;  /* 0x3e00000019067823 */ /* 0x140fe20000000012 */
[----:B------:R-:W-:Y:S01]  /*0390*/  FADD R26, R26, R25 ;  /* 0x000000191a1a7221 */ /* 0x000fe20000000000 */
[----:B------:R-:W-:Y:S01]  /*03a0*/  FFMA R18, R25, 0.5, R18 ;  /* 0x3f00000019127823 */ /* 0x000fe20000000012 */
[C-C-:B------:R-:W-:Y:S01]  /*03b0*/  FADD R25, R21.reuse, R21.reuse ;  /* 0x0000001515197221 */ /* 0x140fe20000000000 */
[C---:B------:R-:W-:Y:S01]  /*03c0*/  FFMA R29, R21.reuse, -8, R6 ;  /* 0xc1000000151d7823 */ /* 0x040fe20000000006 */
[----:B------:R-:W-:Y:S01]  /*03d0*/  FFMA R19, R21, 4, R28 ;  /* 0x4080000015137823 */ /* 0x000fe2000000001c */
[----:B------:R-:W-:Y:S01]  /*03e0*/  FADD R21, R26, R21 ;  /* 0x000000151a157221 */ /* 0x000fe20000000000 */
[----:B------:R-:W-:Y:S01]  /*03f0*/  FADD R25, R18, -R25 ;  /* 0x8000001912197221 */ /* 0x000fe20000000000 */
[----:B------:R-:W-:Y:S01]  /*0400*/  FADD R29, R29, R24 ;  /* 0x000000181d1d7221 */ /* 0x000fe20000000000 */
[--C-:B------:R-:W-:Y:S01]  /*0410*/  FADD R33, RZ, -R20.reuse ;  /* 0x80000014ff217221 */ /* 0x100fe20000000000 */
[--C-:B------:R-:W-:Y:S01]  /*0420*/  FADD R35, RZ, R20.reuse ;  /* 0x00000014ff237221 */ /* 0x100fe20000000000 */
[----:B------:R-:W-:Y:S01]  /*0430*/  FADD R21, R21, R20 ;  /* 0x0000001415157221 */ /* 0x000fe20000000000 */
[--C-:B------:R-:W-:Y:S01]  /*0440*/  FADD R28, RZ, -R0.reuse ;  /* 0x80000000ff1c7221 */ /* 0x100fe20000000000 */
[--C-:B------:R-:W-:Y:S01]  /*0450*/  FADD R18, RZ, R0.reuse ;  /* 0x00000000ff127221 */ /* 0x100fe20000000000 */
        /* <DEDUP_REMOVED lines=16> */
[C---:B------:R-:W-:Y:S01]  /*0560*/  FFMA R18, R36.reuse, -0.25, R25 ;  /* 0xbe80000024127823 */ /* 0x040fe20000000019 */
[C---:B------:R-:W-:Y:S01]  /*0570*/  FFMA R20, R36.reuse, 0.25, R28 ;  /* 0x3e80000024147823 */ /* 0x040fe2000000001c */
[C-C-:B------:R-:W-:Y:S01]  /*0580*/  FFMA R25, R36.reuse, -0.5, R21.reuse ;  /* 0xbf00000024197823 */ /* 0x140fe20000000015 */
[C---:B------:R-:W-:Y:S01]  /*0590*/  FFMA R24, R36.reuse, -0.125, R21 ;  /* 0xbe00000024187823 */ /* 0x040fe20000000015 */
[----:B------:R-:W-:Y:S01]  /*05a0*/  IMAD.WIDE R6, R7, R12, c[0x0][0x170] ;  /* 0x00005c0007067625 */ /* 0x000fe200078e020c */
        /* <DEDUP_REMOVED lines=8> */
[C---:B------:R-:W-:Y:S01]  /*0630*/  FADD R31, R17.reuse, R17 ;  /* 0x00000011111f7221 */ /* 0x040fe20000000000 */
[----:B------:R0:W2:Y:S01]  /*0640*/  LDG.E.CONSTANT R0, [R6.64] ;  /* 0x0000000406007981 */ /* 0x0000a2000c1e9900 */
[C---:B------:R-:W-:Y:S01]  /*0650*/  FADD R35, -R17.reuse, R28 ;  /* 0x0000001c11237221 */ /* 0x040fe20000000100 */
[C---:B------:R-:W-:Y:S01]  /*0660*/  FADD R37, R17.reuse, R30 ;  /* 0x0000001e11257221 */ /* 0x040fe20000000000 */
[----:B------:R-:W-:Y:S01]  /*0670*/  FFMA R26, R17, -8, R26 ;  /* 0xc1000000111a7823 */ /* 0x000fe2000000001a */
[C---:B------:R-:W-:Y:S01]  /*0680*/  FADD R29, R31.reuse, R25 ;  /* 0x000000191f1d7221 */ /* 0x040fe20000000000 */
[----:B------:R-:W-:Y:S01]  /*0690*/  FADD R21, -R31, R21 ;  /* 0x000000151f157221 */ /* 0x000fe20000000100 */
[----:B------:R-:W-:Y:S01]  /*06a0*/  FADD R19, R19, -R31 ;  /* 0x8000001f13137221 */ /* 0x000fe20000000000 */
[C---:B------:R-:W-:Y:S01]  /*06b0*/  FFMA R33, R17.reuse, -4, R18 ;  /* 0xc080000011217823 */ /* 0x040fe20000000012 */
[----:B0-----:R-:W-:Y:S01]  /*06c0*/  FADD R7, R36, R17 ;  /* 0x0000001124077221 */ /* 0x001fe20000000000 */
[C---:B------:R-:W-:Y:S01]  /*06d0*/  FFMA R31, R17.reuse, 4, R20 ;  /* 0x40800000111f7823 */ /* 0x040fe20000000014 */
[C---:B------:R-:W-:Y:S01]  /*06e0*/  FFMA R24, R17.reuse, 8, R24 ;  /* 0x4100000011187823 */ /* 0x040fe20000000018 */
[C---:B------:R-:W-:Y:S01]  /*06f0*/  FFMA R25, R17.reuse, 4, R32 ;  /* 0x4080000011197823 */ /* 0x040fe20000000020 */
[----:B------:R-:W-:Y:S01]  /*0700*/  FFMA R34, R17, -8, R34 ;  /* 0xc100000011227823 */ /* 0x000fe20000000022 */
[C---:B------:R-:W-:Y:S01]  /*0710*/  FADD R35, R16.reuse, R35 ;  /* 0x0000002310237221 */ /* 0x040fe20000000000 */
[----:B------:R-:W-:Y:S01]  /*0720*/  FADD R17, R16, R37 ;  /* 0x0000002510117221 */ /* 0x000fe20000000000 */
[----:B------:R-:W-:Y:S01]  /*0730*/  FADD R7, R7, R16 ;  /* 0x0000001007077221 */ /* 0x000fe20000000000 */
[C---:B------:R-:W-:Y:S01]  /*0740*/  FADD R16, R11.reuse, R26 ;  /* 0x0000001a0b107221 */ /* 0x040fe20000000000 */
[----:B------:R-:W-:Y:S01]  /*0750*/  FADD R37, -R11, R24 ;  /* 0x000000180b257221 */ /* 0x000fe20000000100 */
[----:B------:R-:W-:Y:S01]  /*0760*/  FADD R11, R34, R11 ;  /* 0x0000000b220b7221 */ /* 0x000fe20000000000 */
[C---:B------:R-:W-:Y:S01]  /*0770*/  FADD R30, -R8.reuse, R21 ;  /* 0x00000015081e7221 */ /* 0x040fe20000000100 */
[----:B------:R-:W3:Y:S01]  /*0780*/  LDG.E.CONSTANT R6, [R2.64+0x126000] ;  /* 0x1260000402067981 */ /* 0x000ee2000c1e9900 */
[C---:B------:R-:W-:Y:S01]  /*0790*/  FADD R32, R8.reuse, R31 ;  /* 0x0000001f08207221 */ /* 0x040fe20000000000 */
[C---:B------:R-:W-:Y:S01]  /*07a0*/  FADD R16, -R8.reuse, R16 ;  /* 0x0000001008107221 */ /* 0x040fe20000000100 */
[C---:B------:R-:W-:Y:S01]  /*07b0*/  FADD R18, R8.reuse, R35 ;  /* 0x0000002308127221 */ /* 0x040fe20000000000 */
[C---:B------:R-:W-:Y:S01]  /*07c0*/  FADD R20, R8.reuse, R17 ;  /* 0x0000001108147221 */ /* 0x040fe20000000000 */
[----:B------:R-:W-:Y:S01]  /*07d0*/  FADD R21, R7, R8 ;  /* 0x0000000807157221 */ /* 0x000fe20000000000 */
[C---:B------:R-:W-:Y:S01]  /*07e0*/  FADD R26, R8.reuse, R25 ;  /* 0x00000019081a7221 */ /* 0x040fe20000000000 */
[C---:B------:R-:W-:Y:S01]  /*07f0*/  FADD R24, -R8.reuse, R19 ;  /* 0x0000001308187221 */ /* 0x040fe20000000100 */
[C---:B------:R-:W-:Y:S01]  /*0800*/  FADD R17, -R8.reuse, R11 ;  /* 0x0000000b08117221 */ /* 0x040fe20000000100 */
[C---:B------:R-:W-:Y:S01]  /*0810*/  FADD R30, R5.reuse, R30 ;  /* 0x0000001e051e7221 */ /* 0x040fe20000000000 */
[C---:B------:R-:W-:Y:S01]  /*0820*/  FADD R36, -R8.reuse, R29 ;  /* 0x0000001d08247221 */ /* 0x040fe20000000100 */
[C---:B------:R-:W-:Y:S01]  /*0830*/  FADD R34, R8.reuse, R33 ;  /* 0x0000002108227221 */ /* 0x040fe20000000000 */
[----:B------:R-:W-:Y:S01]  /*0840*/  FADD R28, -R8, R37 ;  /* 0x00000025081c7221 */ /* 0x000fe20000000100 */
[C---:B------:R-:W-:Y:S01]  /*0850*/  FADD R32, R5.reuse, R32 ;  /* 0x0000002005207221 */ /* 0x040fe20000000000 */
[C---:B------:R-:W-:Y:S01]  /*0860*/  FADD R16, R5.reuse, R16 ;  /* 0x0000001005107221 */ /* 0x040fe20000000000 */
[----:B------:R-:W4:Y:S01]  /*0870*/  LDG.E.CONSTANT R11, [R2.64+0x119c00] ;  /* 0x119c0004020b7981 */ /* 0x000f22000c1e9900 */
[C---:B------:R-:W-:Y:S01]  /*0880*/  FADD R18, R5.reuse, R18 ;  /* 0x0000001205127221 */ /* 0x040fe20000000000 */
[----:B------:R-:W-:Y:S01]  /*0890*/  FADD R20, R5, R20 ;  /* 0x0000001405147221 */ /* 0x000fe20000000000 */
[----:B------:R-:W-:Y:S01]  /*08a0*/  FADD R21, R21, R5 ;  /* 0x0000000515157221 */ /* 0x000fe20000000000 */
[----:B------:R0:W5:Y:S01]  /*08b0*/  LDG.E.CONSTANT R8, [R2.64+0x132400] ;  /* 0x1324000402087981 */ /* 0x000162000c1e9900 */
[C---:B------:R-:W-:Y:S01]  /*08c0*/  FADD R26, R5.reuse, R26 ;  /* 0x0000001a051a7221 */ /* 0x040fe20000000000 */
[C---:B------:R-:W-:Y:S01]  /*08d0*/  FADD R24, R5.reuse, R24 ;  /* 0x0000001805187221 */ /* 0x040fe20000000000 */
[----:B------:R-:W-:Y:S01]  /*08e0*/  FADD R17, R5, R17 ;  /* 0x0000001105117221 */ /* 0x000fe20000000000 */
[----:B------:R-:W-:Y:S01]  /*08f0*/  FFMA R25, R15, 0.5, R30 ;  /* 0x3f0000000f197823 */ /* 0x000fe2000000001e */
[----:B------:R-:W-:Y:S01]  /*0900*/  FADD R36, R5, R36 ;  /* 0x0000002405247221 */ /* 0x000fe20000000000 */
[C---:B------:R-:W-:Y:S01]  /*0910*/  FFMA R32, R15.reuse, 0.25, R32 ;  /* 0x3e8000000f207823 */ /* 0x040fe20000000020 */
[----:B------:R-:W-:Y:S01]  /*0920*/  FFMA R30, R15, 0.125, R16 ;  /* 0x3e0000000f1e7823 */ /* 0x000fe20000000010 */
[----:B------:R-:W-:Y:S01]  /*0930*/  FADD R28, R5, R28 ;  /* 0x0000001c051c7221 */ /* 0x000fe20000000000 */
[C---:B------:R-:W-:Y:S01]  /*0940*/  FADD R18, R15.reuse, R18 ;  /* 0x000000120f127221 */ /* 0x040fe20000000000 */
[----:B------:R-:W-:Y:S01]  /*0950*/  FADD R29, R15, R20 ;  /* 0x000000140f1d7221 */ /* 0x000fe20000000000 */
[----:B------:R-:W-:Y:S01]  /*0960*/  FADD R21, R21, R15 ;  /* 0x0000000f15157221 */ /* 0x000fe20000000000 */
[C---:B------:R-:W-:Y:S01]  /*0970*/  FFMA R31, R15.reuse, 0.25, R26 ;  /* 0x3e8000000f1f7823 */ /* 0x040fe2000000001a */
[C---:B------:R-:W-:Y:S01]  /*0980*/  FFMA R16, R15.reuse, 0.5, R24 ;  /* 0x3f0000000f107823 */ /* 0x040fe20000000018 */
[----:B------:R-:W-:Y:S01]  /*0990*/  FFMA R26, R15, 0.125, R17 ;  /* 0x3e0000000f1a7823 */ /* 0x000fe20000000011 */
[----:B------:R-:W-:Y:S01]  /*09a0*/  FADD R34, R5, R34 ;  /* 0x0000002205227221 */ /* 0x000fe20000000000 */
[----:B------:R-:W-:Y:S01]  /*09b0*/  FADD R19, R13, R13 ;  /* 0x0000000d0d137221 */ /* 0x000fe20000000000 */
[----:B------:R-:W-:Y:S01]  /*09c0*/  FFMA R36, R15, 0.5, R36 ;  /* 0x3f0000000f247823 */ /* 0x000fe20000000024 */
[C---:B------:R-:W-:Y:S01]  /*09d0*/  FFMA R24, R13.reuse, 4, R32 ;  /* 0x408000000d187823 */ /* 0x040fe20000000020 */
[----:B------:R-:W-:Y:S01]  /*09e0*/  FFMA R17, R13, -8, R30 ;  /* 0xc10000000d117823 */ /* 0x000fe2000000001e */
[----:B------:R0:W2:Y:S01]  /*09f0*/  LDG.E.CONSTANT R7, [R2.64+0x13e800] ;  /* 0x13e8000402077981 */ /* 0x0000a2000c1e9900 */
[----:B------:R-:W-:Y:S01]  /*0a00*/  FFMA R28, R15, 0.125, R28 ;  /* 0x3e0000000f1c7823 */ /* 0x000fe2000000001c */
[C---:B------:R-:W-:Y:S01]  /*0a10*/  FADD R30, R13.reuse, R18 ;  /* 0x000000120d1e7221 */ /* 0x040fe20000000000 */
[----:B------:R-:W-:Y:S01]  /*0a20*/  FADD R29, R13, R29 ;  /* 0x0000001d0d1d7221 */ /* 0x000fe20000000000 */
[----:B------:R0:W2:Y:S01]  /*0a30*/  LDG.E.CONSTANT R5, [R2.64+0x14ac00] ;  /* 0x14ac000402057981 */ /* 0x0000a2000c1e9900 */
[----:B------:R-:W-:Y:S01]  /*0a40*/  FADD R32, R21, R13 ;  /* 0x0000000d15207221 */ /* 0x000fe20000000000 */
[C---:B------:R-:W-:Y:S01]  /*0a50*/  FADD R36, -R19.reuse, R36 ;  /* 0x0000002413247221 */ /* 0x040fe20000000100 */
[----:B------:R-:W-:Y:S01]  /*0a60*/  FADD R20, -R19, R25 ;  /* 0x0000001913147221 */ /* 0x000fe20000000100 */
[----:B------:R-:W-:Y:S01]  /*0a70*/  FADD R16, R16, -R19 ;  /* 0x8000001310107221 */ /* 0x000fe20000000000 */
[----:B------:R-:W-:Y:S01]  /*0a80*/  FFMA R25, R13, -8, R28 ;  /* 0xc10000000d197823 */ /* 0x000fe2000000001c */
[C---:B------:R-:W-:Y:S01]  /*0a90*/  FFMA R37, R9.reuse, 0.25, R29 ;  /* 0x3e80000009257823 */ /* 0x040fe2000000001d */
[C-C-:B------:R-:W-:Y:S01]  /*0aa0*/  FFMA R35, R9.reuse, 0.5, R30.reuse ;  /* 0x3f00000009237823 */ /* 0x140fe2000000001e */
[----:B------:R-:W-:Y:S01]  /*0ab0*/  FFMA R19, R9, 0.125, R30 ;  /* 0x3e00000009137823 */ /* 0x000fe2000000001e */
[----:B------:R-:W-:-:S02]  /*0ac0*/  FADD R32, R32, R9 ;  /* 0x0000000920207221 */ /* 0x000fc40000000000 */
[----:B------:R0:W2:Y:S01]  /*0ad0*/  LDG.E.CONSTANT R9, [R2.64+0x157000] ;  /* 0x1570000402097981 */ /* 0x0000a2000c1e9900 */
[C---:B------:R-:W-:Y:S01]  /*0ae0*/  FADD R25, R14.reuse, R25 ;  /* 0x000000190e197221 */ /* 0x040fe20000000000 */
[----:B------:R-:W-:Y:S01]  /*0af0*/  FFMA R34, R15, 0.25, R34 ;  /* 0x3e8000000f227823 */ /* 0x000fe20000000022 */
[----:B------:R-:W-:Y:S01]  /*0b00*/  FFMA R15, R13, -8, R26 ;  /* 0xc10000000d0f7823 */ /* 0x000fe2000000001a */
[C---:B------:R-:W-:Y:S01]  /*0b10*/  FFMA R30, R27.reuse, 0.25, R24 ;  /* 0x3e8000001b1e7823 */ /* 0x040fe20000000018 */
[----:B------:R-:W-:Y:S01]  /*0b20*/  FFMA R24, R27, -0.5, R25 ;  /* 0xbf0000001b187823 */ /* 0x000fe20000000019 */
[C---:B------:R-:W-:Y:S01]  /*0b30*/  FFMA R34, R13.reuse, 4, R34 ;  /* 0x408000000d227823 */ /* 0x040fe20000000022 */
[----:B------:R-:W-:Y:S01]  /*0b40*/  FADD R28, R14, R17 ;  /* 0x000000110e1c7221 */ /* 0x000fe20000000000 */
[----:B------:R-:W-:Y:S01]  /*0b50*/  FFMA R18, R13, 4, R31 ;  /* 0x408000000d127823 */ /* 0x000fe2000000001f */
[----:B------:R-:W-:Y:S01]  /*0b60*/  FADD R14, R15, R14 ;  /* 0x0000000e0f0e7221 */ /* 0x000fe20000000000 */
[C---:B------:R-:W-:Y:S01]  /*0b70*/  FADD R33, -R27.reuse, R16 ;  /* 0x000000101b217221 */ /* 0x040fe20000000100 */
[C---:B------:R-:W-:Y:S01]  /*0b80*/  FFMA R29, R27.reuse, -0.25, R20 ;  /* 0xbe8000001b1d7823 */ /* 0x040fe20000000014 */
[----:B------:R-:W-:Y:S01]  /*0b90*/  FFMA R35, R27, 0.5, R35 ;  /* 0x3f0000001b237823 */ /* 0x000fe20000000023 */
[----:B------:R-:W-:Y:S01]  /*0ba0*/  FMUL R13, R23, 0.5 ;  /* 0x3f000000170d7820 */ /* 0x000fe20000400000 */
[----:B------:R-:W-:Y:S01]  /*0bb0*/  FFMA R24, R22, 0.5, R24 ;  /* 0x3f00000016187823 */ /* 0x000fe20000000018 */
[C---:B------:R-:W-:Y:S01]  /*0bc0*/  FFMA R20, R27.reuse, -0.5, R36 ;  /* 0xbf0000001b147823 */ /* 0x040fe20000000024 */
[C---:B------:R-:W-:Y:S01]  /*0bd0*/  FFMA R26, R27.reuse, 0.5, R34 ;  /* 0x3f0000001b1a7823 */ /* 0x040fe20000000022 */
[C---:B------:R-:W-:Y:S01]  /*0be0*/  FFMA R25, R27.reuse, -0.125, R25 ;  /* 0xbe0000001b197823 */ /* 0x040fe20000000019 */
[C---:B------:R-:W-:Y:S01]  /*0bf0*/  FFMA R31, R27.reuse, -0.125, R36 ;  /* 0xbe0000001b1f7823 */ /* 0x040fe20000000024 */
[C---:B------:R-:W-:Y:S01]  /*0c00*/  FFMA R17, R27.reuse, 0.125, R34 ;  /* 0x3e0000001b117823 */ /* 0x040fe20000000022 */
[C---:B------:R-:W-:Y:S01]  /*0c10*/  FFMA R28, R27.reuse, -0.25, R28 ;  /* 0xbe8000001b1c7823 */ /* 0x040fe2000000001c */
[C---:B------:R-:W-:Y:S01]  /*0c20*/  FFMA R37, R27.reuse, 0.25, R37 ;  /* 0x3e8000001b257823 */ /* 0x040fe20000000025 */
[C---:B------:R-:W-:Y:S01]  /*0c30*/  FFMA R19, R27.reuse, 0.125, R19 ;  /* 0x3e0000001b137823 */ /* 0x040fe20000000013 */
[C---:B------:R-:W-:Y:S01]  /*0c40*/  FADD R15, R27.reuse, R18 ;  /* 0x000000121b0f7221 */ /* 0x040fe20000000000 */
[----:B------:R-:W-:Y:S01]  /*0c50*/  FADD R21, -R27, R14 ;  /* 0x0000000e1b157221 */ /* 0x000fe20000000100 */
[----:B------:R-:W-:Y:S01]  /*0c60*/  FADD R27, R32, R27 ;  /* 0x0000001b201b7221 */ /* 0x000fe20000000000 */
[C---:B------:R-:W-:Y:S01]  /*0c70*/  FADD R14, R22.reuse, R33 ;  /* 0x00000021160e7221 */ /* 0x040fe20000000000 */
[C---:B------:R-:W-:Y:S01]  /*0c80*/  FFMA R18, R22.reuse, 0.5, R35 ;  /* 0x3f00000016127823 */ /* 0x040fe20000000023 */
[----:B------:R-:W-:Y:S01]  /*0c90*/  FFMA R33, R13, 0.125, R24 ;  /* 0x3e0000000d217823 */ /* 0x000fe20000000018 */
[C---:B------:R-:W-:Y:S01]  /*0ca0*/  FFMA R20, R22.reuse, 0.5, R20 ;  /* 0x3f00000016147823 */ /* 0x040fe20000000014 */
[C---:B------:R-:W-:Y:S01]  /*0cb0*/  FFMA R26, R22.reuse, 0.5, R26 ;  /* 0x3f000000161a7823 */ /* 0x040fe2000000001a */
[C---:B------:R-:W-:Y:S01]  /*0cc0*/  FFMA R25, R22.reuse, 0.125, R25 ;  /* 0x3e00000016197823 */ /* 0x040fe20000000019 */
[C---:B------:R-:W-:Y:S01]  /*0cd0*/  FMUL R24, R23.reuse, 0.125 ;  /* 0x3e00000017187820 */ /* 0x040fe20000400000 */
[C---:B------:R-:W-:Y:S01]  /*0ce0*/  FFMA R29, R22.reuse, 0.25, R29 ;  /* 0x3e800000161d7823 */ /* 0x040fe2000000001d */
[C---:B------:R-:W-:Y:S01]  /*0cf0*/  FFMA R30, R22.reuse, 0.25, R30 ;  /* 0x3e800000161e7823 */ /* 0x040fe2000000001e */
[C---:B------:R-:W-:Y:S01]  /*0d00*/  FFMA R31, R22.reuse, 0.125, R31 ;  /* 0x3e000000161f7823 */ /* 0x040fe2000000001f */
[C---:B------:R-:W-:Y:S01]  /*0d10*/  FFMA R17, R22.reuse, 0.125, R17 ;  /* 0x3e00000016117823 */ /* 0x040fe20000000011 */
[C---:B------:R-:W-:Y:S01]  /*0d20*/  FFMA R28, R22.reuse, 0.25, R28 ;  /* 0x3e800000161c7823 */ /* 0x040fe2000000001c */
[C---:B------:R-:W-:Y:S01]  /*0d30*/  FFMA R37, R22.reuse, 0.25, R37 ;  /* 0x3e80000016257823 */ /* 0x040fe20000000025 */
[C---:B------:R-:W-:Y:S01]  /*0d40*/  FFMA R19, R22.reuse, 0.125, R19 ;  /* 0x3e00000016137823 */ /* 0x040fe20000000013 */
[C---:B------:R-:W-:Y:S01]  /*0d50*/  FADD R15, R22.reuse, R15 ;  /* 0x0000000f160f7221 */ /* 0x040fe20000000000 */
[----:B------:R-:W-:Y:S01]  /*0d60*/  FADD R21, R22, R21 ;  /* 0x0000001516157221 */ /* 0x000fe20000000000 */
[----:B------:R-:W-:Y:S01]  /*0d70*/  FMUL R16, R23, 0.25 ;  /* 0x3e80000017107820 */ /* 0x000fe20000400000 */
[----:B------:R-:W-:Y:S01]  /*0d80*/  FMUL R32, R4, 0.5 ;  /* 0x3f00000004207820 */ /* 0x000fe20000400000 */
[----:B------:R-:W-:Y:S01]  /*0d90*/  FADD R22, R27, R22 ;  /* 0x000000161b167221 */ /* 0x000fe20000000000 */
[C---:B------:R-:W-:Y:S01]  /*0da0*/  FADD R27, R13.reuse, R18 ;  /* 0x000000120d1b7221 */ /* 0x040fe20000000000 */
[C---:B------:R-:W-:Y:S01]  /*0db0*/  FFMA R20, R13.reuse, 0.5, R20 ;  /* 0x3f0000000d147823 */ /* 0x040fe20000000014 */
[----:B------:R-:W-:Y:S01]  /*0dc0*/  FFMA R35, R13, 0.25, R26 ;  /* 0x3e8000000d237823 */ /* 0x000fe2000000001a */
[----:B------:R-:W-:Y:S01]  /*0dd0*/  FFMA R18, R24, 0.125, R25 ;  /* 0x3e00000018127823 */ /* 0x000fe20000000019 */
[----:B------:R-:W-:Y:S01]  /*0de0*/  FADD R13, R14, R13 ;  /* 0x0000000d0e0d7221 */ /* 0x000fe20000000000 */
[----:B------:R-:W-:Y:S01]  /*0df0*/  FADD R25, R32, R32 ;  /* 0x0000002020197221 */ /* 0x000fe20000000000 */
[C---:B------:R-:W-:Y:S01]  /*0e00*/  FFMA R29, R16.reuse, 0.5, R29 ;  /* 0x3f000000101d7823 */ /* 0x040fe2000000001d */
[C---:B------:R-:W-:Y:S01]  /*0e10*/  FFMA R30, R16.reuse, 0.25, R30 ;  /* 0x3e800000101e7823 */ /* 0x040fe2000000001e */
[C---:B------:R-:W-:Y:S01]  /*0e20*/  FFMA R28, R16.reuse, 0.125, R28 ;  /* 0x3e000000101c7823 */ /* 0x040fe2000000001c */
[----:B------:R-:W-:Y:S01]  /*0e30*/  FADD R14, R16, R37 ;  /* 0x00000025100e7221 */ /* 0x000fe20000000000 */
[----:B------:R-:W-:-:S02]  /*0e40*/  FADD R15, R15, R16 ;  /* 0x000000100f0f7221 */ /* 0x000fc40000000000 */
[----:B------:R0:W2:Y:S01]  /*0e50*/  LDG.E.CONSTANT R16, [R2.64+0x163400] ;  /* 0x1634000402107981 */ /* 0x0000a2000c1e9900 */
[----:B------:R-:W-:Y:S01]  /*0e60*/  FADD R20, R20, -R25 ;  /* 0x8000001914147221 */ /* 0x000fe20000000000 */
[C---:B------:R-:W-:Y:S01]  /*0e70*/  FFMA R31, R24.reuse, 0.5, R31 ;  /* 0x3f000000181f7823 */ /* 0x040fe2000000001f */
[C---:B------:R-:W-:Y:S01]  /*0e80*/  FFMA R17, R24.reuse, 0.25, R17 ;  /* 0x3e80000018117823 */ /* 0x040fe20000000011 */
[----:B------:R-:W-:Y:S01]  /*0e90*/  FADD R19, R24, R19 ;  /* 0x0000001318137221 */ /* 0x000fe20000000000 */
[----:B------:R-:W-:Y:S01]  /*0ea0*/  FADD R21, R21, R24 ;  /* 0x0000001815157221 */ /* 0x000fe20000000000 */
[C---:B------:R-:W-:Y:S01]  /*0eb0*/  FMUL R25, R4.reuse, 0.25 ;  /* 0x3e80000004197820 */ /* 0x040fe20000400000 */
[----:B------:R-:W-:Y:S01]  /*0ec0*/  FMUL R24, R4, 0.125 ;  /* 0x3e00000004187820 */ /* 0x000fe20000400000 */
[----:B------:R-:W-:Y:S01]  /*0ed0*/  FADD R23, R22, R23 ;  /* 0x0000001716177221 */ /* 0x000fe20000000000 */
[C---:B------:R-:W-:Y:S01]  /*0ee0*/  FFMA R22, R32.reuse, 4, R35 ;  /* 0x4080000020167823 */ /* 0x040fe20000000023 */
[----:B------:R-:W-:Y:S01]  /*0ef0*/  FFMA R26, R32, -8, R33 ;  /* 0xc1000000201a7823 */ /* 0x000fe20000000021 */
[----:B------:R-:W-:Y:S01]  /*0f00*/  FADD R27, R27, R32 ;  /* 0x000000201b1b7221 */ /* 0x000fe20000000000 */
[C-C-:B------:R-:W-:Y:S01]  /*0f10*/  FADD R32, R25.reuse, R25.reuse ;  /* 0x0000001919207221 */ /* 0x140fe20000000000 */
[C---:B------:R-:W-:Y:S01]  /*0f20*/  FFMA R33, R25.reuse, 4, R30 ;  /* 0x4080000019217823 */ /* 0x040fe2000000001e */
[----:B------:R-:W-:Y:S01]  /*0f30*/  FFMA R28, R25, -8, R28 ;  /* 0xc1000000191c7823 */ /* 0x000fe2000000001c */
[----:B------:R-:W-:Y:S01]  /*0f40*/  FADD R25, R14, R25 ;  /* 0x000000190e197221 */ /* 0x000fe20000000000 */
[----:B------:R-:W-:Y:S01]  /*0f50*/  FFMA R35, R24, 4, R17 ;  /* 0x4080000018237823 */ /* 0x000fe20000000011 */
[----:B------:R0:W2:Y:S01]  /*0f60*/  LDG.E.CONSTANT R14, [R2.64+0x16f800] ;  /* 0x16f80004020e7981 */ /* 0x0000a2000c1e9900 */
[----:B------:R-:W-:-:S03]  /*0f70*/  FADD R37, R19, R24 ;  /* 0x0000001813257221 */ /* 0x000fc60000000000 */
[----:B------:R0:W2:Y:S01]  /*0f80*/  LDG.E.CONSTANT R17, [R2.64+0x17bc00] ;  /* 0x17bc000402117981 */ /* 0x0000a2000c1e9900 */
[----:B------:R-:W-:-:S03]  /*0f90*/  FADD R30, R4, R4 ;  /* 0x00000004041e7221 */ /* 0x000fc60000000000 */
[----:B------:R0:W2:Y:S01]  /*0fa0*/  LDG.E.CONSTANT R19, [R2.64+0x188000] ;  /* 0x1880000402137981 */ /* 0x0000a2000c1e9900 */
[----:B------:R-:W-:-:S03]  /*0fb0*/  FADD R30, R13, -R30 ;  /* 0x8000001e0d1e7221 */ /* 0x000fc60000000000 */
[----:B------:R0:W2:Y:S01]  /*0fc0*/  LDG.E.CONSTANT R13, [R2.64+0x194400] ;  /* 0x19440004020d7981 */ /* 0x0000a2000c1e9900 */
[C---:B------:R-:W-:Y:S01]  /*0fd0*/  FADD R34, R24.reuse, R24 ;  /* 0x0000001818227221 */ /* 0x040fe20000000000 */
[----:B------:R-:W-:Y:S02]  /*0fe0*/  FFMA R18, R24, -8, R18 ;  /* 0xc100000018127823 */ /* 0x000fe40000000012 */
[----:B------:R0:W2:Y:S01]  /*0ff0*/  LDG.E.CONSTANT R24, [R2.64+0x1a0800] ;  /* 0x1a08000402187981 */ /* 0x0000a2000c1e9900 */
[----:B------:R-:W-:-:S03]  /*1000*/  FADD R29, R29, -R32 ;  /* 0x800000201d1d7221 */ /* 0x000fc60000000000 */
[----:B------:R0:W2:Y:S01]  /*1010*/  LDG.E.CONSTANT R32, [R2.64+0x1acc00] ;  /* 0x1acc000402207981 */ /* 0x0000a2000c1e9900 */
[----:B------:R-:W-:Y:S01]  /*1020*/  FADD R31, R31, -R34 ;  /* 0x800000221f1f7221 */ /* 0x000fe20000000000 */
[C---:B------:R-:W-:Y:S01]  /*1030*/  FFMA R34, R4.reuse, -8, R21 ;  /* 0xc100000004227823 */ /* 0x040fe20000000015 */
[----:B------:R-:W-:Y:S01]  /*1040*/  FFMA R15, R4, 4, R15 ;  /* 0x40800000040f7823 */ /* 0x000fe2000000000f */
[----:B------:R-:W-:Y:S01]  /*1050*/  FADD R21, R23, R4 ;  /* 0x0000000417157221 */ /* 0x000fe20000000000 */
[C---:B---3--:R-:W-:Y:S01]  /*1060*/  FADD R4, R6.reuse, R6 ;  /* 0x0000000606047221 */ /* 0x048fe20000000000 */
[C---:B------:R-:W-:Y:S01]  /*1070*/  FFMA R25, R6.reuse, 4, R25 ;  /* 0x4080000006197823 */ /* 0x040fe20000000019 */
[----:B------:R-:W-:Y:S02]  /*1080*/  FFMA R37, R6, -8, R37 ;  /* 0xc100000006257823 */ /* 0x000fe40000000025 */
[----:B------:R-:W-:Y:S01]  /*1090*/  FADD R27, R27, -R4 ;  /* 0x800000041b1b7221 */ /* 0x000fe20000000000 */
[----:B------:R-:W-:Y:S01]  /*10a0*/  FADD R21, R21, R6 ;  /* 0x0000000615157221 */ /* 0x000fe20000000000 */
[C---:B----4-:R-:W-:Y:S01]  /*10b0*/  FFMA R26, R11.reuse, 0.5, R26 ;  /* 0x3f0000000b1a7823 */ /* 0x050fe2000000001a */
[C---:B0-----:R-:W-:Y:S01]  /*10c0*/  FFMA R3, R11.reuse, 0.25, R28 ;  /* 0x3e8000000b037823 */ /* 0x041fe2000000001c */
[----:B------:R-:W-:Y:S01]  /*10d0*/  FFMA R23, R11, 0.125, R18 ;  /* 0x3e0000000b177823 */ /* 0x000fe20000000012 */
[----:B------:R-:W-:Y:S01]  /*10e0*/  FADD R11, R34, R11 ;  /* 0x0000000b220b7221 */ /* 0x000fe20000000000 */
[C---:B-----5:R-:W-:Y:S01]  /*10f0*/  FADD R4, R8.reuse, R8 ;  /* 0x0000000808047221 */ /* 0x060fe20000000000 */
[C---:B------:R-:W-:Y:S01]  /*1100*/  FFMA R6, R8.reuse, -4, R29 ;  /* 0xc080000008067823 */ /* 0x040fe2000000001d */
[C---:B------:R-:W-:Y:S01]  /*1110*/  FFMA R18, R8.reuse, 4, R33 ;  /* 0x4080000008127823 */ /* 0x040fe20000000021 */
[----:B------:R-:W-:Y:S01]  /*1120*/  FFMA R34, R8, -4, R3 ;  /* 0xc080000008227823 */ /* 0x000fe20000000003 */
[----:B------:R-:W-:Y:S01]  /*1130*/  FADD R2, R4, R26 ;  /* 0x0000001a04027221 */ /* 0x000fe20000000000 */
[C---:B------:R-:W-:Y:S01]  /*1140*/  FFMA R25, R8.reuse, 4, R25 ;  /* 0x4080000008197823 */ /* 0x040fe20000000019 */
[C---:B------:R-:W-:Y:S01]  /*1150*/  FFMA R26, R8.reuse, 8, R31 ;  /* 0x41000000081a7823 */ /* 0x040fe2000000001f */
[C---:B------:R-:W-:Y:S01]  /*1160*/  FFMA R28, R8.reuse, -8, R35 ;  /* 0xc1000000081c7823 */ /* 0x040fe20000000023 */
[C---:B------:R-:W-:Y:S01]  /*1170*/  FFMA R36, R8.reuse, 8, R23 ;  /* 0x4100000008247823 */ /* 0x040fe20000000017 */
[C---:B------:R-:W-:Y:S01]  /*1180*/  FADD R30, -R8.reuse, R30 ;  /* 0x0000001e081e7221 */ /* 0x040fe20000000100 */
[C---:B------:R-:W-:Y:S01]  /*1190*/  FADD R15, R8.reuse, R15 ;  /* 0x0000000f080f7221 */ /* 0x040fe20000000000 */
[C---:B------:R-:W-:Y:S01]  /*11a0*/  FFMA R37, R8.reuse, -8, R37 ;  /* 0xc100000008257823 */ /* 0x040fe20000000025 */
[----:B------:R-:W-:Y:S01]  /*11b0*/  FADD R11, -R8, R11 ;  /* 0x0000000b080b7221 */ /* 0x000fe20000000100 */
[C---:B------:R-:W-:Y:S01]  /*11c0*/  FADD R20, R4.reuse, R20 ;  /* 0x0000001404147221 */ /* 0x040fe20000000000 */
[----:B------:R-:W-:Y:S01]  /*11d0*/  FADD R22, -R4, R22 ;  /* 0x0000001604167221 */ /* 0x000fe20000000100 */
[----:B------:R-:W-:Y:S01]  /*11e0*/  FADD R8, R21, R8 ;  /* 0x0000000815087221 */ /* 0x000fe20000000000 */
[----:B------:R-:W-:Y:S01]  /*11f0*/  FADD R4, R27, -R4 ;  /* 0x800000041b047221 */ /* 0x000fe20000000000 */
[C---:B--2---:R-:W-:Y:S01]  /*1200*/  FADD R27, R7.reuse, R7 ;  /* 0x00000007071b7221 */ /* 0x044fe20000000000 */
[C---:B------:R-:W-:Y:S01]  /*1210*/  FFMA R6, R7.reuse, 4, R6 ;  /* 0x4080000007067823 */ /* 0x040fe20000000006 */
[C---:B------:R-:W-:Y:S01]  /*1220*/  FFMA R18, R7.reuse, 4, R18 ;  /* 0x4080000007127823 */ /* 0x040fe20000000012 */
[C---:B------:R-:W-:Y:S01]  /*1230*/  FFMA R34, R7.reuse, 4, R34 ;  /* 0x4080000007227823 */ /* 0x040fe20000000022 */
[----:B------:R-:W-:Y:S01]  /*1240*/  FFMA R25, R7, 4, R25 ;  /* 0x4080000007197823 */ /* 0x000fe20000000019 */
[----:B------:R-:W-:Y:S01]  /*1250*/  FMUL R21, R5, 4 ;  /* 0x4080000005157820 */ /* 0x000fe20000400000 */
[C---:B------:R-:W-:Y:S01]  /*1260*/  FFMA R26, R7.reuse, -8, R26 ;  /* 0xc1000000071a7823 */ /* 0x040fe2000000001a */
[C---:B------:R-:W-:Y:S01]  /*1270*/  FFMA R28, R7.reuse, -8, R28 ;  /* 0xc1000000071c7823 */ /* 0x040fe2000000001c */
[C---:B------:R-:W-:Y:S01]  /*1280*/  FFMA R36, R7.reuse, -8, R36 ;  /* 0xc100000007247823 */ /* 0x040fe20000000024 */
[C---:B------:R-:W-:Y:S01]  /*1290*/  FADD R30, R7.reuse, R30 ;  /* 0x0000001e071e7221 */ /* 0x040fe20000000000 */
[C---:B------:R-:W-:Y:S01]  /*12a0*/  FADD R15, R7.reuse, R15 ;  /* 0x0000000f070f7221 */ /* 0x040fe20000000000 */
[C---:B------:R-:W-:Y:S01]  /*12b0*/  FFMA R37, R7.reuse, -8, R37 ;  /* 0xc100000007257823 */ /* 0x040fe20000000025 */
[----:B------:R-:W-:Y:S01]  /*12c0*/  FADD R11, R7, R11 ;  /* 0x0000000b070b7221 */ /* 0x000fe20000000000 */
[----:B------:R-:W-:Y:S01]  /*12d0*/  FADD R8, R8, R7 ;  /* 0x0000000708087221 */ /* 0x000fe20000000000 */
[----:B------:R-:W-:Y:S01]  /*12e0*/  FMUL R7, R5, -8 ;  /* 0xc100000005077820 */ /* 0x000fe20000400000 */
[----:B------:R-:W-:Y:S01]  /*12f0*/  FADD R22, -R27, R22 ;  /* 0x000000161b167221 */ /* 0x000fe20000000100 */
[----:B------:R-:W-:Y:S01]  /*1300*/  FMUL R3, R5, -2 ;  /* 0xc000000005037820 */ /* 0x000fe20000400000 */
[C---:B------:R-:W-:Y:S01]  /*1310*/  FFMA R6, R21.reuse, 0.5, R6 ;  /* 0x3f00000015067823 */ /* 0x040fe20000000006 */
[C---:B------:R-:W-:Y:S01]  /*1320*/  FFMA R18, R21.reuse, 0.25, R18 ;  /* 0x3e80000015127823 */ /* 0x040fe20000000012 */
[----:B------:R-:W-:Y:S01]  /*1330*/  FFMA R34, R21, 0.125, R34 ;  /* 0x3e00000015227823 */ /* 0x000fe20000000022 */
[----:B------:R-:W-:Y:S01]  /*1340*/  FADD R25, R25, R21 ;  /* 0x0000001519197221 */ /* 0x000fe20000000000 */
[C---:B------:R-:W-:Y:S01]  /*1350*/  FADD R20, -R27.reuse, R20 ;  /* 0x000000141b147221 */ /* 0x040fe20000000100 */
[----:B------:R-:W-:Y:S01]  /*1360*/  FADD R2, -R27, R2 ;  /* 0x000000021b027221 */ /* 0x000fe20000000100 */
[----:B------:R-:W-:Y:S01]  /*1370*/  FMUL R21, R9, 4 ;  /* 0x4080000009157820 */ /* 0x000fe20000400000 */
[C---:B------:R-:W-:Y:S01]  /*1380*/  FFMA R26, R7.reuse, 0.5, R26 ;  /* 0x3f000000071a7823 */ /* 0x040fe2000000001a */
[C---:B------:R-:W-:Y:S01]  /*1390*/  FFMA R28, R7.reuse, 0.25, R28 ;  /* 0x3e800000071c7823 */ /* 0x040fe2000000001c */
[----:B------:R-:W-:Y:S01]  /*13a0*/  FFMA R36, R7, 0.125, R36 ;  /* 0x3e00000007247823 */ /* 0x000fe20000000024 */
[----:B------:R-:W-:Y:S01]  /*13b0*/  FFMA R22, R3, 0.25, R22 ;  /* 0x3e80000003167823 */ /* 0x000fe20000000016 */
[----:B------:R-:W-:Y:S01]  /*13c0*/  FMUL R7, R9, -2 ;  /* 0xc000000009077820 */ /* 0x000fe20000400000 */
[C---:B------:R-:W-:Y:S01]  /*13d0*/  FFMA R20, R3.reuse, 0.5, R20 ;  /* 0x3f00000003147823 */ /* 0x040fe20000000014 */
[----:B------:R-:W-:Y:S01]  /*13e0*/  FFMA R2, R3, 0.125, R2 ;  /* 0x3e00000003027823 */ /* 0x000fe20000000002 */
[----:B------:R-:W-:Y:S01]  /*13f0*/  FADD R29, R21, R21 ;  /* 0x00000015151d7221 */ /* 0x000fe20000000000 */
[----:B------:R-:W-:Y:S01]  /*1400*/  FADD R4, R4, -R27 ;  /* 0x8000001b04047221 */ /* 0x000fe20000000000 */
[C---:B------:R-:W-:Y:S01]  /*1410*/  FADD R3, R5.reuse, R5 ;  /* 0x0000000505037221 */ /* 0x040fe20000000000 */
[C---:B------:R-:W-:Y:S01]  /*1420*/  FFMA R30, R5.reuse, 0.5, R30 ;  /* 0x3f000000051e7823 */ /* 0x040fe2000000001e */
[C---:B------:R-:W-:Y:S01]  /*1430*/  FFMA R15, R5.reuse, 0.25, R15 ;  /* 0x3e800000050f7823 */ /* 0x040fe2000000000f */
[C---:B------:R-:W-:Y:S01]  /*1440*/  FFMA R37, R5.reuse, -8, R37 ;  /* 0xc100000005257823 */ /* 0x040fe20000000025 */
[----:B------:R-:W-:Y:S01]  /*1450*/  FFMA R11, R5, 0.125, R11 ;  /* 0x3e000000050b7823 */ /* 0x000fe2000000000b */
[----:B------:R-:W-:Y:S01]  /*1460*/  FADD R8, R8, R5 ;  /* 0x0000000508087221 */ /* 0x000fe20000000000 */
[----:B------:R-:W-:Y:S01]  /*1470*/  FFMA R31, R21, 4, R18 ;  /* 0x40800000151f7823 */ /* 0x000fe20000000012 */
[----:B------:R-:W-:Y:S01]  /*1480*/  FMUL R23, R9, -8 ;  /* 0xc100000009177820 */ /* 0x000fe20000400000 */
[----:B------:R-:W-:Y:S01]  /*1490*/  FFMA R5, R7, 4, R22 ;  /* 0x4080000007057823 */ /* 0x000fe20000000016 */
[----:B------:R-:W-:Y:S01]  /*14a0*/  FADD R29, R6, -R29 ;  /* 0x8000001d061d7221 */ /* 0x000fe20000000000 */
[----:B------:R-:W-:Y:S01]  /*14b0*/  FADD R3, R4, -R3 ;  /* 0x8000000304037221 */ /* 0x000fe20000000000 */
[----:B------:R-:W-:Y:S01]  /*14c0*/  FADD R6, R9, R9 ;  /* 0x0000000909067221 */ /* 0x000fe20000000000 */
[----:B------:R-:W-:Y:S01]  /*14d0*/  SHF.L.U32 R33, R10, 0x2, RZ ;  /* 0x000000020a217819 */ /* 0x000fe200000006ff */
[--C-:B------:R-:W-:Y:S01]  /*14e0*/  FADD R18, R31, R0.reuse ;  /* 0x000000001f127221 */ /* 0x100fe20000000000 */
[----:B------:R-:W-:Y:S01]  /*14f0*/  FADD R10, R5, R0 ;  /* 0x00000000050a7221 */ /* 0x000fe20000000000 */
[----:B------:R-:W-:Y:S01]  /*1500*/  FADD R31, R23, R23 ;  /* 0x00000017171f7221 */ /* 0x000fe20000000000 */
[----:B------:R-:W-:Y:S01]  /*1510*/  FADD R3, -R6, R3 ;  /* 0x0000000306037221 */ /* 0x000fe20000000100 */
[----:B------:R-:W-:-:S02]  /*1520*/  IMAD.WIDE R4, R33, R12, c[0x0][0x160] ;  /* 0x0000580021047625 */ /* 0x000fc400078e020c */
[----:B------:R-:W-:Y:S01]  /*1530*/  FADD R26, R26, -R31 ;  /* 0x8000001f1a1a7221 */ /* 0x000fe20000000000 */
[----:B------:R-:W-:Y:S01]  /*1540*/  FMNMX R31, RZ, R10, !PT ;  /* 0x0000000aff1f7209 */ /* 0x000fe20007800000 */
[----:B------:R-:W-:Y:S01]  /*1550*/  FADD R3, R3, R0 ;  /* 0x0000000003037221 */ /* 0x000fe20000000000 */
[C---:B------:R-:W-:Y:S01]  /*1560*/  FADD R27, R7.reuse, R7 ;  /* 0x00000007071b7221 */ /* 0x040fe20000000000 */
[----:B------:R-:W-:Y:S02]  /*1570*/  FFMA R2, R7, -8, R2 ;  /* 0xc100000007027823 */ /* 0x000fe40000000002 */
[----:B------:R0:W-:Y:S01]  /*1580*/  STG.E [R4.64+0xe8], R31 ;  /* 0x0000e81f04007986 */ /* 0x0001e2000c101904 */
[C---:B------:R-:W-:Y:S01]  /*1590*/  FFMA R28, R23.reuse, 4, R28 ;  /* 0x40800000171c7823 */ /* 0x040fe2000000001c */
[----:B------:R-:W-:Y:S01]  /*15a0*/  FADD R27, R20, -R27 ;  /* 0x8000001b141b7221 */ /* 0x000fe20000000000 */
[----:B------:R-:W-:Y:S01]  /*15b0*/  FFMA R23, R23, -8, R36 ;  /* 0xc100000017177823 */ /* 0x000fe20000000024 */
[----:B------:R-:W-:-:S02]  /*15c0*/  FFMA R37, R9, -8, R37 ;  /* 0xc100000009257823 */ /* 0x000fc40000000025 */
[----:B------:R-:W-:Y:S01]  /*15d0*/  FADD R27, R27, R0 ;  /* 0x000000001b1b7221 */ /* 0x000fe20000000000 */
[----:B0-----:R-:W-:Y:S01]  /*15e0*/  FMNMX R31, RZ, R3, !PT ;  /* 0x00000003ff1f7209 */ /* 0x001fe20007800000 */
[----:B------:R-:W-:-:S04]  /*15f0*/  FADD R3, R16, R16 ;  /* 0x0000001010037221 */ /* 0x000fc80000000000 */
[----:B------:R-:W-:Y:S01]  /*1600*/  FADD R7, R2, -R3 ;  /* 0x8000000302077221 */ /* 0x000fe20000000000 */
[----:B------:R-:W-:Y:S01]  /*1610*/  FFMA R2, R16, -8, R23 ;  /* 0xc100000010027823 */ /* 0x000fe20000000017 */
[----:B------:R-:W-:Y:S01]  /*1620*/  FADD R3, R8, R9 ;  /* 0x0000000908037221 */ /* 0x000fe20000000000 */
[----:B------:R-:W-:Y:S01]  /*1630*/  FMNMX R33, RZ, R27, !PT ;  /* 0x0000001bff217209 */ /* 0x000fe20007800000 */
[----:B------:R-:W-:Y:S01]  /*1640*/  FADD R7, R7, R0 ;  /* 0x0000000007077221 */ /* 0x000fe20000000000 */
[----:B------:R-:W-:Y:S01]  /*1650*/  FADD R27, R30, -R6 ;  /* 0x800000061e1b7221 */ /* 0x000fe20000000000 */
[--C-:B------:R-:W-:Y:S01]  /*1660*/  FADD R3, R3, R0.reuse ;  /* 0x0000000003037221 */ /* 0x100fe20000000000 */
[----:B------:R-:W-:Y:S01]  /*1670*/  FADD R29, R29, R0 ;  /* 0x000000001d1d7221 */ /* 0x000fe20000000000 */
[----:B------:R-:W-:Y:S01]  /*1680*/  FADD R14, R37, R14 ;  /* 0x0000000e250e7221 */ /* 0x000fe20000000000 */
[C---:B------:R-:W-:Y:S01]  /*1690*/  FADD R2, -R17.reuse, R2 ;  /* 0x0000000211027221 */ /* 0x040fe20000000100 */
[C---:B------:R-:W-:Y:S01]  /*16a0*/  FADD R26, -R17.reuse, R26 ;  /* 0x0000001a111a7221 */ /* 0x040fe20000000100 */
[----:B------:R-:W-:Y:S01]  /*16b0*/  FADD R28, R17, R28 ;  /* 0x0000001c111c7221 */ /* 0x000fe20000000000 */
[----:B------:R-:W-:Y:S01]  /*16c0*/  FADD R14, R14, R17 ;  /* 0x000000110e0e7221 */ /* 0x000fe20000000000 */
[----:B------:R-:W-:Y:S01]  /*16d0*/  FADD R2, R19, R2 ;  /* 0x0000000213027221 */ /* 0x000fe20000000000 */
[----:B------:R-:W-:Y:S01]  /*16e0*/  FMNMX R7, RZ, R7, !PT ;  /* 0x00000007ff077209 */ /* 0x000fe20007800000 */
[----:B------:R-:W-:Y:S01]  /*16f0*/  FADD R27, R27, R0 ;  /* 0x000000001b1b7221 */ /* 0x000fe20000000000 */
[----:B------:R-:W-:Y:S01]  /*1700*/  FMNMX R3, RZ, R3, !PT ;  /* 0x00000003ff037209 */ /* 0x000fe20007800000 */
[----:B------:R-:W-:Y:S01]  /*1710*/  FFMA R11, R9, -8, R11 ;  /* 0xc1000000090b7823 */ /* 0x000fe2000000000b */
[C---:B------:R-:W-:Y:S01]  /*1720*/  FADD R26, R19.reuse, R26 ;  /* 0x0000001a131a7221 */ /* 0x040fe20000000000 */
[----:B------:R-:W-:Y:S01]  /*1730*/  FADD R28, R19, R28 ;  /* 0x0000001c131c7221 */ /* 0x000fe20000000000 */
[----:B------:R-:W-:Y:S01]  /*1740*/  FADD R14, R14, R19 ;  /* 0x000000130e0e7221 */ /* 0x000fe20000000000 */
[C---:B------:R-:W-:Y:S01]  /*1750*/  FFMA R9, R13.reuse, 0.125, R2 ;  /* 0x3e0000000d097823 */ /* 0x040fe20000000002 */
[----:B------:R-:W-:Y:S01]  /*1760*/  FMNMX R35, RZ, R29, !PT ;  /* 0x0000001dff237209 */ /* 0x000fe20007800000 */
[----:B------:R0:W-:Y:S01]  /*1770*/  STG.E [R4.64+0xec], R7 ;  /* 0x0000ec0704007986 */ /* 0x0001e2000c101904 */
[----:B------:R-:W-:Y:S01]  /*1780*/  FMNMX R29, RZ, R27, !PT ;  /* 0x0000001bff1d7209 */ /* 0x000fe20007800000 */
[----:B------:R-:W-:Y:S01]  /*1790*/  FFMA R26, R13, 0.5, R26 ;  /* 0x3f0000000d1a7823 */ /* 0x000fe2000000001a */
[----:B------:R-:W-:Y:S01]  /*17a0*/  FFMA R27, R21, -8, R34 ;  /* 0xc1000000151b7823 */ /* 0x000fe20000000022 */
[----:B------:R1:W-:Y:S01]  /*17b0*/  STG.E [R4.64], R3 ;  /* 0x0000000304007986 */ /* 0x0003e2000c101904 */
[----:B------:R-:W-:Y:S01]  /*17c0*/  FFMA R9, R24, -8, R9 ;  /* 0xc100000018097823 */ /* 0x000fe20000000009 */
[----:B------:R-:W-:Y:S01]  /*17d0*/  FADD R15, R15, R21 ;  /* 0x000000150f0f7221 */ /* 0x000fe20000000000 */
[----:B------:R-:W-:Y:S01]  /*17e0*/  FADD R25, R21, R25 ;  /* 0x0000001915197221 */ /* 0x000fe20000000000 */
[----:B0-----:R-:W-:Y:S01]  /*17f0*/  FFMA R7, R13, 0.25, R28 ;  /* 0x3e8000000d077823 */ /* 0x001fe2000000001c */
[----:B------:R-:W-:Y:S01]  /*1800*/  FADD R13, R14, R13 ;  /* 0x0000000d0e0d7221 */ /* 0x000fe20000000000 */
[----:B-1----:R-:W-:Y:S01]  /*1810*/  FADD R3, R24, R24 ;  /* 0x0000001818037221 */ /* 0x002fe20000000000 */
[----:B------:R-:W-:Y:S01]  /*1820*/  FFMA R27, R16, 4, R27 ;  /* 0x40800000101b7823 */ /* 0x000fe2000000001b */
[----:B------:R-:W-:Y:S01]  /*1830*/  FADD R11, R11, R16 ;  /* 0x000000100b0b7221 */ /* 0x000fe20000000000 */
[----:B------:R-:W-:Y:S01]  /*1840*/  FFMA R7, R24, 4, R7 ;  /* 0x4080000018077823 */ /* 0x000fe20000000007 */
[----:B------:R-:W-:Y:S01]  /*1850*/  FADD R3, R26, -R3 ;  /* 0x800000031a037221 */ /* 0x000fe20000000000 */
[----:B------:R-:W-:Y:S01]  /*1860*/  FADD R13, R13, R24 ;  /* 0x000000180d0d7221 */ /* 0x000fe20000000000 */
[----:B------:R-:W-:Y:S01]  /*1870*/  FADD R9, R9, R32 ;  /* 0x0000002009097221 */ /* 0x000fe20000000000 */
        /* <DEDUP_REMOVED lines=16> */
[----:B------:R-:W-:Y:S01]  /*1980*/  FMNMX R9, RZ, R9, !PT ;  /* 0x00000009ff097209 */ /* 0x000fe20007800000 */
        /* <DEDUP_REMOVED lines=14> */
.L_x_80:
        /* <DEDUP_REMOVED lines=9> */
.L_x_117:


//--------------------- .text.tvmgen_default_fused_nn_contrib_conv2d_winograd_without_weight_transform_add_add_nn_relu_2_kernel_2 --------------------------
	.section	.text.tvmgen_default_fused_nn_contrib_conv2d_winograd_without_weight_transform_add_add_nn_relu_2_kernel_2,"ax",@progbits
	.sectioninfo	@"SHI_REGISTERS=34"
	.align	128
        .global         tvmgen_default_fused_nn_contrib_conv2d_winograd_without_weight_transform_add_add_nn_relu_2_kernel_2
        .type           tvmgen_default_fused_nn_contrib_conv2d_winograd_without_weight_transform_add_add_nn_relu_2_kernel_2,@function
        .size           tvmgen_default_fused_nn_contrib_conv2d_winograd_without_weight_transform_add_add_nn_relu_2_kernel_2,(.L_x_118 - tvmgen_default_fused_nn_contrib_conv2d_winograd_without_weight_transform_add_add_nn_relu_2_kernel_2)
        .other          tvmgen_default_fused_nn_contrib_conv2d_winograd_without_weight_transform_add_add_nn_relu_2_kernel_2,@"STO_CUDA_ENTRY STV_DEFAULT"
tvmgen_default_fused_nn_contrib_conv2d_winograd_without_weight_transform_add_add_nn_relu_2_kernel_2:
.text.tvmgen_default_fused_nn_contrib_conv2d_winograd_without_weight_transform_add_add_nn_relu_2_kernel_2:
        /* <DEDUP_REMOVED lines=11> */
[----:B------:R-:W-:-:S04]  /*00b0*/  LEA.HI.SX32 R5, R0, R5, 0x1c ;  /* 0x0000000500057211 */ /* 0x000fc800078fe2ff */
        /* <DEDUP_REMOVED lines=8> */
[----:B------:R-:W-:Y:S02]  /*0140*/  SHF.R.U32.HI R11, RZ, 0x1f, R2 ;  /* 0x0000001fff0b7819 */ /* 0x000fe40000011602 */
[----:B------:R-:W-:Y:S02]  /*0150*/  LEA.HI.SX32 R5, R5, R0, 0x1c ;  /* 0x0000000005057211 */ /* 0x000fe400078fe2ff */
[----:B------:R-:W-:Y:S02]  /*0160*/  LEA.HI.SX32 R11, R2, R11, 0x1e ;  /* 0x0000000b020b7211 */ /* 0x000fe400078ff2ff */
[----:B------:R-:W-:Y:S01]  /*0170*/  MOV R0, 0x4 ;  /* 0x0000000400007802 */ /* 0x000fe20000000f00 */
[--C-:B------:R-:W-:Y:S02]  /*0180*/  IMAD R2, R5, 0x31, R7.reuse ;  /* 0x0000003105027824 */ /* 0x100fe400078e0207 */
[----:B------:R-:W-:-:S05]  /*0190*/  IMAD R11, R11, 0x7, -R7 ;  /* 0x000000070b0b7824 */ /* 0x000fca00078e0a07 */
[----:B------:R-:W-:-:S05]  /*01a0*/  IADD3 R7, R11, R2, R13 ;  /* 0x000000020b077210 */ /* 0x000fca0007ffe00d */
[----:B------:R-:W-:-:S05]  /*01b0*/  IMAD.WIDE R6, R7, R0, c[0x0][0x168] ;  /* 0x00005a0007067625 */ /* 0x000fca00078e0200 */
[----:B------:R-:W2:Y:S04]  /*01c0*/  LDG.E.CONSTANT R28, [R6.64] ;  /* 0x00000004061c7981 */ /* 0x000ea8000c1e9900 */
[----:B------:R-:W3:Y:S04]  /*01d0*/  LDG.E.CONSTANT R27, [R6.64+0xc400] ;  /* 0x00c40004061b7981 */ /* 0x000ee8000c1e9900 */
[----:B------:R-:W4:Y:S04]  /*01e0*/  LDG.E.CONSTANT R20, [R6.64+0x31000] ;  /* 0x0310000406147981 */ /* 0x000f28000c1e9900 */
[----:B------:R-:W5:Y:S01]  /*01f0*/  LDG.E.CONSTANT R17, [R6.64+0x3d400] ;  /* 0x03d4000406117981 */ /* 0x000f62000c1e9900 */
[----:B------:R-:W-:-:S03]  /*0200*/  MOV R2, RZ ;  /* 0x000000ff00027202 */ /* 0x000fc60000000f00 */
[----:B------:R-:W5:Y:S04]  /*0210*/  LDG.E.CONSTANT R26, [R6.64+0x18800] ;  /* 0x01880004061a7981 */ /* 0x000f68000c1e9900 */
[----:B------:R0:W5:Y:S04]  /*0220*/  LDG.E.CONSTANT R8, [R6.64+0x49800] ;  /* 0x0498000406087981 */ /* 0x000168000c1e9900 */
[----:B------:R0:W5:Y:S01]  /*0230*/  LDG.E.CONSTANT R21, [R6.64+0x24c00] ;  /* 0x024c000406157981 */ /* 0x000162000c1e9900 */
[----:B------:R-:W-:-:S03]  /*0240*/  IMAD.HI R2, R3, -0x6db6db6d, R2 ;  /* 0x9249249303027827 */ /* 0x000fc600078e0202 */
[----:B------:R0:W5:Y:S04]  /*0250*/  LDG.E.CONSTANT R18, [R6.64+0x55c00] ;  /* 0x055c000406127981 */ /* 0x000168000c1e9900 */
[----:B------:R0:W5:Y:S04]  /*0260*/  LDG.E.CONSTANT R16, [R6.64+0x62000] ;  /* 0x0620000406107981 */ /* 0x000168000c1e9900 */
[----:B------:R0:W5:Y:S01]  /*0270*/  LDG.E.CONSTANT R11, [R6.64+0x6e400] ;  /* 0x06e40004060b7981 */ /* 0x000162000c1e9900 */
[----:B------:R-:W-:-:S03]  /*0280*/  SHF.R.U32.HI R3, RZ, 0x1f, R2 ;  /* 0x0000001fff037819 */ /* 0x000fc60000011602 */
[----:B------:R0:W5:Y:S01]  /*0290*/  LDG.E.CONSTANT R10, [R6.64+0x7a800] ;  /* 0x07a80004060a7981 */ /* 0x000162000c1e9900 */
[----:B------:R-:W-:-:S03]  /*02a0*/  LEA.HI.SX32 R2, R2, R3, 0x1e ;  /* 0x0000000302027211 */ /* 0x000fc600078ff2ff */
[----:B------:R0:W5:Y:S02]  /*02b0*/  LDG.E.CONSTANT R9, [R6.64+0x86c00] ;  /* 0x086c000406097981 */ /* 0x000164000c1e9900 */
[----:B------:R-:W-:Y:S02]  /*02c0*/  IMAD R13, R2, 0xe, R13 ;  /* 0x0000000e020d7824 */ /* 0x000fe400078e020d */
[----:B------:R0:W5:Y:S04]  /*02d0*/  LDG.E.CONSTANT R15, [R6.64+0x93000] ;  /* 0x09300004060f7981 */ /* 0x000168000c1e9900 */
[----:B------:R0:W5:Y:S01]  /*02e0*/  LDG.E.CONSTANT R12, [R6.64+0x9f400] ;  /* 0x09f40004060c7981 */ /* 0x000162000c1e9900 */
[----:B------:R-:W-:Y:S01]  /*02f0*/  IMAD.WIDE R4, R5, R0, c[0x0][0x170] ;  /* 0x00005c0005047625 */ /* 0x000fe200078e0200 */
[----:B------:R-:W-:-:S02]  /*0300*/  SHF.L.U32 R13, R13, 0x1, RZ ;  /* 0x000000010d0d7819 */ /* 0x000fc400000006ff */
        /* <DEDUP_REMOVED lines=13> */
[----:B-1----:R-:W-:Y:S01]  /*03e0*/  FADD R5, -R17, R30 ;  /* 0x0000001e11057221 */ /* 0x002fe20000000100 */
[----:B0-----:R-:W-:Y:S01]  /*03f0*/  FADD R6, R26, R29 ;  /* 0x0000001d1a067221 */ /* 0x001fe20000000000 */
[----:B------:R-:W-:Y:S01]  /*0400*/  FADD R27, R27, R26 ;  /* 0x0000001a1b1b7221 */ /* 0x000fe20000000000 */
[C---:B------:R-:W-:Y:S01]  /*0410*/  FADD R31, -R8.reuse, R31 ;  /* 0x0000001f081f7221 */ /* 0x040fe20000000100 */
[----:B------:R-:W-:Y:S02]  /*0420*/  FADD R5, -R8, R5 ;  /* 0x0000000508057221 */ /* 0x000fe40000000100 */
[----:B------:R-:W-:Y:S01]  /*0430*/  FADD R20, R27, R20 ;  /* 0x000000141b147221 */ /* 0x000fe20000000000 */
[----:B------:R-:W-:Y:S01]  /*0440*/  FADD R6, R6, R21 ;  /* 0x0000001506067221 */ /* 0x000fe20000000000 */
[----:B------:R-:W-:-:S03]  /*0450*/  FADD R26, -R18, R31 ;  /* 0x0000001f121a7221 */ /* 0x000fc60000000100 */
[----:B------:R-:W-:Y:S01]  /*0460*/  FADD R3, -R17, R6 ;  /* 0x0000000611037221 */ /* 0x000fe20000000100 */
[----:B------:R-:W-:Y:S01]  /*0470*/  FADD R17, R20, R17 ;  /* 0x0000001114117221 */ /* 0x000fe20000000000 */
[----:B------:R-:W-:Y:S02]  /*0480*/  FADD R2, R16, R5 ;  /* 0x0000000510027221 */ /* 0x000fe40000000000 */
[----:B------:R-:W-:Y:S01]  /*0490*/  FADD R3, R8, R3 ;  /* 0x0000000308037221 */ /* 0x000fe20000000000 */
[----:B------:R-:W-:Y:S01]  /*04a0*/  FADD R17, R17, R8 ;  /* 0x0000000811117221 */ /* 0x000fe20000000000 */
[C---:B------:R-:W-:Y:S01]  /*04b0*/  FADD R7, -R11.reuse, R26 ;  /* 0x0000001a0b077221 */ /* 0x040fe20000000100 */
[----:B------:R-:W-:Y:S01]  /*04c0*/  FADD R5, R11, R2 ;  /* 0x000000020b057221 */ /* 0x000fe20000000000 */
[----:B------:R-:W-:Y:S01]  /*04d0*/  FADD R18, R3, R18 ;  /* 0x0000001203127221 */ /* 0x000fe20000000000 */
[----:B------:R-:W-:Y:S01]  /*04e0*/  FADD R16, R17, R16 ;  /* 0x0000001011107221 */ /* 0x000fe20000000000 */
[C---:B------:R-:W-:Y:S01]  /*04f0*/  FADD R6, R10.reuse, R7 ;  /* 0x000000070a067221 */ /* 0x040fe20000000000 */
[----:B------:R-:W-:Y:S01]  /*0500*/  FADD R2, R10, R5 ;  /* 0x000000050a027221 */ /* 0x000fe20000000000 */
[----:B------:R-:W-:Y:S01]  /*0510*/  FADD R3, -R11, R18 ;  /* 0x000000120b037221 */ /* 0x000fe20000000100 */
[----:B------:R-:W-:Y:S01]  /*0520*/  FADD R11, R16, R11 ;  /* 0x0000000b100b7221 */ /* 0x000fe20000000000 */
[----:B------:R-:W-:-:S03]  /*0530*/  FADD R5, R9, R6 ;  /* 0x0000000609057221 */ /* 0x000fc60000000000 */
[----:B------:R-:W-:Y:S01]  /*0540*/  FADD R11, R11, R10 ;  /* 0x0000000a0b0b7221 */ /* 0x000fe20000000000 */
[----:B------:R-:W-:Y:S01]  /*0550*/  FADD R15, R2, R15 ;  /* 0x0000000f020f7221 */ /* 0x000fe20000000000 */
[----:B------:R-:W-:Y:S01]  /*0560*/  FADD R2, R10, R3 ;  /* 0x000000030a027221 */ /* 0x000fe20000000000 */
[----:B------:R-:W-:Y:S02]  /*0570*/  FADD R5, -R12, R5 ;  /* 0x000000050c057221 */ /* 0x000fe40000000100 */
[----:B------:R-:W-:Y:S01]  /*0580*/  FADD R15, R15, R12 ;  /* 0x0000000c0f0f7221 */ /* 0x000fe20000000000 */
[----:B------:R-:W-:Y:S01]  /*0590*/  FADD R9, R2, R9 ;  /* 0x0000000902097221 */ /* 0x000fe20000000000 */
[----:B------:R-:W-:Y:S02]  /*05a0*/  FADD R6, R14, R5 ;  /* 0x000000050e067221 */ /* 0x000fe40000000000 */
[----:B------:R-:W-:Y:S02]  /*05b0*/  FADD R15, R15, R14 ;  /* 0x0000000e0f0f7221 */ /* 0x000fe40000000000 */
[----:B------:R-:W-:Y:S01]  /*05c0*/  FADD R19, R6, R19 ;  /* 0x0000001306137221 */ /* 0x000fe20000000000 */
[--C-:B------:R-:W-:Y:S01]  /*05d0*/  FADD R11, R11, R4.reuse ;  /* 0x000000040b0b7221 */ /* 0x100fe20000000000 */
[--C-:B------:R-:W-:Y:S01]  /*05e0*/  FADD R2, R9, R4.reuse ;  /* 0x0000000409027221 */ /* 0x100fe20000000000 */
[--C-:B------:R-:W-:Y:S01]  /*05f0*/  FADD R15, R15, R4.reuse ;  /* 0x000000040f0f7221 */ /* 0x100fe20000000000 */
[----:B------:R-:W-:Y:S01]  /*0600*/  FADD R4, R19, R4 ;  /* 0x0000000413047221 */ /* 0x000fe20000000000 */
[----:B------:R-:W-:Y:S01]  /*0610*/  FADD R11, R11, R24 ;  /* 0x000000180b0b7221 */ /* 0x000fe20000000000 */
[----:B------:R-:W-:Y:S01]  /*0620*/  FADD R23, R2, R23 ;  /* 0x0000001702177221 */ /* 0x000fe20000000000 */
[----:B------:R-:W-:-:S03]  /*0630*/  IMAD.WIDE R2, R13, R0, c[0x0][0x160] ;  /* 0x000058000d027625 */ /* 0x000fc600078e0200 */
[----:B------:R-:W-:Y:S01]  /*0640*/  FMNMX R11, RZ, R11, !PT ;  /* 0x0000000bff0b7209 */ /* 0x000fe20007800000 */
[----:B------:R-:W-:Y:S01]  /*0650*/  FADD R15, R15, R22 ;  /* 0x000000160f0f7221 */ /* 0x000fe20000000000 */
[----:B------:R-:W-:-:S03]  /*0660*/  FMNMX R23, RZ, R23, !PT ;  /* 0x00000017ff177209 */ /* 0x000fc60007800000 */
[----:B------:R-:W-:Y:S01]  /*0670*/  STG.E [R2.64], R11 ;  /* 0x0000000b02007986 */ /* 0x000fe2000c101904 */
[----:B------:R-:W-:Y:S01]  /*0680*/  FADD R4, R4, R25 ;  /* 0x0000001904047221 */ /* 0x000fe20000000000 */
[----:B------:R-:W-:Y:S02]  /*0690*/  FMNMX R15, RZ, R15, !PT ;  /* 0x0000000fff0f7209 */ /* 0x000fe40007800000 */
[----:B------:R-:W-:Y:S02]  /*06a0*/  STG.E [R2.64+0x4], R23 ;  /* 0x0000041702007986 */ /* 0x000fe4000c101904 */
[----:B------:R-:W-:Y:S02]  /*06b0*/  FMNMX R5, RZ, R4, !PT ;  /* 0x00000004ff057209 */ /* 0x000fe40007800000 */
[----:B------:R-:W-:Y:S04]  /*06c0*/  STG.E [R2.64+0x38], R15 ;  /* 0x0000380f02007986 */ /* 0x000fe8000c101904 */
[----:B------:R-:W-:Y:S01]  /*06d0*/  STG.E [R2.64+0x3c], R5 ;  /* 0x00003c0502007986 */ /* 0x000fe2000c101904 */
[----:B------:R-:W-:Y:S05]  /*06e0*/  EXIT ;  /* 0x000000000000794d */ /* 0x000fea0003800000 */
.L_x_81:
        /* <DEDUP_REMOVED lines=9> */
.L_x_118:


//--------------------- .text.tvmgen_default_fused_nn_global_avg_pool2d_kernel_1 --------------------------
	.section	.text.tvmgen_default_fused_nn_global_avg_pool2d_kernel_1,"ax",@progbits
	.sectioninfo	@"SHI_REGISTERS=10"
	.align	128
        .global         tvmgen_default_fused_nn_global_avg_pool2d_kernel_1
        .type           tvmgen_default_fused_nn_global_avg_pool2d_kernel_1,@function
        .size           tvmgen_default_fused_nn_global_avg_pool2d_kernel_1,(.L_x_119 - tvmgen_default_fused_nn_global_avg_pool2d_kernel_1)
        .other          tvmgen_default_fused_nn_global_avg_pool2d_kernel_1,@"STO_CUDA_ENTRY STV_DEFAULT"
tvmgen_default_fused_nn_global_avg_pool2d_kernel_1:
.text.tvmgen_default_fused_nn_global_avg_pool2d_kernel_1:
[----:B------:R-:W-:Y:S02]  /*0000*/  MOV R1, c[0x0][0x28] ;  /* 0x00000a0000017a02 */ /* 0x000fe40000000f00 */
[----:B------:R-:W0:Y:S01]  /*0010*/  S2R R4, SR_TID.X ;  /* 0x0000000000047919 */ /* 0x000e220000002100 */
[----:B------:R-:W-:Y:S01]  /*0020*/  MOV R5, 0x4 ;  /* 0x0000000400057802 */ /* 0x000fe20000000f00 */
[----:B------:R-:W-:-:S04]  /*0030*/  ULDC.64 UR4, c[0x0][0x118] ;  /* 0x0000460000047ab9 */ /* 0x000fc80000000a00 */
[----:B0-----:R-:W-:-:S06]  /*0040*/  IMAD.WIDE R2, R4, R5, c[0x0][0x168] ;  /* 0x00005a0004027625 */ /* 0x001fcc00078e0205 */
[----:B------:R-:W2:Y:S01]  /*0050*/  LDG.E.CONSTANT R2, [R2.64] ;  /* 0x0000000402027981 */ /* 0x000ea2000c1e9900 */
[----:B------:R-:W-:Y:S01]  /*0060*/  IMAD.WIDE R4, R4, R5, c[0x0][0x160] ;  /* 0x0000580004047625 */ /* 0x000fe200078e0205 */
[----:B--2---:R-:W-:-:S05]  /*0070*/  FMUL R7, R2, 0.020408159121870994568 ;  /* 0x3ca72f0302077820 */ /* 0x004fca0000400000 */
[----:B------:R-:W-:Y:S01]  /*0080*/  STG.E [R4.64], R7 ;  /* 0x0000000704007986 */ /* 0x000fe2000c101904 */
[----:B------:R-:W-:Y:S05]  /*0090*/  EXIT ;  /* 0x000000000000794d */ /* 0x000fea0003800000 */
.L_x_82:
        /* <DEDUP_REMOVED lines=14> */
.L_x_119:


//--------------------- .text.tvmgen_default_fused_nn_batch_flatten_kernel --------------------------
	.section	.text.tvmgen_default_fused_nn_batch_flatten_kernel,"ax",@progbits
	.sectioninfo	@"SHI_REGISTERS=8"
	.align	128
        .global         tvmgen_default_fused_nn_batch_flatten_kernel
        .type           tvmgen_default_fused_nn_batch_flatten_kernel,@function
        .size           tvmgen_default_fused_nn_batch_flatten_kernel,(.L_x_120 - tvmgen_default_fused_nn_batch_flatten_kernel)
        .other          tvmgen_default_fused_nn_batch_flatten_kernel,@"STO_CUDA_ENTRY STV_DEFAULT"
tvmgen_default_fused_nn_batch_flatten_kernel:
.text.tvmgen_default_fused_nn_batch_flatten_kernel:
[----:B------:R-:W-:Y:S02]  /*0000*/  MOV R1, c[0x0][0x28] ;  /* 0x00000a0000017a02 */ /* 0x000fe40000000f00 */
[----:B------:R-:W0:Y:S01]  /*0010*/  S2R R4, SR_TID.X ;  /* 0x0000000000047919 */ /* 0x000e220000002100 */
[----:B------:R-:W-:Y:S01]  /*0020*/  MOV R5, 0x4 ;  /* 0x0000000400057802 */ /* 0x000fe20000000f00 */
[----:B------:R-:W-:-:S04]  /*0030*/  ULDC.64 UR4, c[0x0][0x118] ;  /* 0x0000460000047ab9 */ /* 0x000fc80000000a00 */
[----:B0-----:R-:W-:-:S06]  /*0040*/  IMAD.WIDE R2, R4, R5, c[0x0][0x160] ;  /* 0x0000580004027625 */ /* 0x001fcc00078e0205 */
[----:B------:R-:W2:Y:S01]  /*0050*/  LDG.E.CONSTANT R3, [R2.64] ;  /* 0x0000000402037981 */ /* 0x000ea2000c1e9900 */
[----:B------:R-:W-:-:S05]  /*0060*/  IMAD.WIDE R4, R4, R5, c[0x0][0x168] ;  /* 0x00005a0004047625 */ /* 0x000fca00078e0205 */
[----:B--2---:R-:W-:Y:S01]  /*0070*/  STG.E [R4.64], R3 ;  /* 0x0000000304007986 */ /* 0x004fe2000c101904 */
[----:B------:R-:W-:Y:S05]  /*0080*/  EXIT ;  /* 0x000000000000794d */ /* 0x000fea0003800000 */
.L_x_83:
        /* <DEDUP_REMOVED lines=15> */
.L_x_120:


//--------------------- .text.tvmgen_default_fused_nn_max_pool2d_kernel --------------------------
	.section	.text.tvmgen_default_fused_nn_max_pool2d_kernel,"ax",@progbits
	.sectioninfo	@"SHI_REGISTERS=20"
	.align	128
        .global         tvmgen_default_fused_nn_max_pool2d_kernel
        .type           tvmgen_default_fused_nn_max_pool2d_kernel,@function
        .size           tvmgen_default_fused_nn_max_pool2d_kernel,(.L_x_121 - tvmgen_default_fused_nn_max_pool2d_kernel)
        .other          tvmgen_default_fused_nn_max_pool2d_kernel,@"STO_CUDA_ENTRY STV_DEFAULT"
tvmgen_default_fused_nn_max_pool2d_kernel:
.text.tvmgen_default_fused_nn_max_pool2d_kernel:
[----:B------:R-:W-:Y:S02]  /*0000*/  IMAD.MOV.U32 R1, RZ, RZ, c[0x0][0x28] ;  /* 0x00000a00ff017624 */ /* 0x000fe400078e00ff */
[----:B------:R-:W0:Y:S01]  /*0010*/  S2R R2, SR_TID.X ;  /* 0x0000000000027919 */ /* 0x000e220000002100 */
[----:B------:R-:W-:Y:S01]  /*0020*/  IMAD.MOV.U32 R17, RZ, RZ, 0x4 ;  /* 0x00000004ff117424 */ /* 0x000fe200078e00ff */
[----:B------:R-:W-:Y:S02]  /*0030*/  ULDC.64 UR4, c[0x0][0x118] ;  /* 0x0000460000047ab9 */ /* 0x000fe40000000a00 */
[----:B------:R-:W1:Y:S01]  /*0040*/  S2R R15, SR_CTAID.X ;  /* 0x00000000000f7919 */ /* 0x000e620000002500 */
[--C-:B0-----:R-:W-:Y:S01]  /*0050*/  SHF.R.S32.HI R4, RZ, 0x3, R2.reuse ;  /* 0x00000003ff047819 */ /* 0x101fe20000011402 */
[C---:B-1----:R-:W-:Y:S02]  /*0060*/  IMAD R3, R15.reuse, 0x10, R2 ;  /* 0x000000100f037824 */ /* 0x042fe400078e0202 */
[----:B------:R-:W-:Y:S02]  /*0070*/  IMAD.MOV.U32 R2, RZ, RZ, RZ ;  /* 0x000000ffff027224 */ /* 0x000fe400078e00ff */
[----:B------:R-:W-:-:S02]  /*0080*/  IMAD R5, R15, 0x80, R4 ;  /* 0x000000800f057824 */ /* 0x000fc400078e0204 */
[----:B------:R-:W-:-:S04]  /*0090*/  IMAD.HI R2, R3, -0x6db6db6d, R2 ;  /* 0x9249249303027827 */ /* 0x000fc800078e0202 */
[----:B------:R-:W-:Y:S01]  /*00a0*/  IMAD.HI R0, R5, 0x5397829d, RZ ;  /* 0x5397829d05007827 */ /* 0x000fe200078e02ff */
[----:B------:R-:W-:-:S03]  /*00b0*/  SHF.R.U32.HI R9, RZ, 0x1f, R2 ;  /* 0x0000001fff097819 */ /* 0x000fc60000011602 */
[----:B------:R-:W-:Y:S01]  /*00c0*/  IMAD.MOV.U32 R4, RZ, RZ, RZ ;  /* 0x000000ffff047224 */ /* 0x000fe200078e00ff */
[----:B------:R-:W-:Y:S02]  /*00d0*/  SHF.R.U32.HI R7, RZ, 0x1f, R0 ;  /* 0x0000001fff077819 */ /* 0x000fe40000011600 */
[----:B------:R-:W-:Y:S01]  /*00e0*/  LEA.HI.SX32 R9, R2, R9, 0x1b ;  /* 0x0000000902097211 */ /* 0x000fe200078fdaff */
[----:B------:R-:W-:Y:S01]  /*00f0*/  IMAD.HI R4, R5, -0x6db6db6d, R4 ;  /* 0x9249249305047827 */ /* 0x000fe200078e0204 */
[----:B------:R-:W-:Y:S02]  /*0100*/  LEA.HI.SX32 R7, R0, R7, 0x19 ;  /* 0x0000000700077211 */ /* 0x000fe400078fcaff */
[----:B------:R-:W-:Y:S01]  /*0110*/  MOV R0, 0xff7ffffd ;  /* 0xff7ffffd00007802 */ /* 0x000fe20000000f00 */
[----:B------:R-:W-:Y:S01]  /*0120*/  IMAD R9, R9, -0x38, R3 ;  /* 0xffffffc809097824 */ /* 0x000fe200078e0203 */
[----:B------:R-:W-:Y:S01]  /*0130*/  SHF.R.U32.HI R11, RZ, 0x1f, R4 ;  /* 0x0000001fff0b7819 */ /* 0x000fe20000011604 */
[----:B------:R-:W-:-:S02]  /*0140*/  IMAD R7, R7, -0x188, R5 ;  /* 0xfffffe7807077824 */ /* 0x000fc400078e0205 */
[----:B------:R-:W-:Y:S01]  /*0150*/  IMAD.MOV.U32 R2, RZ, RZ, -0x800003 ;  /* 0xff7ffffdff027424 */ /* 0x000fe200078e00ff */
[----:B------:R-:W-:Y:S02]  /*0160*/  LEA.HI.SX32 R4, R4, R11, 0x1e ;  /* 0x0000000b04047211 */ /* 0x000fe400078ff2ff */
[C---:B------:R-:W-:Y:S02]  /*0170*/  ISETP.GE.AND P0, PT, R9.reuse, 0x1, PT ;  /* 0x000000010900780c */ /* 0x040fe40003f06270 */
[----:B------:R-:W-:Y:S01]  /*0180*/  ISETP.GT.AND P1, PT, R9, -0x1, PT ;  /* 0xffffffff0900780c */ /* 0x000fe20003f24270 */
[----:B------:R-:W-:Y:S01]  /*0190*/  IMAD R4, R4, 0x70, R9 ;  /* 0x0000007004047824 */ /* 0x000fe200078e0209 */
[C---:B------:R-:W-:Y:S02]  /*01a0*/  ISETP.LT.OR P0, PT, R7.reuse, 0x7, !P0 ;  /* 0x000000070700780c */ /* 0x040fe40004701670 */
[C---:B------:R-:W-:Y:S01]  /*01b0*/  ISETP.GT.AND P3, PT, R7.reuse, 0x6, P1 ;  /* 0x000000060700780c */ /* 0x040fe20000f64270 */
[----:B------:R-:W-:Y:S01]  /*01c0*/  IMAD.SHL.U32 R4, R4, 0x2, RZ ;  /* 0x0000000204047824 */ /* 0x000fe200078e00ff */
[----:B------:R-:W-:-:S03]  /*01d0*/  ISETP.GT.AND P2, PT, R7, -0x7, PT ;  /* 0xfffffff90700780c */ /* 0x000fc60003f44270 */
[----:B------:R-:W-:Y:S01]  /*01e0*/  IMAD.WIDE R4, R4, R17, c[0x0][0x160] ;  /* 0x0000580004047625 */ /* 0x000fe200078e0211 */
[----:B------:R-:W-:Y:S02]  /*01f0*/  ISETP.GT.AND P2, PT, R9, RZ, P2 ;  /* 0x000000ff0900720c */ /* 0x000fe40001744270 */
[----:B------:R-:W-:Y:S01]  /*0200*/  ISETP.GT.AND P1, PT, R7, -0x7, P1 ;  /* 0xfffffff90700780c */ /* 0x000fe20000f24270 */
[----:B------:R-:W-:Y:S02]  /*0210*/  IMAD.MOV.U32 R8, RZ, RZ, -0x800003 ;  /* 0xff7ffffdff087424 */ /* 0x000fe400078e00ff */
[----:B------:R-:W2:Y:S01]  /*0220*/  @!P0 LDG.E.CONSTANT R2, [R4.64+-0x1c4] ;  /* 0xfffe3c0404028981 */ /* 0x000ea2000c1e9900 */
[----:B------:R-:W-:-:S03]  /*0230*/  IMAD.MOV.U32 R6, RZ, RZ, -0x800003 ;  /* 0xff7ffffdff067424 */ /* 0x000fc600078e00ff */
[----:B------:R-:W3:Y:S01]  /*0240*/  @P3 LDG.E.CONSTANT R0, [R4.64+-0x1c0] ;  /* 0xfffe400404003981 */ /* 0x000ee2000c1e9900 */
[----:B------:R-:W-:-:S03]  /*0250*/  IMAD.MOV.U32 R10, RZ, RZ, -0x800003 ;  /* 0xff7ffffdff0a7424 */ /* 0x000fc600078e00ff */
[----:B------:R-:W4:Y:S01]  /*0260*/  @P3 LDG.E.CONSTANT R8, [R4.64+-0x1bc] ;  /* 0xfffe440404083981 */ /* 0x000f22000c1e9900 */
[----:B------:R-:W-:-:S03]  /*0270*/  IMAD.MOV.U32 R9, RZ, RZ, -0x800003 ;  /* 0xff7ffffdff097424 */ /* 0x000fc600078e00ff */
[----:B------:R-:W5:Y:S01]  /*0280*/  @P2 LDG.E.CONSTANT R6, [R4.64+-0x4] ;  /* 0xfffffc0404062981 */ /* 0x000f62000c1e9900 */
[----:B------:R-:W-:-:S03]  /*0290*/  MOV R12, 0xff7ffffd ;  /* 0xff7ffffd000c7802 */ /* 0x000fc60000000f00 */
[----:B------:R-:W5:Y:S01]  /*02a0*/  @P1 LDG.E.CONSTANT R10, [R4.64] ;  /* 0x00000004040a1981 */ /* 0x000f62000c1e9900 */
[----:B------:R-:W-:-:S03]  /*02b0*/  IMAD.MOV.U32 R11, RZ, RZ, -0x800003 ;  /* 0xff7ffffdff0b7424 */ /* 0x000fc600078e00ff */
[----:B------:R-:W5:Y:S01]  /*02c0*/  @P1 LDG.E.CONSTANT R9, [R4.64+0x4] ;  /* 0x0000040404091981 */ /* 0x000f62000c1e9900 */
[----:B------:R-:W-:-:S03]  /*02d0*/  IMAD.MOV.U32 R13, RZ, RZ, -0x800003 ;  /* 0xff7ffffdff0d7424 */ /* 0x000fc600078e00ff */
[----:B------:R-:W5:Y:S04]  /*02e0*/  @P2 LDG.E.CONSTANT R12, [R4.64+0x1bc] ;  /* 0x0001bc04040c2981 */ /* 0x000f68000c1e9900 */
[----:B------:R-:W5:Y:S04]  /*02f0*/  @P1 LDG.E.CONSTANT R11, [R4.64+0x1c0] ;  /* 0x0001c004040b1981 */ /* 0x000f68000c1e9900 */
[----:B------:R-:W5:Y:S01]  /*0300*/  @P1 LDG.E.CONSTANT R13, [R4.64+0x1c4] ;  /* 0x0001c404040d1981 */ /* 0x000f62000c1e9900 */
[----:B--2---:R-:W-:Y:S01]  /*0310*/  FMNMX R7, R2, -3.40282306073709652508e+38, !PT ;  /* 0xff7ffffd02077809 */ /* 0x004fe20007800000 */
[----:B------:R-:W-:-:S03]  /*0320*/  IMAD R2, R15, 0x3f0, R3 ;  /* 0x000003f00f027824 */ /* 0x000fc600078e0203 */
[----:B---3--:R-:W-:Y:S01]  /*0330*/  FMNMX R7, R7, R0, !PT ;  /* 0x0000000007077209 */ /* 0x008fe20007800000 */
[----:B------:R-:W-:-:S03]  /*0340*/  IMAD.WIDE R2, R2, R17, c[0x0][0x168] ;  /* 0x00005a0002027625 */ /* 0x000fc600078e0211 */
[----:B----4-:R-:W-:-:S04]  /*0350*/  FMNMX R7, R7, R8, !PT ;  /* 0x0000000807077209 */ /* 0x010fc80007800000 */
[----:B-----5:R-:W-:-:S04]  /*0360*/  FMNMX R7, R7, R6, !PT ;  /* 0x0000000607077209 */ /* 0x020fc80007800000 */
[----:B------:R-:W-:-:S04]  /*0370*/  FMNMX R10, R7, R10, !PT ;  /* 0x0000000a070a7209 */ /* 0x000fc80007800000 */
[----:B------:R-:W-:-:S04]  /*0380*/  FMNMX R9, R10, R9, !PT ;  /* 0x000000090a097209 */ /* 0x000fc80007800000 */
[----:B------:R-:W-:-:S04]  /*0390*/  FMNMX R12, R9, R12, !PT ;  /* 0x0000000c090c7209 */ /* 0x000fc80007800000 */
[----:B------:R-:W-:-:S04]  /*03a0*/  FMNMX R12, R12, R11, !PT ;  /* 0x0000000b0c0c7209 */ /* 0x000fc80007800000 */
[----:B------:R-:W-:-:S05]  /*03b0*/  FMNMX R13, R12, R13, !PT ;  /* 0x0000000d0c0d7209 */ /* 0x000fca0007800000 */
[----:B------:R-:W-:Y:S01]  /*03c0*/  STG.E [R2.64], R13 ;  /* 0x0000000d02007986 */ /* 0x000fe2000c101904 */
[----:B------:R-:W-:Y:S05]  /*03d0*/  EXIT ;  /* 0x000000000000794d */ /* 0x000fea0003800000 */
.L_x_84:
        /* <DEDUP_REMOVED lines=10> */
.L_x_121:


//--------------------- .text.tvmgen_default_fused_nn_contrib_conv2d_winograd_without_weight_transform_add_add_nn_relu_3_kernel_1 --------------------------
	.section	.text.tvmgen_default_fused_nn_contrib_conv2d_winograd_without_weight_transform_add_add_nn_relu_3_kernel_1,"ax",@progbits
	.sectionflags	@"SHF_BARRIERS=1"
	.sectioninfo	@"SHI_REGISTERS=40"
	.align	128
        .global         tvmgen_default_fused_nn_contrib_conv2d_winograd_without_weight_transform_add_add_nn_relu_3_kernel_1
        .type           tvmgen_default_fused_nn_contrib_conv2d_winograd_without_weight_transform_add_add_nn_relu_3_kernel_1,@function
        .size           tvmgen_default_fused_nn_contrib_conv2d_winograd_without_weight_transform_add_add_nn_relu_3_kernel_1,(.L_x_122 - tvmgen_default_fused_nn_contrib_conv2d_winograd_without_weight_transform_add_add_nn_relu_3_kernel_1)
        .other          tvmgen_default_fused_nn_contrib_conv2d_winograd_without_weight_transform_add_add_nn_relu_3_kernel_1,@"STO_CUDA_ENTRY STV_DEFAULT"
tvmgen_default_fused_nn_contrib_conv2d_winograd_without_weight_transform_add_add_nn_relu_3_kernel_1:
.text.tvmgen_default_fused_nn_contrib_conv2d_winograd_without_weight_transform_add_add_nn_relu_3_kernel_1:
        /* <DEDUP_REMOVED lines=23> */
.L_x_85:
        /* <DEDUP_REMOVED lines=203> */
.L_x_86:
        /* <DEDUP_REMOVED lines=14> */
.L_x_122:


//--------------------- .nv.shared.tvmgen_default_fused_nn_conv2d_add_nn_relu_1_kernel --------------------------
	.section	.nv.shared.tvmgen_default_fused_nn_conv2d_add_nn_relu_1_kernel,"aw",@nobits
	.sectionflags	@""
	.align	4
.nv.shared.tvmgen_default_fused_nn_conv2d_add_nn_relu_1_kernel:
	.zero		3672


//--------------------- .nv.shared.tvmgen_default_fused_nn_conv2d_add_nn_relu_2_kernel --------------------------
	.section	.nv.shared.tvmgen_default_fused_nn_conv2d_add_nn_relu_2_kernel,"aw",@nobits
	.sectionflags	@""
	.align	4
.nv.shared.tvmgen_default_fused_nn_conv2d_add_nn_relu_2_kernel:
	.zero		6928


//--------------------- .nv.shared.tvmgen_default_fused_nn_dense_add_kernel --------------------------
	.section	.nv.shared.tvmgen_default_fused_nn_dense_add_kernel,"aw",@nobits
	.sectionflags	@""
	.align	4
.nv.shared.tvmgen_default_fused_nn_dense_add_kernel:
	.zero		16


//--------------------- .nv.shared.tvmgen_default_fused_nn_conv2d_add_1_kernel --------------------------
	.section	.nv.shared.tvmgen_default_fused_nn_conv2d_add_1_kernel,"aw",@nobits
	.sectionflags	@""
	.align	4
.nv.shared.tvmgen_default_fused_nn_conv2d_add_1_kernel:
	.zero		1888


//--------------------- .nv.shared.tvmgen_default_fused_nn_contrib_conv2d_winograd_without_weight_transform_add_nn_relu_1_kernel_1 --------------------------
	.section	.nv.shared.tvmgen_default_fused_nn_contrib_conv2d_winograd_without_weight_transform_add_nn_relu_1_kernel_1,"aw",@nobits
	.sectionflags	@""
	.align	4
.nv.shared.tvmgen_default_fused_nn_contrib_conv2d_winograd_without_weight_transform_add_nn_relu_1_kernel_1:
	.zero		8320


//--------------------- .nv.shared.tvmgen_default_fused_nn_conv2d_add_nn_relu_3_kernel --------------------------
	.section	.nv.shared.tvmgen_default_fused_nn_conv2d_add_nn_relu_3_kernel,"aw",@nobits
	.sectionflags	@""
	.align	4
.nv.shared.tvmgen_default_fused_nn_conv2d_add_nn_relu_3_kernel:
	.zero		3024


//--------------------- .nv.shared.tvmgen_default_fused_nn_contrib_conv2d_winograd_without_weight_transform_add_nn_relu_2_kernel_1 --------------------------
	.section	.nv.shared.tvmgen_default_fused_nn_contrib_conv2d_winograd_without_weight_transform_add_nn_relu_2_kernel_1,"aw",@nobits
	.sectionflags	@""
	.align	4
.nv.shared.tvmgen_default_fused_nn_contrib_conv2d_winograd_without_weight_transform_add_nn_relu_2_kernel_1:
	.zero		2080


//--------------------- .nv.shared.tvmgen_default_fused_nn_contrib_conv2d_winograd_without_weight_transform_add_nn_relu_kernel_1 --------------------------
	.section	.nv.shared.tvmgen_default_fused_nn_contrib_conv2d_winograd_without_weight_transform_add_nn_relu_kernel_1,"aw",@nobits
	.sectionflags	@""
	.align	4
.nv.shared.tvmgen_default_fused_nn_contrib_conv2d_winograd_without_weight_transform_add_nn_relu_kernel_1:
	.zero		7296


//--------------------- .nv.shared.tvmgen_default_fused_nn_conv2d_add_nn_relu_kernel --------------------------
	.section	.nv.shared.tvmgen_default_fused_nn_conv2d_add_nn_relu_kernel,"aw",@nobits
	.sectionflags	@""
	.align	4
.nv.shared.tvmgen_default_fused_nn_conv2d_add_nn_relu_kernel:
	.zero		2708


//--------------------- .nv.shared.tvmgen_default_fused_nn_contrib_conv2d_winograd_without_weight_transform_add_add_nn_relu_kernel_1 --------------------------
	.section	.nv.shared.tvmgen_default_fused_nn_contrib_conv2d_winograd_without_weight_transform_add_add_nn_relu_kernel_1,"aw",@nobits
	.sectionflags	@""
	.align	4
.nv.shared.tvmgen_default_fused_nn_contrib_conv2d_winograd_without_weight_transform_add_add_nn_relu_kernel_1:
	.zero		7296


//--------------------- .nv.shared.tvmgen_default_fused_nn_contrib_conv2d_winograd_without_weight_transform_add_nn_relu_3_kernel_1 --------------------------
	.section	.nv.shared.tvmgen_default_fused_nn_contrib_conv2d_winograd_without_weight_transform_add_nn_relu_3_kernel_1,"aw",@nobits
	.sectionflags	@""
	.align	4
.nv.shared.tvmgen_default_fused_nn_contrib_conv2d_winograd_without_weight_transform_add_nn_relu_3_kernel_1:
	.zero		5120


//--------------------- .nv.shared.tvmgen_default_fused_nn_contrib_conv2d_winograd_without_weight_transform_add_add_nn_relu_2_kernel_1 --------------------------
	.section	.nv.shared.tvmgen_default_fused_nn_contrib_conv2d_winograd_without_weight_transform_add_add_nn_relu_2_kernel_1,"aw",@nobits
	.sectionflags	@""
	.align	4
.nv.shared.tvmgen_default_fused_nn_contrib_conv2d_winograd_without_weight_transform_add_add_nn_relu_2_kernel_1:
	.zero		2080


//--------------------- .nv.shared.tvmgen_default_fused_nn_conv2d_add_kernel --------------------------
	.section	.nv.shared.tvmgen_default_fused_nn_conv2d_add_kernel,"aw",@nobits
	.sectionflags	@""
	.align	4
.nv.shared.tvmgen_default_fused_nn_conv2d_add_kernel:
	.zero		7616


//--------------------- .nv.shared.tvmgen_default_fused_nn_contrib_conv2d_winograd_without_weight_transform_add_add_nn_relu_1_kernel_1 --------------------------
	.section	.nv.shared.tvmgen_default_fused_nn_contrib_conv2d_winograd_without_weight_transform_add_add_nn_relu_1_kernel_1,"aw",@nobits
	.sectionflags	@""
	.align	4
.nv.shared.tvmgen_default_fused_nn_contrib_conv2d_winograd_without_weight_transform_add_add_nn_relu_1_kernel_1:
	.zero		8320


//--------------------- .nv.shared.tvmgen_default_fused_nn_conv2d_add_2_kernel --------------------------
	.section	.nv.shared.tvmgen_default_fused_nn_conv2d_add_2_kernel,"aw",@nobits
	.sectionflags	@""
	.align	4
.nv.shared.tvmgen_default_fused_nn_conv2d_add_2_kernel:
	.zero		2880


//--------------------- .nv.shared.tvmgen_default_fused_nn_contrib_conv2d_winograd_without_weight_transform_add_add_nn_relu_3_kernel_1 --------------------------
	.section	.nv.shared.tvmgen_default_fused_nn_contrib_conv2d_winograd_without_weight_transform_add_add_nn_relu_3_kernel_1,"aw",@nobits
	.sectionflags	@""
	.align	4
.nv.shared.tvmgen_default_fused_nn_contrib_conv2d_winograd_without_weight_transform_add_add_nn_relu_3_kernel_1:
	.zero		5120
